	.target	sm_100a

	.elftype	@"ET_EXEC"


//--------------------- .note.nv.tkinfo           --------------------------
	.section	.note.nv.tkinfo,"",@"SHT_NOTE"
	.sectionflags	@"SHF_NOTE_NV_TKINFO"
	.tkinfo
        /*0018*/ 	.word	0x00000002
        /*0030*/ 	.string	""
        /*0030*/ 	.string	"ptxas"
        /*0030*/ 	.string	"Cuda compilation tools, release 13.0, V13.0.88"
        /*0030*/ 	.string	"Build cuda_13.0.r13.0/compiler.36424714_0"
        /*0030*/ 	.string	"-arch sm_100a -m 64 "



//--------------------- .note.nv.cuinfo           --------------------------
	.section	.note.nv.cuinfo,"",@"SHT_NOTE"
	.sectionflags	@"SHF_NOTE_NV_CUINFO"
        /*0018*/ 	.short	0x0002
        /*001a*/ 	.short	0x0064
        /*001c*/ 	.short	0x0082
	.zero		2


//--------------------- .nv.info                  --------------------------
	.section	.nv.info,"",@"SHT_CUDA_INFO"
	.align	4


	//----- nvinfo : EIATTR_REGCOUNT
	.align		4
        /*0000*/ 	.byte	0x04, 0x2f
        /*0002*/ 	.short	(.L_34 - .L_33)
	.align		4
.L_33:
        /*0004*/ 	.word	index@(_ZN7cutlass13device_kernelINS_4fmha6kernel36Sm100FmhaFwdKernelTmaWarpspecializedIN4cute5tupleIJiiiNS5_IJNS5_IJiiEEEiEEEEEENS1_10collective38Sm100FmhaFwdMainloopTmaWarpspecializedINS_10bfloat16_tEffNS5_IJNS4_1CILi256EEENSC_ILi64EEENSC_ILi32EEEEEENS5_IJiNSC_ILi1EEES7_EEENS5_IJiSH_NS5_IJNS5_IJNSC_ILi0EEEiEEEiEEEEEESM_NS9_10CausalMaskILb1EEENS5_IJNSC_ILi2EEESH_SH_EEENSC_ILb0EEEEENS9_38Sm100FmhaFwdEpilogueTmaWarpspecializedINS_6half_tEfNS5_IJNSC_ILi128EEESF_SE_EEESI_NS5_IJSH_S7_EEESR_EENS2_23IndividualTileSchedulerENS2_41Sm100FmhaCtxKernelWarpspecializedScheduleEEEEEvNT_6ParamsE)
        /*0008*/ 	.word	0x00000080


	//----- nvinfo : EIATTR_FRAME_SIZE
	.align		4
.L_34:
        /*000c*/ 	.byte	0x04, 0x11
        /*000e*/ 	.short	(.L_36 - .L_35)
	.align		4
.L_35:
        /*0010*/ 	.word	index@($__internal_3_$__cuda_sm3x_div_rn_noftz_f32_slowpath)
        /*0014*/ 	.word	0x00000018


	//----- nvinfo : EIATTR_FRAME_SIZE
	.align		4
.L_36:
        /*0018*/ 	.byte	0x04, 0x11
        /*001a*/ 	.short	(.L_38 - .L_37)
	.align		4
.L_37:
        /*001c*/ 	.word	index@($__internal_2_$__cuda_sm10x_tcgen05_guardrail_trap_unallocated_columns_being_dealloced)
        /*0020*/ 	.word	0x00000018


	//----- nvinfo : EIATTR_FRAME_SIZE
	.align		4
.L_38:
        /*0024*/ 	.byte	0x04, 0x11
        /*0026*/ 	.short	(.L_40 - .L_39)
	.align		4
.L_39:
        /*0028*/ 	.word	index@($__internal_1_$__cuda_sm10x_tcgen05_guardrail_trap_phase_invalid_during_alloc)
        /*002c*/ 	.word	0x00000018


	//----- nvinfo : EIATTR_FRAME_SIZE
	.align		4
.L_40:
        /*0030*/ 	.byte	0x04, 0x11
        /*0032*/ 	.short	(.L_42 - .L_41)
	.align		4
.L_41:
        /*0034*/ 	.word	index@($__internal_0_$__cuda_sm10x_tcgen05_guardrail_trap_col_being_dealloced_not_returned_by_alloc)
        /*0038*/ 	.word	0x00000018


	//----- nvinfo : EIATTR_FRAME_SIZE
	.align		4
.L_42:
        /*003c*/ 	.byte	0x04, 0x11
        /*003e*/ 	.short	(.L_44 - .L_43)
	.align		4
.L_43:
        /*0040*/ 	.word	index@(_ZN7cutlass13device_kernelINS_4fmha6kernel36Sm100FmhaFwdKernelTmaWarpspecializedIN4cute5tupleIJiiiNS5_IJNS5_IJiiEEEiEEEEEENS1_10collective38Sm100FmhaFwdMainloopTmaWarpspecializedINS_10bfloat16_tEffNS5_IJNS4_1CILi256EEENSC_ILi64EEENSC_ILi32EEEEEENS5_IJiNSC_ILi1EEES7_EEENS5_IJiSH_NS5_IJNS5_IJNSC_ILi0EEEiEEEiEEEEEESM_NS9_10CausalMaskILb1EEENS5_IJNSC_ILi2EEESH_SH_EEENSC_ILb0EEEEENS9_38Sm100FmhaFwdEpilogueTmaWarpspecializedINS_6half_tEfNS5_IJNSC_ILi128EEESF_SE_EEESI_NS5_IJSH_S7_EEESR_EENS2_23IndividualTileSchedulerENS2_41Sm100FmhaCtxKernelWarpspecializedScheduleEEEEEvNT_6ParamsE)
        /*0044*/ 	.word	0x00000018


	//----- nvinfo : EIATTR_MIN_STACK_SIZE
	.align		4
.L_44:
        /*0048*/ 	.byte	0x04, 0x12
        /*004a*/ 	.short	(.L_46 - .L_45)
	.align		4
.L_45:
        /*004c*/ 	.word	index@(_ZN7cutlass13device_kernelINS_4fmha6kernel36Sm100FmhaFwdKernelTmaWarpspecializedIN4cute5tupleIJiiiNS5_IJNS5_IJiiEEEiEEEEEENS1_10collective38Sm100FmhaFwdMainloopTmaWarpspecializedINS_10bfloat16_tEffNS5_IJNS4_1CILi256EEENSC_ILi64EEENSC_ILi32EEEEEENS5_IJiNSC_ILi1EEES7_EEENS5_IJiSH_NS5_IJNS5_IJNSC_ILi0EEEiEEEiEEEEEESM_NS9_10CausalMaskILb1EEENS5_IJNSC_ILi2EEESH_SH_EEENSC_ILb0EEEEENS9_38Sm100FmhaFwdEpilogueTmaWarpspecializedINS_6half_tEfNS5_IJNSC_ILi128EEESF_SE_EEESI_NS5_IJSH_S7_EEESR_EENS2_23IndividualTileSchedulerENS2_41Sm100FmhaCtxKernelWarpspecializedScheduleEEEEEvNT_6ParamsE)
        /*0050*/ 	.word	0x00000018
.L_46:


//--------------------- .nv.compat                --------------------------
	.section	.nv.compat,"",@"SHT_CUDA_COMPAT_INFO"
	.align	4
        /*0000*/ 	.byte	0x02, 0x09, 0x01, 0x00, 0x02, 0x02, 0x02, 0x00, 0x02, 0x05, 0x05, 0x00, 0x03, 0x07, 0x01, 0x01
        /*0010*/ 	.byte	0x02, 0x03, 0x01, 0x00, 0x02, 0x06, 0x01, 0x00, 0x04, 0x0b, 0x08, 0x00, 0x01, 0x00, 0x00, 0x00
        /*0020*/ 	.byte	0x00, 0x00, 0x00, 0x00


//--------------------- .nv.info._ZN7cutlass13device_kernelINS_4fmha6kernel36Sm100FmhaFwdKernelTmaWarpspecializedIN4cute5tupleIJiiiNS5_IJNS5_IJiiEEEiEEEEEENS1_10collective38Sm100FmhaFwdMainloopTmaWarpspecializedINS_10bfloat16_tEffNS5_IJNS4_1CILi256EEENSC_ILi64EEENSC_ILi32EEEEEENS5_IJiNSC_ILi1EEES7_EEENS5_IJiSH_NS5_IJNS5_IJNSC_ILi0EEEiEEEiEEEEEESM_NS9_10CausalMaskILb1EEENS5_IJNSC_ILi2EEESH_SH_EEENSC_ILb0EEEEENS9_38Sm100FmhaFwdEpilogueTmaWarpspecializedINS_6half_tEfNS5_IJNSC_ILi128EEESF_SE_EEESI_NS5_IJSH_S7_EEESR_EENS2_23IndividualTileSchedulerENS2_41Sm100FmhaCtxKernelWarpspecializedScheduleEEEEEvNT_6ParamsE --------------------------
	.section	.nv.info._ZN7cutlass13device_kernelINS_4fmha6kernel36Sm100FmhaFwdKernelTmaWarpspecializedIN4cute5tupleIJiiiNS5_IJNS5_IJiiEEEiEEEEEENS1_10collective38Sm100FmhaFwdMainloopTmaWarpspecializedINS_10bfloat16_tEffNS5_IJNS4_1CILi256EEENSC_ILi64EEENSC_ILi32EEEEEENS5_IJiNSC_ILi1EEES7_EEENS5_IJiSH_NS5_IJNS5_IJNSC_ILi0EEEiEEEiEEEEEESM_NS9_10CausalMaskILb1EEENS5_IJNSC_ILi2EEESH_SH_EEENSC_ILb0EEEEENS9_38Sm100FmhaFwdEpilogueTmaWarpspecializedINS_6half_tEfNS5_IJNSC_ILi128EEESF_SE_EEESI_NS5_IJSH_S7_EEESR_EENS2_23IndividualTileSchedulerENS2_41Sm100FmhaCtxKernelWarpspecializedScheduleEEEEEvNT_6ParamsE,"",@"SHT_CUDA_INFO"
	.sectionflags	@""
	.align	4


	//----- nvinfo : EIATTR_CUDA_API_VERSION
	.align		4
        /*0000*/ 	.byte	0x04, 0x37
        /*0002*/ 	.short	(.L_48 - .L_47)
.L_47:
        /*0004*/ 	.word	0x00000082


	//----- nvinfo : EIATTR_KPARAM_INFO
	.align		4
.L_48:
        /*0008*/ 	.byte	0x04, 0x17
        /*000a*/ 	.short	(.L_50 - .L_49)
.L_49:
        /*000c*/ 	.word	0x00000000
        /*0010*/ 	.short	0x0000
        /*0012*/ 	.short	0x0000
        /*0014*/ 	.byte	0x00, 0xf0, 0x01, 0x18


	//----- nvinfo : EIATTR_AT_ENTRY_FRAGMENTS
	.align		4
.L_50:
        /*0018*/ 	.byte	0x04, 0x4f
        /*001a*/ 	.short	(.L_52 - .L_51)


	//   ....[0]....
.L_51:
        /*001c*/ 	.word	0x00000006


	//----- nvinfo : EIATTR_RESERVED_SMEM_USED
	.align		4
.L_52:
        /*0020*/ 	.byte	0x01, 0x41
	.zero		2


	//----- nvinfo : EIATTR_SPARSE_MMA_MASK
	.align		4
        /*0024*/ 	.byte	0x03, 0x50
        /*0026*/ 	.short	0x0000


	//----- nvinfo : EIATTR_TCGEN05_1CTA_USED
	.align		4
        /*0028*/ 	.byte	0x01, 0x51
	.zero		2


	//----- nvinfo : EIATTR_MAXREG_COUNT
	.align		4
        /*002c*/ 	.byte	0x03, 0x1b
        /*002e*/ 	.short	0x0080


	//----- nvinfo : EIATTR_NUM_BARRIERS
	.align		4
        /*0030*/ 	.byte	0x02, 0x4c
        /*0032*/ 	.byte	0x01
	.zero		1


	//----- nvinfo : EIATTR_EXTERNS
	.align		4
        /*0034*/ 	.byte	0x04, 0x0f
        /*0036*/ 	.short	(.L_54 - .L_53)


	//   ....[0]....
	.align		4
.L_53:
        /*0038*/ 	.word	index@(vprintf)


	//   ....[1]....
	.align		4
        /*003c*/ 	.word	index@(__assertfail)


	//----- nvinfo : EIATTR_MERCURY_ISA_VERSION
	.align		4
.L_54:
        /*0040*/ 	.byte	0x03, 0x5f
        /*0042*/ 	.short	0x0101


	//----- nvinfo : EIATTR_INT_WARP_WIDE_INSTR_OFFSETS
	.align		4
        /*0044*/ 	.byte	0x04, 0x31
        /*0046*/ 	.short	(.L_56 - .L_55)


	//   ....[0]....
.L_55:
        /*0048*/ 	.word	0x00012b50


	//   ....[1]....
        /*004c*/ 	.word	0x00012b90


	//   ....[2]....
        /*0050*/ 	.word	0x00012bc0


	//----- nvinfo : EIATTR_COOP_GROUP_MASK_REGIDS
	.align		4
.L_56:
        /*0054*/ 	.byte	0x04, 0x29
        /*0056*/ 	.short	(.L_58 - .L_57)


	//   ....[0]....
.L_57:
        /*0058*/ 	.word	0xffffffff


	//   ....[1]....
        /*005c*/ 	.word	0xffffffff


	//   ....[2]....
        /*0060*/ 	.word	0xffffffff


	//   ....[3]....
        /*0064*/ 	.word	0xffffffff


	//   ....[4]....
        /*0068*/ 	.word	0xffffffff


	//   ....[5]....
        /*006c*/ 	.word	0xffffffff


	//   ....[6]....
        /*0070*/ 	.word	0xffffffff


	//   ....[7]....
        /*0074*/ 	.word	0xffffffff


	//   ....[8]....
        /*0078*/ 	.word	0xffffffff


	//   ....[9]....
        /*007c*/ 	.word	0xffffffff


	//   ....[10]....
        /*0080*/ 	.word	0xffffffff


	//   ....[11]....
        /*0084*/ 	.word	0xffffffff


	//   ....[12]....
        /*0088*/ 	.word	0xffffffff


	//   ....[13]....
        /*008c*/ 	.word	0xffffffff


	//   ....[14]....
        /*0090*/ 	.word	0xffffffff


	//   ....[15]....
        /*0094*/ 	.word	0xffffffff


	//   ....[16]....
        /*0098*/ 	.word	0xffffffff


	//   ....[17]....
        /*009c*/ 	.word	0xffffffff


	//   ....[18]....
        /*00a0*/ 	.word	0xffffffff


	//----- nvinfo : EIATTR_COOP_GROUP_INSTR_OFFSETS
	.align		4
.L_58:
        /*00a4*/ 	.byte	0x04, 0x28
        /*00a6*/ 	.short	(.L_60 - .L_59)


	//   ....[0]....
.L_59:
        /*00a8*/ 	.word	0x00000120


	//   ....[1]....
        /*00ac*/ 	.word	0x000008e0


	//   ....[2]....
        /*00b0*/ 	.word	0x00000b10


	//   ....[3]....
        /*00b4*/ 	.word	0x00000c40


	//   ....[4]....
        /*00b8*/ 	.word	0x00000d80


	//   ....[5]....
        /*00bc*/ 	.word	0x00001040


	//   ....[6]....
        /*00c0*/ 	.word	0x00001230


	//   ....[7]....
        /*00c4*/ 	.word	0x00001340


	//   ....[8]....
        /*00c8*/ 	.word	0x000014a0


	//   ....[9]....
        /*00cc*/ 	.word	0x00001600


	//   ....[10]....
        /*00d0*/ 	.word	0x00001800


	//   ....[11]....
        /*00d4*/ 	.word	0x00001a10


	//   ....[12]....
        /*00d8*/ 	.word	0x00001a40


	//   ....[13]....
        /*00dc*/ 	.word	0x000070b0


	//   ....[14]....
        /*00e0*/ 	.word	0x00007b20


	//   ....[15]....
        /*00e4*/ 	.word	0x0000a650


	//   ....[16]....
        /*00e8*/ 	.word	0x0000cbd0


	//   ....[17]....
        /*00ec*/ 	.word	0x00012a70


	//   ....[18]....
        /*00f0*/ 	.word	0x00012c90


	//----- nvinfo : EIATTR_REG_RECONFIG
	.align		4
.L_60:
        /*00f4*/ 	.byte	0x01, 0x54
	.zero		2


	//----- nvinfo : EIATTR_VRC_CTA_INIT_COUNT
	.align		4
        /*00f8*/ 	.byte	0x02, 0x4a
        /*00fa*/ 	.byte	0x80
	.zero		1


	//----- nvinfo : EIATTR_SYSCALL_OFFSETS
	.align		4
        /*00fc*/ 	.byte	0x04, 0x46
        /*00fe*/ 	.short	(.L_62 - .L_61)


	//   ....[0]....
.L_61:
        /*0100*/ 	.word	0x00003800


	//   ....[1]....
        /*0104*/ 	.word	0x000038d0


	//   ....[2]....
        /*0108*/ 	.word	0x00003940


	//   ....[3]....
        /*010c*/ 	.word	0x000039b0


	//   ....[4]....
        /*0110*/ 	.word	0x00003a20


	//   ....[5]....
        /*0114*/ 	.word	0x00003ac0


	//   ....[6]....
        /*0118*/ 	.word	0x00003b80


	//   ....[7]....
        /*011c*/ 	.word	0x00003c20


	//   ....[8]....
        /*0120*/ 	.word	0x00003cc0


	//   ....[9]....
        /*0124*/ 	.word	0x00003d60


	//   ....[10]....
        /*0128*/ 	.word	0x00003dd0


	//   ....[11]....
        /*012c*/ 	.word	0x00003e70


	//   ....[12]....
        /*0130*/ 	.word	0x00003f10


	//   ....[13]....
        /*0134*/ 	.word	0x00003f80


	//   ....[14]....
        /*0138*/ 	.word	0x00004020


	//   ....[15]....
        /*013c*/ 	.word	0x000040c0


	//   ....[16]....
        /*0140*/ 	.word	0x00004160


	//   ....[17]....
        /*0144*/ 	.word	0x00004200


	//   ....[18]....
        /*0148*/ 	.word	0x00004270


	//   ....[19]....
        /*014c*/ 	.word	0x00004310


	//   ....[20]....
        /*0150*/ 	.word	0x000043b0


	//   ....[21]....
        /*0154*/ 	.word	0x00004420


	//   ....[22]....
        /*0158*/ 	.word	0x000044c0


	//   ....[23]....
        /*015c*/ 	.word	0x00004560


	//   ....[24]....
        /*0160*/ 	.word	0x00004600


	//   ....[25]....
        /*0164*/ 	.word	0x000046a0


	//   ....[26]....
        /*0168*/ 	.word	0x00004710


	//   ....[27]....
        /*016c*/ 	.word	0x000047b0


	//   ....[28]....
        /*0170*/ 	.word	0x00004850


	//   ....[29]....
        /*0174*/ 	.word	0x000048c0


	//   ....[30]....
        /*0178*/ 	.word	0x00004960


	//   ....[31]....
        /*017c*/ 	.word	0x00004a00


	//   ....[32]....
        /*0180*/ 	.word	0x00004aa0


	//   ....[33]....
        /*0184*/ 	.word	0x00004b40


	//   ....[34]....
        /*0188*/ 	.word	0x00004be0


	//   ....[35]....
        /*018c*/ 	.word	0x00004c80


	//   ....[36]....
        /*0190*/ 	.word	0x00004cf0


	//   ....[37]....
        /*0194*/ 	.word	0x00004d90


	//   ....[38]....
        /*0198*/ 	.word	0x00004e30


	//   ....[39]....
        /*019c*/ 	.word	0x00004ea0


	//   ....[40]....
        /*01a0*/ 	.word	0x00004f40


	//   ....[41]....
        /*01a4*/ 	.word	0x00004fe0


	//   ....[42]....
        /*01a8*/ 	.word	0x00005080


	//   ....[43]....
        /*01ac*/ 	.word	0x00005120


	//   ....[44]....
        /*01b0*/ 	.word	0x00005190


	//   ....[45]....
        /*01b4*/ 	.word	0x00005230


	//   ....[46]....
        /*01b8*/ 	.word	0x000052d0


	//   ....[47]....
        /*01bc*/ 	.word	0x00005340


	//   ....[48]....
        /*01c0*/ 	.word	0x000053d0


	//   ....[49]....
        /*01c4*/ 	.word	0x00005470


	//   ....[50]....
        /*01c8*/ 	.word	0x00005510


	//   ....[51]....
        /*01cc*/ 	.word	0x000055b0


	//   ....[52]....
        /*01d0*/ 	.word	0x00005620


	//   ....[53]....
        /*01d4*/ 	.word	0x000056b0


	//   ....[54]....
        /*01d8*/ 	.word	0x00005750


	//   ....[55]....
        /*01dc*/ 	.word	0x000057c0


	//   ....[56]....
        /*01e0*/ 	.word	0x00005860


	//   ....[57]....
        /*01e4*/ 	.word	0x00005900


	//   ....[58]....
        /*01e8*/ 	.word	0x000059a0


	//   ....[59]....
        /*01ec*/ 	.word	0x00005a40


	//   ....[60]....
        /*01f0*/ 	.word	0x000071e0


	//   ....[61]....
        /*01f4*/ 	.word	0x00007330


	//   ....[62]....
        /*01f8*/ 	.word	0x00007510


	//   ....[63]....
        /*01fc*/ 	.word	0x000076f0


	//   ....[64]....
        /*0200*/ 	.word	0x000079a0


	//   ....[65]....
        /*0204*/ 	.word	0x00007c50


	//   ....[66]....
        /*0208*/ 	.word	0x00007da0


	//   ....[67]....
        /*020c*/ 	.word	0x00007f80


	//   ....[68]....
        /*0210*/ 	.word	0x00008160


	//   ....[69]....
        /*0214*/ 	.word	0x00008750


	//   ....[70]....
        /*0218*/ 	.word	0x00008a90


	//   ....[71]....
        /*021c*/ 	.word	0x00009380


	//   ....[72]....
        /*0220*/ 	.word	0x00009700


	//   ....[73]....
        /*0224*/ 	.word	0x00009a10


	//   ....[74]....
        /*0228*/ 	.word	0x0000a7f0


	//   ....[75]....
        /*022c*/ 	.word	0x0000a940


	//   ....[76]....
        /*0230*/ 	.word	0x0000acd0


	//   ....[77]....
        /*0234*/ 	.word	0x0000c390


	//   ....[78]....
        /*0238*/ 	.word	0x0000c9b0


	//   ....[79]....
        /*023c*/ 	.word	0x0000cd70


	//   ....[80]....
        /*0240*/ 	.word	0x0000ced0


	//   ....[81]....
        /*0244*/ 	.word	0x0000e660


	//   ....[82]....
        /*0248*/ 	.word	0x0000fd20


	//   ....[83]....
        /*024c*/ 	.word	0x00010320


	//----- nvinfo : EIATTR_MBARRIER_INSTR_OFFSETS
	.align		4
.L_62:
        /*0250*/ 	.byte	0x04, 0x39
        /*0252*/ 	.short	(.L_64 - .L_63)


	//   ....[0]....
.L_63:
        /*0254*/ 	.word	0x000009c0
        /*0258*/ 	.word	0x000000ff
        /*025c*/ 	.word	0x00007000
        /*0260*/ 	.short	0x0100
        /*0262*/ 	.byte	0x05
	.zero		1


	//   ....[1]....
        /*0264*/ 	.word	0x000009d0
        /*0268*/ 	.word	0x000000ff
        /*026c*/ 	.word	0x00007010
        /*0270*/ 	.short	0x0100
        /*0272*/ 	.byte	0x05
	.zero		1


	//   ....[2]....
        /*0274*/ 	.word	0x000009e0
        /*0278*/ 	.word	0x000000ff
        /*027c*/ 	.word	0x00007008
        /*0280*/ 	.short	0x0100
        /*0282*/ 	.byte	0x05
	.zero		1


	//   ....[3]....
        /*0284*/ 	.word	0x000009f0
        /*0288*/ 	.word	0x000000ff
        /*028c*/ 	.word	0x00007018
        /*0290*/ 	.short	0x0100
        /*0292*/ 	.byte	0x05
	.zero		1


	//   ....[4]....
        /*0294*/ 	.word	0x00000bd0
        /*0298*/ 	.word	0x000000ff
        /*029c*/ 	.word	0x00007020
        /*02a0*/ 	.short	0x0100
        /*02a2*/ 	.byte	0x05
	.zero		1


	//   ....[5]....
        /*02a4*/ 	.word	0x00000be0
        /*02a8*/ 	.word	0x000000ff
        /*02ac*/ 	.word	0x00007038
        /*02b0*/ 	.short	0x0100
        /*02b2*/ 	.byte	0x05
	.zero		1


	//   ....[6]....
        /*02b4*/ 	.word	0x00000bf0
        /*02b8*/ 	.word	0x000000ff
        /*02bc*/ 	.word	0x00007028
        /*02c0*/ 	.short	0x0100
        /*02c2*/ 	.byte	0x05
	.zero		1


	//   ....[7]....
        /*02c4*/ 	.word	0x00000c00
        /*02c8*/ 	.word	0x000000ff
        /*02cc*/ 	.word	0x00007040
        /*02d0*/ 	.short	0x0100
        /*02d2*/ 	.byte	0x05
	.zero		1


	//   ....[8]....
        /*02d4*/ 	.word	0x00000c10
        /*02d8*/ 	.word	0x000000ff
        /*02dc*/ 	.word	0x00007030
        /*02e0*/ 	.short	0x0100
        /*02e2*/ 	.byte	0x05
	.zero		1


	//   ....[9]....
        /*02e4*/ 	.word	0x00000c20
        /*02e8*/ 	.word	0x000000ff
        /*02ec*/ 	.word	0x00007048
        /*02f0*/ 	.short	0x0100
        /*02f2*/ 	.byte	0x05
	.zero		1


	//   ....[10]....
        /*02f4*/ 	.word	0x00000d50
        /*02f8*/ 	.word	0x000000ff
        /*02fc*/ 	.word	0x00007050
        /*0300*/ 	.short	0x0100
        /*0302*/ 	.byte	0x06
	.zero		1


	//   ....[11]....
        /*0304*/ 	.word	0x00000d60
        /*0308*/ 	.word	0x000000ff
        /*030c*/ 	.word	0x00007058
        /*0310*/ 	.short	0x0100
        /*0312*/ 	.byte	0x06
	.zero		1


	//   ....[12]....
        /*0314*/ 	.word	0x00000f10
        /*0318*/ 	.word	0x000000ff
        /*031c*/ 	.word	0x00007060
        /*0320*/ 	.short	0x0100
        /*0322*/ 	.byte	0x06
	.zero		1


	//   ....[13]....
        /*0324*/ 	.word	0x00000f20
        /*0328*/ 	.word	0x000000ff
        /*032c*/ 	.word	0x00007068
        /*0330*/ 	.short	0x0100
        /*0332*/ 	.byte	0x06
	.zero		1


	//   ....[14]....
        /*0334*/ 	.word	0x00001100
        /*0338*/ 	.word	0x000000ff
        /*033c*/ 	.word	0x00007070
        /*0340*/ 	.short	0x0100
        /*0342*/ 	.byte	0x05
	.zero		1


	//   ....[15]....
        /*0344*/ 	.word	0x00001110
        /*0348*/ 	.word	0x000000ff
        /*034c*/ 	.word	0x00007078
        /*0350*/ 	.short	0x0100
        /*0352*/ 	.byte	0x05
	.zero		1


	//   ....[16]....
        /*0354*/ 	.word	0x00001310
        /*0358*/ 	.word	0x000000ff
        /*035c*/ 	.word	0x00007080
        /*0360*/ 	.short	0x0100
        /*0362*/ 	.byte	0x05
	.zero		1


	//   ....[17]....
        /*0364*/ 	.word	0x00001320
        /*0368*/ 	.word	0x000000ff
        /*036c*/ 	.word	0x00007088
        /*0370*/ 	.short	0x0100
        /*0372*/ 	.byte	0x05
	.zero		1


	//   ....[18]....
        /*0374*/ 	.word	0x00001450
        /*0378*/ 	.word	0x000000ff
        /*037c*/ 	.word	0x00007090
        /*0380*/ 	.short	0x0100
        /*0382*/ 	.byte	0x08
	.zero		1


	//   ....[19]....
        /*0384*/ 	.word	0x00001460
        /*0388*/ 	.word	0x000000ff
        /*038c*/ 	.word	0x000070a0
        /*0390*/ 	.short	0x0100
        /*0392*/ 	.byte	0x08
	.zero		1


	//   ....[20]....
        /*0394*/ 	.word	0x00001470
        /*0398*/ 	.word	0x000000ff
        /*039c*/ 	.word	0x00007098
        /*03a0*/ 	.short	0x0100
        /*03a2*/ 	.byte	0x08
	.zero		1


	//   ....[21]....
        /*03a4*/ 	.word	0x00001480
        /*03a8*/ 	.word	0x000000ff
        /*03ac*/ 	.word	0x000070a8
        /*03b0*/ 	.short	0x0100
        /*03b2*/ 	.byte	0x08
	.zero		1


	//   ....[22]....
        /*03b4*/ 	.word	0x000015b0
        /*03b8*/ 	.word	0x000000ff
        /*03bc*/ 	.word	0x000070b0
        /*03c0*/ 	.short	0x0100
        /*03c2*/ 	.byte	0x08
	.zero		1


	//   ....[23]....
        /*03c4*/ 	.word	0x000015c0
        /*03c8*/ 	.word	0x000000ff
        /*03cc*/ 	.word	0x000070c0
        /*03d0*/ 	.short	0x0100
        /*03d2*/ 	.byte	0x08
	.zero		1


	//   ....[24]....
        /*03d4*/ 	.word	0x000015d0
        /*03d8*/ 	.word	0x000000ff
        /*03dc*/ 	.word	0x000070b8
        /*03e0*/ 	.short	0x0100
        /*03e2*/ 	.byte	0x08
	.zero		1


	//   ....[25]....
        /*03e4*/ 	.word	0x000015e0
        /*03e8*/ 	.word	0x000000ff
        /*03ec*/ 	.word	0x000070c8
        /*03f0*/ 	.short	0x0100
        /*03f2*/ 	.byte	0x08
	.zero		1


	//   ....[26]....
        /*03f4*/ 	.word	0x000016d0
        /*03f8*/ 	.word	0x000000ff
        /*03fc*/ 	.word	0x000070d0
        /*0400*/ 	.short	0x0100
        /*0402*/ 	.byte	0x05
	.zero		1


	//   ....[27]....
        /*0404*/ 	.word	0x000016e0
        /*0408*/ 	.word	0x000000ff
        /*040c*/ 	.word	0x000070d8
        /*0410*/ 	.short	0x0100
        /*0412*/ 	.byte	0x05
	.zero		1


	//   ....[28]....
        /*0414*/ 	.word	0x00001bc0
        /*0418*/ 	.word	0x000000ff
        /*041c*/ 	.word	0x00007000
        /*0420*/ 	.short	0x010a
        /*0422*/ 	.byte	0x04
	.zero		1


	//   ....[29]....
        /*0424*/ 	.word	0x00001c00
        /*0428*/ 	.word	0x000000ff
        /*042c*/ 	.word	0x00007020
        /*0430*/ 	.short	0x010a
        /*0432*/ 	.byte	0x04
	.zero		1


	//   ....[30]....
        /*0434*/ 	.word	0x00001c80
        /*0438*/ 	.word	0x000000ff
        /*043c*/ 	.word	0x00007058
        /*0440*/ 	.short	0x010a
        /*0442*/ 	.byte	0x04
	.zero		1


	//   ....[31]....
        /*0444*/ 	.word	0x00001e00
        /*0448*/ 	.word	0x000000ff
        /*044c*/ 	.word	0x00007008
        /*0450*/ 	.short	0x010a
        /*0452*/ 	.byte	0x04
	.zero		1


	//   ....[32]....
        /*0454*/ 	.word	0x00001e60
        /*0458*/ 	.word	0x000000ff
        /*045c*/ 	.word	0x00007068
        /*0460*/ 	.short	0x010a
        /*0462*/ 	.byte	0x04
	.zero		1


	//   ....[33]....
        /*0464*/ 	.word	0x00002020
        /*0468*/ 	.word	0x000000ff
        /*046c*/ 	.word	0x00007028
        /*0470*/ 	.short	0x010a
        /*0472*/ 	.byte	0x04
	.zero		1


	//   ....[34]....
        /*0474*/ 	.word	0x00002060
        /*0478*/ 	.word	0x000000ff
        /*047c*/ 	.word	0x000070a0
        /*0480*/ 	.short	0x010a
        /*0482*/ 	.byte	0x04
	.zero		1


	//   ....[35]....
        /*0484*/ 	.word	0x000020a0
        /*0488*/ 	.word	0x000000ff
        /*048c*/ 	.word	0x00007058
        /*0490*/ 	.short	0x010a
        /*0492*/ 	.byte	0x04
	.zero		1


	//   ....[36]....
        /*0494*/ 	.word	0x00002460
        /*0498*/ 	.word	0x000000ff
        /*049c*/ 	.word	0x00007020
        /*04a0*/ 	.short	0x010a
        /*04a2*/ 	.byte	0x07
	.zero		1


	//   ....[37]....
        /*04a4*/ 	.word	0x00002660
        /*04a8*/ 	.word	0x000000ff
        /*04ac*/ 	.word	0x000070a8
        /*04b0*/ 	.short	0x010a
        /*04b2*/ 	.byte	0x04
	.zero		1


	//   ....[38]....
        /*04b4*/ 	.word	0x000026b0
        /*04b8*/ 	.word	0x000000ff
        /*04bc*/ 	.word	0x00007068
        /*04c0*/ 	.short	0x010a
        /*04c2*/ 	.byte	0x04
	.zero		1


	//   ....[39]....
        /*04c4*/ 	.word	0x00002bf0
        /*04c8*/ 	.word	0x000000ff
        /*04cc*/ 	.word	0x00007020
        /*04d0*/ 	.short	0x010a
        /*04d2*/ 	.byte	0x07
	.zero		1


	//   ....[40]....
        /*04d4*/ 	.word	0x00002c40
        /*04d8*/ 	.word	0x000000ff
        /*04dc*/ 	.word	0x000070a0
        /*04e0*/ 	.short	0x010a
        /*04e2*/ 	.byte	0x04
	.zero		1


	//   ....[41]....
        /*04e4*/ 	.word	0x00002c90
        /*04e8*/ 	.word	0x000000ff
        /*04ec*/ 	.word	0x00007058
        /*04f0*/ 	.short	0x010a
        /*04f2*/ 	.byte	0x04
	.zero		1


	//   ....[42]....
        /*04f4*/ 	.word	0x000030f0
        /*04f8*/ 	.word	0x000000ff
        /*04fc*/ 	.word	0x000070a8
        /*0500*/ 	.short	0x010a
        /*0502*/ 	.byte	0x04
	.zero		1


	//   ....[43]....
        /*0504*/ 	.word	0x00003140
        /*0508*/ 	.word	0x000000ff
        /*050c*/ 	.word	0x00007068
        /*0510*/ 	.short	0x010a
        /*0512*/ 	.byte	0x04
	.zero		1


	//   ....[44]....
        /*0514*/ 	.word	0x00003650
        /*0518*/ 	.word	0x00000010
        /*051c*/ 	.word	0x000070c0
        /*0520*/ 	.short	0x010a
        /*0522*/ 	.byte	0xff
	.zero		1


	//   ....[45]....
        /*0524*/ 	.word	0x00006290
        /*0528*/ 	.word	0x00000010
        /*052c*/ 	.word	0x000070b0
        /*0530*/ 	.short	0x0101
        /*0532*/ 	.byte	0xff
	.zero		1


	//   ....[46]....
        /*0534*/ 	.word	0x00006840
        /*0538*/ 	.word	0x00000010
        /*053c*/ 	.word	0x000070c8
        /*0540*/ 	.short	0x010a
        /*0542*/ 	.byte	0xff
	.zero		1


	//   ....[47]....
        /*0544*/ 	.word	0x00006b50
        /*0548*/ 	.word	0x00000010
        /*054c*/ 	.word	0x000070b8
        /*0550*/ 	.short	0x0101
        /*0552*/ 	.byte	0xff
	.zero		1


	//   ....[48]....
        /*0554*/ 	.word	0x00006cb0
        /*0558*/ 	.word	0x000000ff
        /*055c*/ 	.word	0x00007070
        /*0560*/ 	.short	0x010a
        /*0562*/ 	.byte	0x27
	.zero		1


	//   ....[49]....
        /*0564*/ 	.word	0x00006d30
        /*0568*/ 	.word	0x000000ff
        /*056c*/ 	.word	0x00000000
        /*0570*/ 	.short	0x0101
        /*0572*/ 	.byte	0x04
	.zero		1


	//   ....[50]....
        /*0574*/ 	.word	0x00006d60
        /*0578*/ 	.word	0x000000ff
        /*057c*/ 	.word	0x00007080
        /*0580*/ 	.short	0x010a
        /*0582*/ 	.byte	0x27
	.zero		1


	//   ....[51]....
        /*0584*/ 	.word	0x00006f30
        /*0588*/ 	.word	0x000000ff
        /*058c*/ 	.word	0x00007070
        /*0590*/ 	.short	0x010a
        /*0592*/ 	.byte	0x27
	.zero		1


	//   ....[52]....
        /*0594*/ 	.word	0x00007090
        /*0598*/ 	.word	0x000000ff
        /*059c*/ 	.word	0x00007090
        /*05a0*/ 	.short	0x010a
        /*05a2*/ 	.byte	0x27
	.zero		1


	//   ....[53]....
        /*05a4*/ 	.word	0x000077a0
        /*05a8*/ 	.word	0x000000ff
        /*05ac*/ 	.word	0x00000000
        /*05b0*/ 	.short	0x0101
        /*05b2*/ 	.byte	0x04
	.zero		1


	//   ....[54]....
        /*05b4*/ 	.word	0x00007820
        /*05b8*/ 	.word	0x000000ff
        /*05bc*/ 	.word	0x00000000
        /*05c0*/ 	.short	0x0101
        /*05c2*/ 	.byte	0x04
	.zero		1


	//   ....[55]....
        /*05c4*/ 	.word	0x00007880
        /*05c8*/ 	.word	0x000000ff
        /*05cc*/ 	.word	0x00007080
        /*05d0*/ 	.short	0x010a
        /*05d2*/ 	.byte	0x27
	.zero		1


	//   ....[56]....
        /*05d4*/ 	.word	0x00007b00
        /*05d8*/ 	.word	0x000000ff
        /*05dc*/ 	.word	0x00007098
        /*05e0*/ 	.short	0x010a
        /*05e2*/ 	.byte	0x27
	.zero		1


	//   ....[57]....
        /*05e4*/ 	.word	0x000081f0
        /*05e8*/ 	.word	0x000000ff
        /*05ec*/ 	.word	0x00000000
        /*05f0*/ 	.short	0x0101
        /*05f2*/ 	.byte	0x04
	.zero		1


	//   ....[58]....
        /*05f4*/ 	.word	0x00008290
        /*05f8*/ 	.word	0x000000ff
        /*05fc*/ 	.word	0x00000000
        /*0600*/ 	.short	0x0101
        /*0602*/ 	.byte	0x05
	.zero		1


	//   ....[59]....
        /*0604*/ 	.word	0x00008340
        /*0608*/ 	.word	0x000000ff
        /*060c*/ 	.word	0x00000000
        /*0610*/ 	.short	0x0101
        /*0612*/ 	.byte	0x05
	.zero		1


	//   ....[60]....
        /*0614*/ 	.word	0x00008380
        /*0618*/ 	.word	0x000000ff
        /*061c*/ 	.word	0x00007070
        /*0620*/ 	.short	0x010a
        /*0622*/ 	.byte	0x28
	.zero		1


	//   ....[61]....
        /*0624*/ 	.word	0x000083f0
        /*0628*/ 	.word	0x000000ff
        /*062c*/ 	.word	0x00000000
        /*0630*/ 	.short	0x0101
        /*0632*/ 	.byte	0x04
	.zero		1


	//   ....[62]....
        /*0634*/ 	.word	0x00008450
        /*0638*/ 	.word	0x000000ff
        /*063c*/ 	.word	0x00007090
        /*0640*/ 	.short	0x010a
        /*0642*/ 	.byte	0x28
	.zero		1


	//   ....[63]....
        /*0644*/ 	.word	0x000084d0
        /*0648*/ 	.word	0x000000ff
        /*064c*/ 	.word	0x000070c0
        /*0650*/ 	.short	0x010a
        /*0652*/ 	.byte	0x28
	.zero		1


	//   ....[64]....
        /*0654*/ 	.word	0x000091b0
        /*0658*/ 	.word	0x000000ff
        /*065c*/ 	.word	0x00000000
        /*0660*/ 	.short	0x0101
        /*0662*/ 	.byte	0x04
	.zero		1


	//   ....[65]....
        /*0664*/ 	.word	0x000091e0
        /*0668*/ 	.word	0x000000ff
        /*066c*/ 	.word	0x000070b0
        /*0670*/ 	.short	0x0101
        /*0672*/ 	.byte	0x28
	.zero		1


	//   ....[66]....
        /*0674*/ 	.word	0x00009260
        /*0678*/ 	.word	0x000000ff
        /*067c*/ 	.word	0x00007080
        /*0680*/ 	.short	0x010a
        /*0682*/ 	.byte	0x28
	.zero		1


	//   ....[67]....
        /*0684*/ 	.word	0x00009410
        /*0688*/ 	.word	0x000000ff
        /*068c*/ 	.word	0x00000000
        /*0690*/ 	.short	0x0101
        /*0692*/ 	.byte	0x27
	.zero		1


	//   ....[68]....
        /*0694*/ 	.word	0x00009460
        /*0698*/ 	.word	0x000000ff
        /*069c*/ 	.word	0x00007098
        /*06a0*/ 	.short	0x010a
        /*06a2*/ 	.byte	0x28
	.zero		1


	//   ....[69]....
        /*06a4*/ 	.word	0x000094e0
        /*06a8*/ 	.word	0x000000ff
        /*06ac*/ 	.word	0x000070c8
        /*06b0*/ 	.short	0x010a
        /*06b2*/ 	.byte	0x28
	.zero		1


	//   ....[70]....
        /*06b4*/ 	.word	0x0000a110
        /*06b8*/ 	.word	0x000000ff
        /*06bc*/ 	.word	0x00000000
        /*06c0*/ 	.short	0x0101
        /*06c2*/ 	.byte	0x04
	.zero		1


	//   ....[71]....
        /*06c4*/ 	.word	0x0000a140
        /*06c8*/ 	.word	0x000000ff
        /*06cc*/ 	.word	0x000070b8
        /*06d0*/ 	.short	0x0101
        /*06d2*/ 	.byte	0x28
	.zero		1


	//   ....[72]....
        /*06d4*/ 	.word	0x0000a3f0
        /*06d8*/ 	.word	0x000000ff
        /*06dc*/ 	.word	0x00000000
        /*06e0*/ 	.short	0x010a
        /*06e2*/ 	.byte	0x3b
	.zero		1


	//   ....[73]....
        /*06e4*/ 	.word	0x0000a6d0
        /*06e8*/ 	.word	0x000000ff
        /*06ec*/ 	.word	0x00000000
        /*06f0*/ 	.short	0x010a
        /*06f2*/ 	.byte	0x2c
	.zero		1


	//   ....[74]....
        /*06f4*/ 	.word	0x0000ae50
        /*06f8*/ 	.word	0x000000ff
        /*06fc*/ 	.word	0x00000000
        /*0700*/ 	.short	0x0101
        /*0702*/ 	.byte	0x04
	.zero		1


	//   ....[75]....
        /*0704*/ 	.word	0x0000ae90
        /*0708*/ 	.word	0x00000004
        /*070c*/ 	.word	0x000070d0
        /*0710*/ 	.short	0x010a
        /*0712*/ 	.byte	0x25
	.zero		1


	//   ....[76]....
        /*0714*/ 	.word	0x0000b550
        /*0718*/ 	.word	0x00000000
        /*071c*/ 	.word	0x000070d0
        /*0720*/ 	.short	0x0101
        /*0722*/ 	.byte	0x25
	.zero		1


	//   ....[77]....
        /*0724*/ 	.word	0x0000c4a0
        /*0728*/ 	.word	0x000000ff
        /*072c*/ 	.word	0x00000000
        /*0730*/ 	.short	0x0101
        /*0732*/ 	.byte	0x04
	.zero		1


	//   ....[78]....
        /*0734*/ 	.word	0x0000c540
        /*0738*/ 	.word	0x000000ff
        /*073c*/ 	.word	0x00000000
        /*0740*/ 	.short	0x010a
        /*0742*/ 	.byte	0x3b
	.zero		1


	//   ....[79]....
        /*0744*/ 	.word	0x0000c890
        /*0748*/ 	.word	0x000000ff
        /*074c*/ 	.word	0x00000000
        /*0750*/ 	.short	0x010a
        /*0752*/ 	.byte	0x2c
	.zero		1


	//   ....[80]....
        /*0754*/ 	.word	0x0000cc50
        /*0758*/ 	.word	0x000000ff
        /*075c*/ 	.word	0x00000000
        /*0760*/ 	.short	0x010a
        /*0762*/ 	.byte	0x2a
	.zero		1


	//   ....[81]....
        /*0764*/ 	.word	0x0000e7f0
        /*0768*/ 	.word	0x000000ff
        /*076c*/ 	.word	0x00000000
        /*0770*/ 	.short	0x0101
        /*0772*/ 	.byte	0x04
	.zero		1


	//   ....[82]....
        /*0774*/ 	.word	0x0000e830
        /*0778*/ 	.word	0x00000004
        /*077c*/ 	.word	0x000070d0
        /*0780*/ 	.short	0x010a
        /*0782*/ 	.byte	0x25
	.zero		1


	//   ....[83]....
        /*0784*/ 	.word	0x0000f8e0
        /*0788*/ 	.word	0x00000000
        /*078c*/ 	.word	0x000070d0
        /*0790*/ 	.short	0x0101
        /*0792*/ 	.byte	0x25
	.zero		1


	//   ....[84]....
        /*0794*/ 	.word	0x0000fe10
        /*0798*/ 	.word	0x000000ff
        /*079c*/ 	.word	0x00000000
        /*07a0*/ 	.short	0x0101
        /*07a2*/ 	.byte	0x04
	.zero		1


	//   ....[85]....
        /*07a4*/ 	.word	0x0000feb0
        /*07a8*/ 	.word	0x000000ff
        /*07ac*/ 	.word	0x00000000
        /*07b0*/ 	.short	0x010a
        /*07b2*/ 	.byte	0x3b
	.zero		1


	//   ....[86]....
        /*07b4*/ 	.word	0x00010200
        /*07b8*/ 	.word	0x000000ff
        /*07bc*/ 	.word	0x00000000
        /*07c0*/ 	.short	0x010a
        /*07c2*/ 	.byte	0x2a
	.zero		1


	//   ....[87]....
        /*07c4*/ 	.word	0x00010480
        /*07c8*/ 	.word	0x000000ff
        /*07cc*/ 	.word	0x00000000
        /*07d0*/ 	.short	0x0101
        /*07d2*/ 	.byte	0x04
	.zero		1


	//   ....[88]....
        /*07d4*/ 	.word	0x000104f0
        /*07d8*/ 	.word	0x000000ff
        /*07dc*/ 	.word	0x00000000
        /*07e0*/ 	.short	0x010a
        /*07e2*/ 	.byte	0x3b
	.zero		1


	//   ....[89]....
        /*07e4*/ 	.word	0x000105b0
        /*07e8*/ 	.word	0x000000ff
        /*07ec*/ 	.word	0x00000000
        /*07f0*/ 	.short	0x0101
        /*07f2*/ 	.byte	0x04
	.zero		1


	//   ....[90]....
        /*07f4*/ 	.word	0x00010990
        /*07f8*/ 	.word	0x000000ff
        /*07fc*/ 	.word	0x00007010
        /*0800*/ 	.short	0x010a
        /*0802*/ 	.byte	0x08
	.zero		1


	//   ....[91]....
        /*0804*/ 	.word	0x00010b40
        /*0808*/ 	.word	0x000000ff
        /*080c*/ 	.word	0x00007038
        /*0810*/ 	.short	0x010a
        /*0812*/ 	.byte	0x08
	.zero		1


	//   ....[92]....
        /*0814*/ 	.word	0x00010d10
        /*0818*/ 	.word	0x000000ff
        /*081c*/ 	.word	0x00007018
        /*0820*/ 	.short	0x010a
        /*0822*/ 	.byte	0x08
	.zero		1


	//   ....[93]....
        /*0824*/ 	.word	0x00010ed0
        /*0828*/ 	.word	0x000000ff
        /*082c*/ 	.word	0x00007040
        /*0830*/ 	.short	0x010a
        /*0832*/ 	.byte	0x08
	.zero		1


	//   ....[94]....
        /*0834*/ 	.word	0x000111b0
        /*0838*/ 	.word	0x000000ff
        /*083c*/ 	.word	0x00007038
        /*0840*/ 	.short	0x010a
        /*0842*/ 	.byte	0x21
	.zero		1


	//   ....[95]....
        /*0844*/ 	.word	0x00011380
        /*0848*/ 	.word	0x000000ff
        /*084c*/ 	.word	0x00007038
        /*0850*/ 	.short	0x010a
        /*0852*/ 	.byte	0x11
	.zero		1


	//   ....[96]....
        /*0854*/ 	.word	0x00011570
        /*0858*/ 	.word	0x000000ff
        /*085c*/ 	.word	0x00007038
        /*0860*/ 	.short	0x010a
        /*0862*/ 	.byte	0x19
	.zero		1


	//   ....[97]....
        /*0864*/ 	.word	0x00011750
        /*0868*/ 	.word	0x000000ff
        /*086c*/ 	.word	0x00007038
        /*0870*/ 	.short	0x010a
        /*0872*/ 	.byte	0x11
	.zero		1


	//   ....[98]....
        /*0874*/ 	.word	0x00011940
        /*0878*/ 	.word	0x000000ff
        /*087c*/ 	.word	0x00007038
        /*0880*/ 	.short	0x010a
        /*0882*/ 	.byte	0x11
	.zero		1


	//   ....[99]....
        /*0884*/ 	.word	0x00011b30
        /*0888*/ 	.word	0x000000ff
        /*088c*/ 	.word	0x00007038
        /*0890*/ 	.short	0x010a
        /*0892*/ 	.byte	0x11
	.zero		1


	//   ....[100]....
        /*0894*/ 	.word	0x00011d20
        /*0898*/ 	.word	0x000000ff
        /*089c*/ 	.word	0x00007038
        /*08a0*/ 	.short	0x010a
        /*08a2*/ 	.byte	0x11
	.zero		1


	//   ....[101]....
        /*08a4*/ 	.word	0x00011f10
        /*08a8*/ 	.word	0x000000ff
        /*08ac*/ 	.word	0x00007038
        /*08b0*/ 	.short	0x010a
        /*08b2*/ 	.byte	0x11
	.zero		1


	//   ....[102]....
        /*08b4*/ 	.word	0x000121a0
        /*08b8*/ 	.word	0x000000ff
        /*08bc*/ 	.word	0x00007038
        /*08c0*/ 	.short	0x010a
        /*08c2*/ 	.byte	0x19
	.zero		1


	//   ....[103]....
        /*08c4*/ 	.word	0x00012380
        /*08c8*/ 	.word	0x000000ff
        /*08cc*/ 	.word	0x00007038
        /*08d0*/ 	.short	0x010a
        /*08d2*/ 	.byte	0x11
	.zero		1


	//   ....[104]....
        /*08d4*/ 	.word	0x000127f0
        /*08d8*/ 	.word	0x000000ff
        /*08dc*/ 	.word	0x000070b0
        /*08e0*/ 	.short	0x010a
        /*08e2*/ 	.byte	0x10
	.zero		1


	//   ....[105]....
        /*08e4*/ 	.word	0x00012890
        /*08e8*/ 	.word	0x000000ff
        /*08ec*/ 	.word	0x000070b8
        /*08f0*/ 	.short	0x010a
        /*08f2*/ 	.byte	0x10
	.zero		1


	//   ....[106]....
        /*08f4*/ 	.word	0x000129b0
        /*08f8*/ 	.word	0x000000ff
        /*08fc*/ 	.word	0x00000000
        /*0900*/ 	.short	0x0101
        /*0902*/ 	.byte	0x05
	.zero		1


	//   ....[107]....
        /*0904*/ 	.word	0x00012a30
        /*0908*/ 	.word	0x000000ff
        /*090c*/ 	.word	0x00000000
        /*0910*/ 	.short	0x0101
        /*0912*/ 	.byte	0x05
	.zero		1


	//   ....[108]....
        /*0914*/ 	.word	0x00012cc0
        /*0918*/ 	.word	0x00000000
        /*091c*/ 	.word	0x00007000
        /*0920*/ 	.short	0x010a
        /*0922*/ 	.byte	0xff
	.zero		1


	//   ....[109]....
        /*0924*/ 	.word	0x00012d20
        /*0928*/ 	.word	0x00000000
        /*092c*/ 	.word	0x00007020
        /*0930*/ 	.short	0x010a
        /*0932*/ 	.byte	0xff
	.zero		1


	//   ....[110]....
        /*0934*/ 	.word	0x00012d80
        /*0938*/ 	.word	0x00000005
        /*093c*/ 	.word	0x00007058
        /*0940*/ 	.short	0x010a
        /*0942*/ 	.byte	0xff
	.zero		1


	//   ....[111]....
        /*0944*/ 	.word	0x00012de0
        /*0948*/ 	.word	0x00000000
        /*094c*/ 	.word	0x00007008
        /*0950*/ 	.short	0x010a
        /*0952*/ 	.byte	0xff
	.zero		1


	//   ....[112]....
        /*0954*/ 	.word	0x00012e40
        /*0958*/ 	.word	0x00000005
        /*095c*/ 	.word	0x00007068
        /*0960*/ 	.short	0x010a
        /*0962*/ 	.byte	0xff
	.zero		1


	//   ....[113]....
        /*0964*/ 	.word	0x00012ea0
        /*0968*/ 	.word	0x00000000
        /*096c*/ 	.word	0x00007028
        /*0970*/ 	.short	0x010a
        /*0972*/ 	.byte	0xff
	.zero		1


	//   ....[114]....
        /*0974*/ 	.word	0x00012f00
        /*0978*/ 	.word	0x00000005
        /*097c*/ 	.word	0x000070a0
        /*0980*/ 	.short	0x010a
        /*0982*/ 	.byte	0xff
	.zero		1


	//   ....[115]....
        /*0984*/ 	.word	0x00012f60
        /*0988*/ 	.word	0x00000000
        /*098c*/ 	.word	0x00007058
        /*0990*/ 	.short	0x010a
        /*0992*/ 	.byte	0xff
	.zero		1


	//   ....[116]....
        /*0994*/ 	.word	0x00012fc0
        /*0998*/ 	.word	0x00000000
        /*099c*/ 	.word	0x00007020
        /*09a0*/ 	.short	0x010a
        /*09a2*/ 	.byte	0xff
	.zero		1


	//   ....[117]....
        /*09a4*/ 	.word	0x00013020
        /*09a8*/ 	.word	0x00000000
        /*09ac*/ 	.word	0x000070a8
        /*09b0*/ 	.short	0x010a
        /*09b2*/ 	.byte	0xff
	.zero		1


	//   ....[118]....
        /*09b4*/ 	.word	0x00013080
        /*09b8*/ 	.word	0x00000000
        /*09bc*/ 	.word	0x00007068
        /*09c0*/ 	.short	0x010a
        /*09c2*/ 	.byte	0xff
	.zero		1


	//   ....[119]....
        /*09c4*/ 	.word	0x000130e0
        /*09c8*/ 	.word	0x00000000
        /*09cc*/ 	.word	0x00007020
        /*09d0*/ 	.short	0x010a
        /*09d2*/ 	.byte	0xff
	.zero		1


	//   ....[120]....
        /*09d4*/ 	.word	0x00013140
        /*09d8*/ 	.word	0x00000000
        /*09dc*/ 	.word	0x000070a0
        /*09e0*/ 	.short	0x010a
        /*09e2*/ 	.byte	0xff
	.zero		1


	//   ....[121]....
        /*09e4*/ 	.word	0x000131a0
        /*09e8*/ 	.word	0x00000000
        /*09ec*/ 	.word	0x00007058
        /*09f0*/ 	.short	0x010a
        /*09f2*/ 	.byte	0xff
	.zero		1


	//   ....[122]....
        /*09f4*/ 	.word	0x00013200
        /*09f8*/ 	.word	0x00000000
        /*09fc*/ 	.word	0x000070a8
        /*0a00*/ 	.short	0x010a
        /*0a02*/ 	.byte	0xff
	.zero		1


	//   ....[123]....
        /*0a04*/ 	.word	0x00013260
        /*0a08*/ 	.word	0x00000000
        /*0a0c*/ 	.word	0x00007068
        /*0a10*/ 	.short	0x010a
        /*0a12*/ 	.byte	0xff
	.zero		1


	//   ....[124]....
        /*0a14*/ 	.word	0x000132b0
        /*0a18*/ 	.word	0x00000010
        /*0a1c*/ 	.word	0x000070c0
        /*0a20*/ 	.short	0x010a
        /*0a22*/ 	.byte	0xff
	.zero		1


	//   ....[125]....
        /*0a24*/ 	.word	0x00013300
        /*0a28*/ 	.word	0x00000010
        /*0a2c*/ 	.word	0x000070c8
        /*0a30*/ 	.short	0x010a
        /*0a32*/ 	.byte	0xff
	.zero		1


	//   ....[126]....
        /*0a34*/ 	.word	0x00013360
        /*0a38*/ 	.word	0x00000000
        /*0a3c*/ 	.word	0x00007070
        /*0a40*/ 	.short	0x010a
        /*0a42*/ 	.byte	0xff
	.zero		1


	//   ....[127]....
        /*0a44*/ 	.word	0x000133c0
        /*0a48*/ 	.word	0x00000000
        /*0a4c*/ 	.word	0x00007080
        /*0a50*/ 	.short	0x010a
        /*0a52*/ 	.byte	0xff
	.zero		1


	//   ....[128]....
        /*0a54*/ 	.word	0x00013420
        /*0a58*/ 	.word	0x00000000
        /*0a5c*/ 	.word	0x00007070
        /*0a60*/ 	.short	0x010a
        /*0a62*/ 	.byte	0xff
	.zero		1


	//   ....[129]....
        /*0a64*/ 	.word	0x00013480
        /*0a68*/ 	.word	0x00000000
        /*0a6c*/ 	.word	0x00007090
        /*0a70*/ 	.short	0x010a
        /*0a72*/ 	.byte	0xff
	.zero		1


	//   ....[130]....
        /*0a74*/ 	.word	0x000134e0
        /*0a78*/ 	.word	0x00000000
        /*0a7c*/ 	.word	0x00007080
        /*0a80*/ 	.short	0x010a
        /*0a82*/ 	.byte	0xff
	.zero		1


	//   ....[131]....
        /*0a84*/ 	.word	0x00013540
        /*0a88*/ 	.word	0x00000000
        /*0a8c*/ 	.word	0x00007098
        /*0a90*/ 	.short	0x010a
        /*0a92*/ 	.byte	0xff
	.zero		1


	//   ....[132]....
        /*0a94*/ 	.word	0x000135a0
        /*0a98*/ 	.word	0x00000000
        /*0a9c*/ 	.word	0x00007070
        /*0aa0*/ 	.short	0x010a
        /*0aa2*/ 	.byte	0xff
	.zero		1


	//   ....[133]....
        /*0aa4*/ 	.word	0x00013600
        /*0aa8*/ 	.word	0x00000000
        /*0aac*/ 	.word	0x00007090
        /*0ab0*/ 	.short	0x010a
        /*0ab2*/ 	.byte	0xff
	.zero		1


	//   ....[134]....
        /*0ab4*/ 	.word	0x00013660
        /*0ab8*/ 	.word	0x00000000
        /*0abc*/ 	.word	0x000070c0
        /*0ac0*/ 	.short	0x010a
        /*0ac2*/ 	.byte	0xff
	.zero		1


	//   ....[135]....
        /*0ac4*/ 	.word	0x000136c0
        /*0ac8*/ 	.word	0x00000000
        /*0acc*/ 	.word	0x00007080
        /*0ad0*/ 	.short	0x010a
        /*0ad2*/ 	.byte	0xff
	.zero		1


	//   ....[136]....
        /*0ad4*/ 	.word	0x00013720
        /*0ad8*/ 	.word	0x00000000
        /*0adc*/ 	.word	0x00007098
        /*0ae0*/ 	.short	0x010a
        /*0ae2*/ 	.byte	0xff
	.zero		1


	//   ....[137]....
        /*0ae4*/ 	.word	0x00013780
        /*0ae8*/ 	.word	0x00000000
        /*0aec*/ 	.word	0x000070c8
        /*0af0*/ 	.short	0x010a
        /*0af2*/ 	.byte	0xff
	.zero		1


	//   ....[138]....
        /*0af4*/ 	.word	0x000137e0
        /*0af8*/ 	.word	0x00000000
        /*0afc*/ 	.word	0x00000000
        /*0b00*/ 	.short	0x010a
        /*0b02*/ 	.byte	0xff
	.zero		1


	//   ....[139]....
        /*0b04*/ 	.word	0x00013840
        /*0b08*/ 	.word	0x00000000
        /*0b0c*/ 	.word	0x00000000
        /*0b10*/ 	.short	0x010a
        /*0b12*/ 	.byte	0xff
	.zero		1


	//   ....[140]....
        /*0b14*/ 	.word	0x000138a0
        /*0b18*/ 	.word	0x00000004
        /*0b1c*/ 	.word	0x000070d0
        /*0b20*/ 	.short	0x010a
        /*0b22*/ 	.byte	0xff
	.zero		1


	//   ....[141]....
        /*0b24*/ 	.word	0x00013900
        /*0b28*/ 	.word	0x00000003
        /*0b2c*/ 	.word	0x00000000
        /*0b30*/ 	.short	0x010a
        /*0b32*/ 	.byte	0xff
	.zero		1


	//   ....[142]....
        /*0b34*/ 	.word	0x00013960
        /*0b38*/ 	.word	0x00000000
        /*0b3c*/ 	.word	0x00000000
        /*0b40*/ 	.short	0x010a
        /*0b42*/ 	.byte	0xff
	.zero		1


	//   ....[143]....
        /*0b44*/ 	.word	0x000139c0
        /*0b48*/ 	.word	0x00000000
        /*0b4c*/ 	.word	0x00000000
        /*0b50*/ 	.short	0x010a
        /*0b52*/ 	.byte	0xff
	.zero		1


	//   ....[144]....
        /*0b54*/ 	.word	0x00013a20
        /*0b58*/ 	.word	0x00000004
        /*0b5c*/ 	.word	0x000070d0
        /*0b60*/ 	.short	0x010a
        /*0b62*/ 	.byte	0xff
	.zero		1


	//   ....[145]....
        /*0b64*/ 	.word	0x00013a80
        /*0b68*/ 	.word	0x00000003
        /*0b6c*/ 	.word	0x00000000
        /*0b70*/ 	.short	0x010a
        /*0b72*/ 	.byte	0xff
	.zero		1


	//   ....[146]....
        /*0b74*/ 	.word	0x00013ae0
        /*0b78*/ 	.word	0x00000000
        /*0b7c*/ 	.word	0x00000000
        /*0b80*/ 	.short	0x010a
        /*0b82*/ 	.byte	0xff
	.zero		1


	//   ....[147]....
        /*0b84*/ 	.word	0x00013b40
        /*0b88*/ 	.word	0x00000000
        /*0b8c*/ 	.word	0x00000000
        /*0b90*/ 	.short	0x010a
        /*0b92*/ 	.byte	0xff
	.zero		1


	//   ....[148]....
        /*0b94*/ 	.word	0x00013ba0
        /*0b98*/ 	.word	0x00000000
        /*0b9c*/ 	.word	0x00007010
        /*0ba0*/ 	.short	0x010a
        /*0ba2*/ 	.byte	0xff
	.zero		1


	//   ....[149]....
        /*0ba4*/ 	.word	0x00013c00
        /*0ba8*/ 	.word	0x00000000
        /*0bac*/ 	.word	0x00007038
        /*0bb0*/ 	.short	0x010a
        /*0bb2*/ 	.byte	0xff
	.zero		1


	//   ....[150]....
        /*0bb4*/ 	.word	0x00013c60
        /*0bb8*/ 	.word	0x00000000
        /*0bbc*/ 	.word	0x00007018
        /*0bc0*/ 	.short	0x010a
        /*0bc2*/ 	.byte	0xff
	.zero		1


	//   ....[151]....
        /*0bc4*/ 	.word	0x00013cc0
        /*0bc8*/ 	.word	0x00000000
        /*0bcc*/ 	.word	0x00007040
        /*0bd0*/ 	.short	0x010a
        /*0bd2*/ 	.byte	0xff
	.zero		1


	//   ....[152]....
        /*0bd4*/ 	.word	0x00013d20
        /*0bd8*/ 	.word	0x00000000
        /*0bdc*/ 	.word	0x00007038
        /*0be0*/ 	.short	0x010a
        /*0be2*/ 	.byte	0xff
	.zero		1


	//   ....[153]....
        /*0be4*/ 	.word	0x00013d80
        /*0be8*/ 	.word	0x00000000
        /*0bec*/ 	.word	0x00007038
        /*0bf0*/ 	.short	0x010a
        /*0bf2*/ 	.byte	0xff
	.zero		1


	//   ....[154]....
        /*0bf4*/ 	.word	0x00013de0
        /*0bf8*/ 	.word	0x00000000
        /*0bfc*/ 	.word	0x00007038
        /*0c00*/ 	.short	0x010a
        /*0c02*/ 	.byte	0xff
	.zero		1


	//   ....[155]....
        /*0c04*/ 	.word	0x00013e40
        /*0c08*/ 	.word	0x00000000
        /*0c0c*/ 	.word	0x00007038
        /*0c10*/ 	.short	0x010a
        /*0c12*/ 	.byte	0xff
	.zero		1


	//   ....[156]....
        /*0c14*/ 	.word	0x00013ea0
        /*0c18*/ 	.word	0x00000000
        /*0c1c*/ 	.word	0x00007038
        /*0c20*/ 	.short	0x010a
        /*0c22*/ 	.byte	0xff
	.zero		1


	//   ....[157]....
        /*0c24*/ 	.word	0x00013f00
        /*0c28*/ 	.word	0x00000000
        /*0c2c*/ 	.word	0x00007038
        /*0c30*/ 	.short	0x010a
        /*0c32*/ 	.byte	0xff
	.zero		1


	//   ....[158]....
        /*0c34*/ 	.word	0x00013f60
        /*0c38*/ 	.word	0x00000000
        /*0c3c*/ 	.word	0x00007038
        /*0c40*/ 	.short	0x010a
        /*0c42*/ 	.byte	0xff
	.zero		1


	//   ....[159]....
        /*0c44*/ 	.word	0x00013fc0
        /*0c48*/ 	.word	0x00000000
        /*0c4c*/ 	.word	0x00007038
        /*0c50*/ 	.short	0x010a
        /*0c52*/ 	.byte	0xff
	.zero		1


	//   ....[160]....
        /*0c54*/ 	.word	0x00014020
        /*0c58*/ 	.word	0x00000000
        /*0c5c*/ 	.word	0x00007038
        /*0c60*/ 	.short	0x010a
        /*0c62*/ 	.byte	0xff
	.zero		1


	//   ....[161]....
        /*0c64*/ 	.word	0x00014080
        /*0c68*/ 	.word	0x00000000
        /*0c6c*/ 	.word	0x00007038
        /*0c70*/ 	.short	0x010a
        /*0c72*/ 	.byte	0xff
	.zero		1


	//   ....[162]....
        /*0c74*/ 	.word	0x000140e0
        /*0c78*/ 	.word	0x00000000
        /*0c7c*/ 	.word	0x000070b0
        /*0c80*/ 	.short	0x010a
        /*0c82*/ 	.byte	0xff
	.zero		1


	//   ....[163]....
        /*0c84*/ 	.word	0x00014140
        /*0c88*/ 	.word	0x00000000
        /*0c8c*/ 	.word	0x000070b8
        /*0c90*/ 	.short	0x010a
        /*0c92*/ 	.byte	0xff
	.zero		1


	//----- nvinfo : EIATTR_NUM_MBARRIERS
	.align		4
.L_64:
        /*0c94*/ 	.byte	0x03, 0x38
        /*0c96*/ 	.short	0x001c


	//----- nvinfo : EIATTR_EXIT_INSTR_OFFSETS
	.align		4
        /*0c98*/ 	.byte	0x04, 0x1c
        /*0c9a*/ 	.short	(.L_66 - .L_65)


	//   ....[0]....
.L_65:
        /*0c9c*/ 	.word	0x000017d0


	//   ....[1]....
        /*0ca0*/ 	.word	0x00001a50


	//   ....[2]....
        /*0ca4*/ 	.word	0x000034b0


	//   ....[3]....
        /*0ca8*/ 	.word	0x000034f0


	//   ....[4]....
        /*0cac*/ 	.word	0x00003570


	//   ....[5]....
        /*0cb0*/ 	.word	0x00006b60


	//   ....[6]....
        /*0cb4*/ 	.word	0x0000a150


	//   ....[7]....
        /*0cb8*/ 	.word	0x0000a1f0


	//   ....[8]....
        /*0cbc*/ 	.word	0x000105c0


	//   ....[9]....
        /*0cc0*/ 	.word	0x00010650


	//   ....[10]....
        /*0cc4*/ 	.word	0x000106f0


	//   ....[11]....
        /*0cc8*/ 	.word	0x00011040


	//   ....[12]....
        /*0ccc*/ 	.word	0x00012130


	//   ....[13]....
        /*0cd0*/ 	.word	0x00012570


	//   ....[14]....
        /*0cd4*/ 	.word	0x000125e0


	//   ....[15]....
        /*0cd8*/ 	.word	0x00012ca0


	//----- nvinfo : EIATTR_INDIRECT_BRANCH_TARGETS
	.align		4
.L_66:
        /*0cdc*/ 	.byte	0x04, 0x34
        /*0cde*/ 	.short	(.L_68 - .L_67)


	//   ....[0]....
.L_67:
        /*0ce0*/ 	.word	.L_x_452@srel
        /*0ce4*/ 	.short	0x0
        /*0ce6*/ 	.short	0x0
        /*0ce8*/ 	.word	0x3
        /*0cec*/ 	.word	.L_x_453@srel
        /*0cf0*/ 	.word	.L_x_454@srel
        /*0cf4*/ 	.word	.L_x_455@srel


	//----- nvinfo : EIATTR_MAX_THREADS
	.align		4
.L_68:
        /*0cf8*/ 	.byte	0x04, 0x05
        /*0cfa*/ 	.short	(.L_70 - .L_69)
.L_69:
        /*0cfc*/ 	.word	0x00000200
        /*0d00*/ 	.word	0x00000001
        /*0d04*/ 	.word	0x00000001


	//----- nvinfo : EIATTR_CRS_STACK_SIZE
	.align		4
.L_70:
        /*0d08*/ 	.byte	0x04, 0x1e
        /*0d0a*/ 	.short	(.L_72 - .L_71)
.L_71:
        /*0d0c*/ 	.word	0x00000000


	//----- nvinfo : EIATTR_CBANK_PARAM_SIZE
	.align		4
.L_72:
        /*0d10*/ 	.byte	0x03, 0x19
        /*0d12*/ 	.short	0x0600


	//----- nvinfo : EIATTR_PARAM_CBANK
	.align		4
        /*0d14*/ 	.byte	0x04, 0x0a
        /*0d16*/ 	.short	(.L_74 - .L_73)
	.align		4
.L_73:
        /*0d18*/ 	.word	index@(.nv.constant0._ZN7cutlass13device_kernelINS_4fmha6kernel36Sm100FmhaFwdKernelTmaWarpspecializedIN4cute5tupleIJiiiNS5_IJNS5_IJiiEEEiEEEEEENS1_10collective38Sm100FmhaFwdMainloopTmaWarpspecializedINS_10bfloat16_tEffNS5_IJNS4_1CILi256EEENSC_ILi64EEENSC_ILi32EEEEEENS5_IJiNSC_ILi1EEES7_EEENS5_IJiSH_NS5_IJNS5_IJNSC_ILi0EEEiEEEiEEEEEESM_NS9_10CausalMaskILb1EEENS5_IJNSC_ILi2EEESH_SH_EEENSC_ILb0EEEEENS9_38Sm100FmhaFwdEpilogueTmaWarpspecializedINS_6half_tEfNS5_IJNSC_ILi128EEESF_SE_EEESI_NS5_IJSH_S7_EEESR_EENS2_23IndividualTileSchedulerENS2_41Sm100FmhaCtxKernelWarpspecializedScheduleEEEEEvNT_6ParamsE)
        /*0d1c*/ 	.short	0x0380
        /*0d1e*/ 	.short	0x0600


	//----- nvinfo : EIATTR_SW_WAR
	.align		4
.L_74:
        /*0d20*/ 	.byte	0x04, 0x36
        /*0d22*/ 	.short	(.L_76 - .L_75)
.L_75:
        /*0d24*/ 	.word	0x00000008
.L_76:


//--------------------- .nv.callgraph             --------------------------
	.section	.nv.callgraph,"",@"SHT_CUDA_CALLGRAPH"
	.align	4
	.sectionentsize	8
	.align		4
        /*0000*/ 	.word	0x00000000
	.align		4
        /*0004*/ 	.word	0xffffffff
	.align		4
        /*0008*/ 	.word	index@(_ZN7cutlass13device_kernelINS_4fmha6kernel36Sm100FmhaFwdKernelTmaWarpspecializedIN4cute5tupleIJiiiNS5_IJNS5_IJiiEEEiEEEEEENS1_10collective38Sm100FmhaFwdMainloopTmaWarpspecializedINS_10bfloat16_tEffNS5_IJNS4_1CILi256EEENSC_ILi64EEENSC_ILi32EEEEEENS5_IJiNSC_ILi1EEES7_EEENS5_IJiSH_NS5_IJNS5_IJNSC_ILi0EEEiEEEiEEEEEESM_NS9_10CausalMaskILb1EEENS5_IJNSC_ILi2EEESH_SH_EEENSC_ILb0EEEEENS9_38Sm100FmhaFwdEpilogueTmaWarpspecializedINS_6half_tEfNS5_IJNSC_ILi128EEESF_SE_EEESI_NS5_IJSH_S7_EEESR_EENS2_23IndividualTileSchedulerENS2_41Sm100FmhaCtxKernelWarpspecializedScheduleEEEEEvNT_6ParamsE)
	.align		4
        /*000c*/ 	.word	index@(__assertfail)
	.align		4
        /*0010*/ 	.word	index@(_ZN7cutlass13device_kernelINS_4fmha6kernel36Sm100FmhaFwdKernelTmaWarpspecializedIN4cute5tupleIJiiiNS5_IJNS5_IJiiEEEiEEEEEENS1_10collective38Sm100FmhaFwdMainloopTmaWarpspecializedINS_10bfloat16_tEffNS5_IJNS4_1CILi256EEENSC_ILi64EEENSC_ILi32EEEEEENS5_IJiNSC_ILi1EEES7_EEENS5_IJiSH_NS5_IJNS5_IJNSC_ILi0EEEiEEEiEEEEEESM_NS9_10CausalMaskILb1EEENS5_IJNSC_ILi2EEESH_SH_EEENSC_ILb0EEEEENS9_38Sm100FmhaFwdEpilogueTmaWarpspecializedINS_6half_tEfNS5_IJNSC_ILi128EEESF_SE_EEESI_NS5_IJSH_S7_EEESR_EENS2_23IndividualTileSchedulerENS2_41Sm100FmhaCtxKernelWarpspecializedScheduleEEEEEvNT_6ParamsE)
	.align		4
        /*0014*/ 	.word	index@(vprintf)
	.align		4
        /*0018*/ 	.word	0x00000000
	.align		4
        /*001c*/ 	.word	0xfffffffe
	.align		4
        /*0020*/ 	.word	0x00000000
	.align		4
        /*0024*/ 	.word	0xfffffffd
	.align		4
        /*0028*/ 	.word	0x00000000
	.align		4
        /*002c*/ 	.word	0xfffffffc


//--------------------- .nv.constant4             --------------------------
	.section	.nv.constant4,"a",@progbits
	.align	8
	.align		8
.nv.constant4:
        /*0000*/ 	.dword	vprintf
	.align		8
        /*0008*/ 	.dword	__assertfail
	.align		8
        /*0010*/ 	.dword	__unnamed_1
	.align		8
        /*0018*/ 	.dword	__unnamed_2
	.align		8
        /*0020*/ 	.dword	__unnamed_3
	.align		8
        /*0028*/ 	.dword	__unnamed_4
	.align		8
        /*0030*/ 	.dword	__unnamed_5
	.align		8
        /*0038*/ 	.dword	__unnamed_6
	.align		8
        /*0040*/ 	.dword	__unnamed_7
	.align		8
        /*0048*/ 	.dword	_ZN39_INTERNAL_53fcc6c9_4_k_cu_a54a7358_27944cuda3std3__45__cpo5beginE
	.align		8
        /*0050*/ 	.dword	_ZN39_INTERNAL_53fcc6c9_4_k_cu_a54a7358_27944cuda3std3__45__cpo3endE
	.align		8
        /*0058*/ 	.dword	_ZN39_INTERNAL_53fcc6c9_4_k_cu_a54a7358_27944cuda3std3__45__cpo6cbeginE
	.align		8
        /*0060*/ 	.dword	_ZN39_INTERNAL_53fcc6c9_4_k_cu_a54a7358_27944cuda3std3__45__cpo4cendE
	.align		8
        /*0068*/ 	.dword	_ZN39_INTERNAL_53fcc6c9_4_k_cu_a54a7358_27944cuda3std3__441_GLOBAL__N__53fcc6c9_4_k_cu_a54a7358_27946ignoreE
	.align		8
        /*0070*/ 	.dword	_ZN39_INTERNAL_53fcc6c9_4_k_cu_a54a7358_27944cuda3std3__419piecewise_constructE
	.align		8
        /*0078*/ 	.dword	_ZN39_INTERNAL_53fcc6c9_4_k_cu_a54a7358_27944cuda3std3__48in_placeE
	.align		8
        /*0080*/ 	.dword	_ZN39_INTERNAL_53fcc6c9_4_k_cu_a54a7358_27944cuda3std6ranges3__45__cpo4swapE
	.align		8
        /*0088*/ 	.dword	_ZN39_INTERNAL_53fcc6c9_4_k_cu_a54a7358_27944cuda3std6ranges3__45__cpo9iter_moveE
	.align		8
        /*0090*/ 	.dword	_ZN39_INTERNAL_53fcc6c9_4_k_cu_a54a7358_27944cute7productE
	.align		8
        /*0098*/ 	.dword	_ZN39_INTERNAL_53fcc6c9_4_k_cu_a54a7358_27944cute1_E
	.align		8
        /*00a0*/ 	.dword	$str$22
	.align		8
        /*00a8*/ 	.dword	$str$23
	.align		8
        /*00b0*/ 	.dword	$str$26
	.align		8
        /*00b8*/ 	.dword	$str$27
	.align		8
        /*00c0*/ 	.dword	$str$28
	.align		8
        /*00c8*/ 	.dword	$str$29
	.align		8
        /*00d0*/ 	.dword	$str$30
	.align		8
        /*00d8*/ 	.dword	$str$31
	.align		8
        /*00e0*/ 	.dword	$str$32
	.align		8
        /*00e8*/ 	.dword	$str$33
	.align		8
        /*00f0*/ 	.dword	$str$34
	.align		8
        /*00f8*/ 	.dword	$str$35
	.align		8
        /*0100*/ 	.dword	$str$36
	.align		8
        /*0108*/ 	.dword	$str$37


//--------------------- .nv.constant2._ZN7cutlass13device_kernelINS_4fmha6kernel36Sm100FmhaFwdKernelTmaWarpspecializedIN4cute5tupleIJiiiNS5_IJNS5_IJiiEEEiEEEEEENS1_10collective38Sm100FmhaFwdMainloopTmaWarpspecializedINS_10bfloat16_tEffNS5_IJNS4_1CILi256EEENSC_ILi64EEENSC_ILi32EEEEEENS5_IJiNSC_ILi1EEES7_EEENS5_IJiSH_NS5_IJNS5_IJNSC_ILi0EEEiEEEiEEEEEESM_NS9_10CausalMaskILb1EEENS5_IJNSC_ILi2EEESH_SH_EEENSC_ILb0EEEEENS9_38Sm100FmhaFwdEpilogueTmaWarpspecializedINS_6half_tEfNS5_IJNSC_ILi128EEESF_SE_EEESI_NS5_IJSH_S7_EEESR_EENS2_23IndividualTileSchedulerENS2_41Sm100FmhaCtxKernelWarpspecializedScheduleEEEEEvNT_6ParamsE --------------------------
	.section	.nv.constant2._ZN7cutlass13device_kernelINS_4fmha6kernel36Sm100FmhaFwdKernelTmaWarpspecializedIN4cute5tupleIJiiiNS5_IJNS5_IJiiEEEiEEEEEENS1_10collective38Sm100FmhaFwdMainloopTmaWarpspecializedINS_10bfloat16_tEffNS5_IJNS4_1CILi256EEENSC_ILi64EEENSC_ILi32EEEEEENS5_IJiNSC_ILi1EEES7_EEENS5_IJiSH_NS5_IJNS5_IJNSC_ILi0EEEiEEEiEEEEEESM_NS9_10CausalMaskILb1EEENS5_IJNSC_ILi2EEESH_SH_EEENSC_ILb0EEEEENS9_38Sm100FmhaFwdEpilogueTmaWarpspecializedINS_6half_tEfNS5_IJNSC_ILi128EEESF_SE_EEESI_NS5_IJSH_S7_EEESR_EENS2_23IndividualTileSchedulerENS2_41Sm100FmhaCtxKernelWarpspecializedScheduleEEEEEvNT_6ParamsE,"a",@progbits
	.sectionflags	@""
	.align	4
.nv.constant2._ZN7cutlass13device_kernelINS_4fmha6kernel36Sm100FmhaFwdKernelTmaWarpspecializedIN4cute5tupleIJiiiNS5_IJNS5_IJiiEEEiEEEEEENS1_10collective38Sm100FmhaFwdMainloopTmaWarpspecializedINS_10bfloat16_tEffNS5_IJNS4_1CILi256EEENSC_ILi64EEENSC_ILi32EEEEEENS5_IJiNSC_ILi1EEES7_EEENS5_IJiSH_NS5_IJNS5_IJNSC_ILi0EEEiEEEiEEEEEESM_NS9_10CausalMaskILb1EEENS5_IJNSC_ILi2EEESH_SH_EEENSC_ILb0EEEEENS9_38Sm100FmhaFwdEpilogueTmaWarpspecializedINS_6half_tEfNS5_IJNSC_ILi128EEESF_SE_EEESI_NS5_IJSH_S7_EEESR_EENS2_23IndividualTileSchedulerENS2_41Sm100FmhaCtxKernelWarpspecializedScheduleEEEEEvNT_6ParamsE:
        /*0000*/ 	.byte	0x60, 0x06, 0x01, 0x00, 0x80, 0x25, 0x01, 0x00, 0x30, 0x06, 0x01, 0x00


//--------------------- .text._ZN7cutlass13device_kernelINS_4fmha6kernel36Sm100FmhaFwdKernelTmaWarpspecializedIN4cute5tupleIJiiiNS5_IJNS5_IJiiEEEiEEEEEENS1_10collective38Sm100FmhaFwdMainloopTmaWarpspecializedINS_10bfloat16_tEffNS5_IJNS4_1CILi256EEENSC_ILi64EEENSC_ILi32EEEEEENS5_IJiNSC_ILi1EEES7_EEENS5_IJiSH_NS5_IJNS5_IJNSC_ILi0EEEiEEEiEEEEEESM_NS9_10CausalMaskILb1EEENS5_IJNSC_ILi2EEESH_SH_EEENSC_ILb0EEEEENS9_38Sm100FmhaFwdEpilogueTmaWarpspecializedINS_6half_tEfNS5_IJNSC_ILi128EEESF_SE_EEESI_NS5_IJSH_S7_EEESR_EENS2_23IndividualTileSchedulerENS2_41Sm100FmhaCtxKernelWarpspecializedScheduleEEEEEvNT_6ParamsE --------------------------
	.section	.text._ZN7cutlass13device_kernelINS_4fmha6kernel36Sm100FmhaFwdKernelTmaWarpspecializedIN4cute5tupleIJiiiNS5_IJNS5_IJiiEEEiEEEEEENS1_10collective38Sm100FmhaFwdMainloopTmaWarpspecializedINS_10bfloat16_tEffNS5_IJNS4_1CILi256EEENSC_ILi64EEENSC_ILi32EEEEEENS5_IJiNSC_ILi1EEES7_EEENS5_IJiSH_NS5_IJNS5_IJNSC_ILi0EEEiEEEiEEEEEESM_NS9_10CausalMaskILb1EEENS5_IJNSC_ILi2EEESH_SH_EEENSC_ILb0EEEEENS9_38Sm100FmhaFwdEpilogueTmaWarpspecializedINS_6half_tEfNS5_IJNSC_ILi128EEESF_SE_EEESI_NS5_IJSH_S7_EEESR_EENS2_23IndividualTileSchedulerENS2_41Sm100FmhaCtxKernelWarpspecializedScheduleEEEEEvNT_6ParamsE,"ax",@progbits
	.align	128
.text._ZN7cutlass13device_kernelINS_4fmha6kernel36Sm100FmhaFwdKernelTmaWarpspecializedIN4cute5tupleIJiiiNS5_IJNS5_IJiiEEEiEEEEEENS1_10collective38Sm100FmhaFwdMainloopTmaWarpspecializedINS_10bfloat16_tEffNS5_IJNS4_1CILi256EEENSC_ILi64EEENSC_ILi32EEEEEENS5_IJiNSC_ILi1EEES7_EEENS5_IJiSH_NS5_IJNS5_IJNSC_ILi0EEEiEEEiEEEEEESM_NS9_10CausalMaskILb1EEENS5_IJNSC_ILi2EEESH_SH_EEENSC_ILb0EEEEENS9_38Sm100FmhaFwdEpilogueTmaWarpspecializedINS_6half_tEfNS5_IJNSC_ILi128EEESF_SE_EEESI_NS5_IJSH_S7_EEESR_EENS2_23IndividualTileSchedulerENS2_41Sm100FmhaCtxKernelWarpspecializedScheduleEEEEEvNT_6ParamsE:
        .type           _ZN7cutlass13device_kernelINS_4fmha6kernel36Sm100FmhaFwdKernelTmaWarpspecializedIN4cute5tupleIJiiiNS5_IJNS5_IJiiEEEiEEEEEENS1_10collective38Sm100FmhaFwdMainloopTmaWarpspecializedINS_10bfloat16_tEffNS5_IJNS4_1CILi256EEENSC_ILi64EEENSC_ILi32EEEEEENS5_IJiNSC_ILi1EEES7_EEENS5_IJiSH_NS5_IJNS5_IJNSC_ILi0EEEiEEEiEEEEEESM_NS9_10CausalMaskILb1EEENS5_IJNSC_ILi2EEESH_SH_EEENSC_ILb0EEEEENS9_38Sm100FmhaFwdEpilogueTmaWarpspecializedINS_6half_tEfNS5_IJNSC_ILi128EEESF_SE_EEESI_NS5_IJSH_S7_EEESR_EENS2_23IndividualTileSchedulerENS2_41Sm100FmhaCtxKernelWarpspecializedScheduleEEEEEvNT_6ParamsE,@function
        .size           _ZN7cutlass13device_kernelINS_4fmha6kernel36Sm100FmhaFwdKernelTmaWarpspecializedIN4cute5tupleIJiiiNS5_IJNS5_IJiiEEEiEEEEEENS1_10collective38Sm100FmhaFwdMainloopTmaWarpspecializedINS_10bfloat16_tEffNS5_IJNS4_1CILi256EEENSC_ILi64EEENSC_ILi32EEEEEENS5_IJiNSC_ILi1EEES7_EEENS5_IJiSH_NS5_IJNS5_IJNSC_ILi0EEEiEEEiEEEEEESM_NS9_10CausalMaskILb1EEENS5_IJNSC_ILi2EEESH_SH_EEENSC_ILb0EEEEENS9_38Sm100FmhaFwdEpilogueTmaWarpspecializedINS_6half_tEfNS5_IJNSC_ILi128EEESF_SE_EEESI_NS5_IJSH_S7_EEESR_EENS2_23IndividualTileSchedulerENS2_41Sm100FmhaCtxKernelWarpspecializedScheduleEEEEEvNT_6ParamsE,(.L_x_456 - _ZN7cutlass13device_kernelINS_4fmha6kernel36Sm100FmhaFwdKernelTmaWarpspecializedIN4cute5tupleIJiiiNS5_IJNS5_IJiiEEEiEEEEEENS1_10collective38Sm100FmhaFwdMainloopTmaWarpspecializedINS_10bfloat16_tEffNS5_IJNS4_1CILi256EEENSC_ILi64EEENSC_ILi32EEEEEENS5_IJiNSC_ILi1EEES7_EEENS5_IJiSH_NS5_IJNS5_IJNSC_ILi0EEEiEEEiEEEEEESM_NS9_10CausalMaskILb1EEENS5_IJNSC_ILi2EEESH_SH_EEENSC_ILb0EEEEENS9_38Sm100FmhaFwdEpilogueTmaWarpspecializedINS_6half_tEfNS5_IJNSC_ILi128EEESF_SE_EEESI_NS5_IJSH_S7_EEESR_EENS2_23IndividualTileSchedulerENS2_41Sm100FmhaCtxKernelWarpspecializedScheduleEEEEEvNT_6ParamsE)
        .other          _ZN7cutlass13device_kernelINS_4fmha6kernel36Sm100FmhaFwdKernelTmaWarpspecializedIN4cute5tupleIJiiiNS5_IJNS5_IJiiEEEiEEEEEENS1_10collective38Sm100FmhaFwdMainloopTmaWarpspecializedINS_10bfloat16_tEffNS5_IJNS4_1CILi256EEENSC_ILi64EEENSC_ILi32EEEEEENS5_IJiNSC_ILi1EEES7_EEENS5_IJiSH_NS5_IJNS5_IJNSC_ILi0EEEiEEEiEEEEEESM_NS9_10CausalMaskILb1EEENS5_IJNSC_ILi2EEESH_SH_EEENSC_ILb0EEEEENS9_38Sm100FmhaFwdEpilogueTmaWarpspecializedINS_6half_tEfNS5_IJNSC_ILi128EEESF_SE_EEESI_NS5_IJSH_S7_EEESR_EENS2_23IndividualTileSchedulerENS2_41Sm100FmhaCtxKernelWarpspecializedScheduleEEEEEvNT_6ParamsE,@"STO_CUDA_ENTRY STV_DEFAULT"
_ZN7cutlass13device_kernelINS_4fmha6kernel36Sm100FmhaFwdKernelTmaWarpspecializedIN4cute5tupleIJiiiNS5_IJNS5_IJiiEEEiEEEEEENS1_10collective38Sm100FmhaFwdMainloopTmaWarpspecializedINS_10bfloat16_tEffNS5_IJNS4_1CILi256EEENSC_ILi64EEENSC_ILi32EEEEEENS5_IJiNSC_ILi1EEES7_EEENS5_IJiSH_NS5_IJNS5_IJNSC_ILi0EEEiEEEiEEEEEESM_NS9_10CausalMaskILb1EEENS5_IJNSC_ILi2EEESH_SH_EEENSC_ILb0EEEEENS9_38Sm100FmhaFwdEpilogueTmaWarpspecializedINS_6half_tEfNS5_IJNSC_ILi128EEESF_SE_EEESI_NS5_IJSH_S7_EEESR_EENS2_23IndividualTileSchedulerENS2_41Sm100FmhaCtxKernelWarpspecializedScheduleEEEEEvNT_6ParamsE:
[----:B------:R-:W1:Y:S02]  /*0000*/  LDC R1, c[0x0][0x37c] ;  /* 0x0000df00ff017b82 */ /* 0x000e640000000800 */
[----:B-1----:R-:W-:-:S04]  /*0010*/  IADD3 R1, PT, PT, R1, -0x18, RZ ;  /* 0xffffffe801017810 */ /* 0x002fc80007ffe0ff */
[----:B------:R-:W-:Y:S01]  /*0020*/  R2UR UR40, R1 ;  /* 0x00000000012872ca */ /* 0x000fe200000e0000 */
[----:B------:R-:W1:Y:S01]  /*0030*/  S2R R18, SR_TID.X ;  /* 0x0000000000127919 */ /* 0x000e620000002100 */
[----:B------:R-:W2:Y:S01]  /*0040*/  LDCU UR4, c[0x0][0x2f8] ;  /* 0x00005f00ff0477ac */ /* 0x000ea20008000800 */
[----:B------:R-:W3:Y:S01]  /*0050*/  LDCU UR39, c[0x0][0x2fc] ;  /* 0x00005f80ff2777ac */ /* 0x000ee20008000800 */
[----:B------:R-:W-:Y:S02]  /*0060*/  UPLOP3.LUT UP3, UPT, UPT, UPT, UPT, 0x40, 0x4 ;  /* 0x000000000004789c */ /* 0x000fe40003f6e870 */
[----:B------:R-:W-:Y:S02]  /*0070*/  UPLOP3.LUT UP1, UPT, UPT, UPT, UPT, 0x80, 0x8 ;  /* 0x000000000008789c */ /* 0x000fe40003f2f070 */
[----:B------:R-:W-:Y:S02]  /*0080*/  UPLOP3.LUT UP0, UPT, UPT, UPT, UPT, 0x40, 0x4 ;  /* 0x000000000004789c */ /* 0x000fe40003f0e870 */
[----:B------:R-:W-:-:S02]  /*0090*/  UPLOP3.LUT UP6, UPT, UPT, UPT, UPT, 0x40, 0x4 ;  /* 0x000000000004789c */ /* 0x000fc40003fce870 */
[----:B------:R-:W-:Y:S02]  /*00a0*/  UPLOP3.LUT UP5, UPT, UPT, UPT, UPT, 0x40, 0x4 ;  /* 0x000000000004789c */ /* 0x000fe40003fae870 */
[----:B--2---:R-:W-:Y:S02]  /*00b0*/  UIADD3 UR40, UP2, UPT, UR40, UR4, URZ ;  /* 0x0000000428287290 */ /* 0x004fe4000ff5e0ff */
[----:B------:R-:W-:Y:S02]  /*00c0*/  UP2UR UR38, UPR, URZ, 0x8 ;  /* 0x00000008ff267883 */ /* 0x000fe40008000000 */
[----:B---3--:R-:W-:Y:S02]  /*00d0*/  UIADD3.X UR39, UPT, UPT, URZ, UR39, URZ, UP2, !UPT ;  /* 0x00000027ff277290 */ /* 0x008fe400097fe4ff */
[----:B------:R-:W-:Y:S02]  /*00e0*/  UPLOP3.LUT UP2, UPT, UPT, UPT, UPT, 0x80, 0x8 ;  /* 0x000000000008789c */ /* 0x000fe40003f4f070 */
[----:B------:R-:W-:-:S02]  /*00f0*/  UPLOP3.LUT UP4, UPT, UPT, UPT, UPT, 0x40, 0x4 ;  /* 0x000000000004789c */ /* 0x000fc40003f8e870 */
[----:B------:R-:W-:Y:S01]  /*0100*/  UP2UR UR62, UPR, URZ, 0x4 ;  /* 0x00000004ff3e7883 */ /* 0x000fe20008000000 */
[----:B-1----:R-:W-:-:S05]  /*0110*/  SHF.R.U32.HI R17, RZ, 0x5, R18 ;  /* 0x00000005ff117819 */ /* 0x002fca0000011612 */
[----:B------:R-:W1:Y:S02]  /*0120*/  SHFL.IDX PT, R0, R17, RZ, 0x1f ;  /* 0x00001fff11007589 */ /* 0x000e6400000e0000 */
[----:B-1----:R-:W-:-:S04]  /*0130*/  SHF.R.S32.HI R3, RZ, 0x1f, R0 ;  /* 0x0000001fff037819 */ /* 0x002fc80000011400 */
[----:B------:R-:W-:-:S04]  /*0140*/  LEA.HI R2, R3, R0, RZ, 0x2 ;  /* 0x0000000003027211 */ /* 0x000fc800078f10ff */
[----:B------:R-:W-:-:S04]  /*0150*/  SHF.R.S32.HI R2, RZ, 0x2, R2 ;  /* 0x00000002ff027819 */ /* 0x000fc80000011402 */
[----:B------:R-:W-:-:S13]  /*0160*/  ISETP.NE.AND P0, PT, R2, RZ, PT ;  /* 0x000000ff0200720c */ /* 0x000fda0003f05270 */
[----:B------:R-:W-:Y:S05]  /*0170*/  @!P0 BRA `(.L_x_0) ;  /* 0x0000000400248947 */ /* 0x000fea0003800000 */
[----:B------:R-:W-:-:S13]  /*0180*/  ISETP.NE.AND P0, PT, R2, 0x2, PT ;  /* 0x000000020200780c */ /* 0x000fda0003f05270 */
[----:B------:R-:W-:Y:S05]  /*0190*/  @!P0 BRA `(.L_x_1) ;  /* 0x0000000000f48947 */ /* 0x000fea0003800000 */
[----:B------:R-:W-:-:S13]  /*01a0*/  ISETP.NE.AND P0, PT, R2, 0x1, PT ;  /* 0x000000010200780c */ /* 0x000fda0003f05270 */
[----:B------:R-:W-:Y:S05]  /*01b0*/  @P0 BRA `(.L_x_2) ;  /* 0x00000000002c0947 */ /* 0x000fea0003800000 */
[----:B------:R-:W-:Y:S01]  /*01c0*/  HFMA2 R2, -RZ, RZ, 0, 5.9604644775390625e-08 ;  /* 0x00000001ff027431 */ /* 0x000fe200000001ff */
[----:B------:R-:W-:Y:S02]  /*01d0*/  UPLOP3.LUT UP3, UPT, UPT, UPT, UPT, 0x40, 0x4 ;  /* 0x000000000004789c */ /* 0x000fe40003f6e870 */
[----:B------:R-:W-:Y:S02]  /*01e0*/  UPLOP3.LUT UP2, UPT, UPT, UPT, UPT, 0x40, 0x4 ;  /* 0x000000000004789c */ /* 0x000fe40003f4e870 */
[----:B------:R-:W-:Y:S02]  /*01f0*/  UPLOP3.LUT UP1, UPT, UPT, UPT, UPT, 0x80, 0x8 ;  /* 0x000000000008789c */ /* 0x000fe40003f2f070 */
[----:B------:R-:W-:Y:S02]  /*0200*/  UPLOP3.LUT UP0, UPT, UPT, UPT, UPT, 0x40, 0x4 ;  /* 0x000000000004789c */ /* 0x000fe40003f0e870 */
[----:B------:R-:W-:Y:S02]  /*0210*/  UPLOP3.LUT UP6, UPT, UPT, UPT, UPT, 0x40, 0x4 ;  /* 0x000000000004789c */ /* 0x000fe40003fce870 */
[----:B------:R-:W-:-:S02]  /*0220*/  UPLOP3.LUT UP5, UPT, UPT, UPT, UPT, 0x40, 0x4 ;  /* 0x000000000004789c */ /* 0x000fc40003fae870 */
[----:B------:R-:W-:Y:S02]  /*0230*/  UPLOP3.LUT UP4, UPT, UPT, UPT, UPT, 0x80, 0x8 ;  /* 0x000000000008789c */ /* 0x000fe40003f8f070 */
[----:B------:R-:W-:Y:S02]  /*0240*/  UP2UR UR38, UPR, URZ, 0x8 ;  /* 0x00000008ff267883 */ /* 0x000fe40008000000 */
[----:B------:R-:W-:Y:S01]  /*0250*/  UP2UR UR62, UPR, URZ, 0x4 ;  /* 0x00000004ff3e7883 */ /* 0x000fe20008000000 */
[----:B------:R-:W-:Y:S11]  /*0260*/  BRA `(.L_x_0) ;  /* 0x0000000000e87947 */ /* 0x000ff60003800000 */
.L_x_2:
[----:B------:R-:W-:Y:S01]  /*0270*/  ISETP.NE.AND P0, PT, R0, 0xc, PT ;  /* 0x0000000c0000780c */ /* 0x000fe20003f05270 */
[----:B------:R-:W-:Y:S01]  /*0280*/  UPLOP3.LUT UP2, UPT, UPT, UPT, UPT, 0x40, 0x4 ;  /* 0x000000000004789c */ /* 0x000fe20003f4e870 */
[----:B------:R-:W-:Y:S01]  /*0290*/  HFMA2 R2, -RZ, RZ, 0, 1.78813934326171875e-07 ;  /* 0x00000003ff027431 */ /* 0x000fe200000001ff */
[----:B------:R-:W-:Y:S02]  /*02a0*/  UPLOP3.LUT UP1, UPT, UPT, UPT, UPT, 0x80, 0x8 ;  /* 0x000000000008789c */ /* 0x000fe40003f2f070 */
[----:B------:R-:W-:Y:S02]  /*02b0*/  UP2UR UR38, UPR, URZ, 0x4 ;  /* 0x00000004ff267883 */ /* 0x000fe40008000000 */
[----:B------:R-:W-:Y:S02]  /*02c0*/  UPLOP3.LUT UP2, UPT, UPT, UPT, UPT, 0x40, 0x4 ;  /* 0x000000000004789c */ /* 0x000fe40003f4e870 */
[----:B------:R-:W-:Y:S02]  /*02d0*/  UPLOP3.LUT UP0, UPT, UPT, UPT, UPT, 0x40, 0x4 ;  /* 0x000000000004789c */ /* 0x000fe40003f0e870 */
[----:B------:R-:W-:-:S02]  /*02e0*/  UPLOP3.LUT UP6, UPT, UPT, UPT, UPT, 0x40, 0x4 ;  /* 0x000000000004789c */ /* 0x000fc40003fce870 */
[----:B------:R-:W-:Y:S02]  /*02f0*/  UPLOP3.LUT UP5, UPT, UPT, UPT, UPT, 0x80, 0x8 ;  /* 0x000000000008789c */ /* 0x000fe40003faf070 */
[----:B------:R-:W-:Y:S02]  /*0300*/  UPLOP3.LUT UP4, UPT, UPT, UPT, UPT, 0x40, 0x4 ;  /* 0x000000000004789c */ /* 0x000fe40003f8e870 */
[----:B------:R-:W-:Y:S01]  /*0310*/  UP2UR UR62, UPR, URZ, 0x4 ;  /* 0x00000004ff3e7883 */ /* 0x000fe20008000000 */
[----:B------:R-:W-:Y:S11]  /*0320*/  @!P0 BRA `(.L_x_0) ;  /* 0x0000000000b88947 */ /* 0x000ff60003800000 */
[----:B------:R-:W-:-:S13]  /*0330*/  ISETP.NE.AND P0, PT, R0, 0xe, PT ;  /* 0x0000000e0000780c */ /* 0x000fda0003f05270 */
[----:B------:R-:W-:Y:S05]  /*0340*/  @!P0 BRA `(.L_x_3) ;  /* 0x00000000005c8947 */ /* 0x000fea0003800000 */
[----:B------:R-:W-:-:S13]  /*0350*/  ISETP.NE.AND P0, PT, R0, 0xd, PT ;  /* 0x0000000d0000780c */ /* 0x000fda0003f05270 */
[----:B------:R-:W-:Y:S05]  /*0360*/  @P0 BRA `(.L_x_4) ;  /* 0x00000000002c0947 */ /* 0x000fea0003800000 */
[----:B------:R-:W-:Y:S01]  /*0370*/  HFMA2 R2, -RZ, RZ, 0, 2.384185791015625e-07 ;  /* 0x00000004ff027431 */ /* 0x000fe200000001ff */
        /* <DEDUP_REMOVED lines=10> */
.L_x_4:
[----:B------:R-:W-:Y:S01]  /*0420*/  HFMA2 R2, -RZ, RZ, 0, 3.5762786865234375e-07 ;  /* 0x00000006ff027431 */ /* 0x000fe200000001ff */
[----:B------:R-:W-:Y:S02]  /*0430*/  UPLOP3.LUT UP3, UPT, UPT, UPT, UPT, 0x40, 0x4 ;  /* 0x000000000004789c */ /* 0x000fe40003f6e870 */
[----:B------:R-:W-:Y:S02]  /*0440*/  UPLOP3.LUT UP2, UPT, UPT, UPT, UPT, 0x40, 0x4 ;  /* 0x000000000004789c */ /* 0x000fe40003f4e870 */
[----:B------:R-:W-:Y:S02]  /*0450*/  UPLOP3.LUT UP0, UPT, UPT, UPT, UPT, 0x40, 0x4 ;  /* 0x000000000004789c */ /* 0x000fe40003f0e870 */
[----:B------:R-:W-:Y:S02]  /*0460*/  UPLOP3.LUT UP6, UPT, UPT, UPT, UPT, 0x40, 0x4 ;  /* 0x000000000004789c */ /* 0x000fe40003fce870 */
[----:B------:R-:W-:Y:S02]  /*0470*/  UPLOP3.LUT UP5, UPT, UPT, UPT, UPT, 0x40, 0x4 ;  /* 0x000000000004789c */ /* 0x000fe40003fae870 */
[----:B------:R-:W-:-:S02]  /*0480*/  UPLOP3.LUT UP4, UPT, UPT, UPT, UPT, 0x40, 0x4 ;  /* 0x000000000004789c */ /* 0x000fc40003f8e870 */
[----:B------:R-:W-:Y:S02]  /*0490*/  UP2UR UR38, UPR, URZ, 0x8 ;  /* 0x00000008ff267883 */ /* 0x000fe40008000000 */
[----:B------:R-:W-:Y:S01]  /*04a0*/  UP2UR UR62, UPR, URZ, 0x4 ;  /* 0x00000004ff3e7883 */ /* 0x000fe20008000000 */
[----:B------:R-:W-:Y:S11]  /*04b0*/  BRA `(.L_x_0) ;  /* 0x0000000000547947 */ /* 0x000ff60003800000 */
.L_x_3:
[----:B------:R-:W-:Y:S01]  /*04c0*/  HFMA2 R2, -RZ, RZ, 0, 2.98023223876953125e-07 ;  /* 0x00000005ff027431 */ /* 0x000fe200000001ff */
        /* <DEDUP_REMOVED lines=10> */
.L_x_1:
[----:B------:R-:W-:Y:S01]  /*0570*/  HFMA2 R2, -RZ, RZ, 0, 1.1920928955078125e-07 ;  /* 0x00000002ff027431 */ /* 0x000fe200000001ff */
        /* <DEDUP_REMOVED lines=8> */
[----:B------:R-:W-:-:S12]  /*0600*/  UP2UR UR62, UPR, URZ, 0x4 ;  /* 0x00000004ff3e7883 */ /* 0x000fd80008000000 */
.L_x_0:
[----:B------:R-:W-:Y:S01]  /*0610*/  ELECT P0, URZ, PT ;  /* 0x0000000000ff782f */ /* 0x000fe20003800000 */
[----:B------:R-:W-:Y:S03]  /*0620*/  BSSY.RECONVERGENT B0, `(.L_x_5) ;  /* 0x000000f000007945 */ /* 0x000fe60003800200 */
[----:B------:R-:W-:Y:S02]  /*0630*/  PLOP3.LUT P2, PT, P0, PT, UP0, 0x5d, 0xd5 ;  /* 0x0000000000d5781c */ /* 0x000fe4000074eb0d */
[----:B------:R-:W-:-:S11]  /*0640*/  PLOP3.LUT P1, PT, P0, PT, UP6, 0x5d, 0xd5 ;  /* 0x0000000000d5781c */ /* 0x000fd6000072eb6d */
[----:B------:R-:W-:Y:S05]  /*0650*/  @P2 BRA `(.L_x_6) ;  /* 0x00000000002c2947 */ /* 0x000fea0003800000 */
[----:B------:R-:W1:Y:S02]  /*0660*/  LDCU.64 UR4, c[0x0][0x348] ;  /* 0x00006900ff0477ac */ /* 0x000e640008000a00 */
[----:B-1----:R-:W-:-:S04]  /*0670*/  UIADD3 UR8, UP0, UPT, UR4, 0x80, URZ ;  /* 0x0000008004087890 */ /* 0x002fc8000ff1e0ff */
[----:B------:R-:W-:Y:S02]  /*0680*/  UIADD3.X UR9, UPT, UPT, URZ, UR5, URZ, UP0, !UPT ;  /* 0x00000005ff097290 */ /* 0x000fe400087fe4ff */
[----:B------:R-:W-:-:S04]  /*0690*/  UIADD3 UR6, UP0, UPT, UR4, 0x180, URZ ;  /* 0x0000018004067890 */ /* 0x000fc8000ff1e0ff */
[----:B------:R-:W-:Y:S02]  /*06a0*/  UIADD3.X UR7, UPT, UPT, URZ, UR5, URZ, UP0, !UPT ;  /* 0x00000005ff077290 */ /* 0x000fe400087fe4ff */
[----:B------:R-:W-:Y:S01]  /*06b0*/  UIADD3 UR4, UP0, UPT, UR4, 0x280, URZ ;  /* 0x0000028004047890 */ /* 0x000fe2000ff1e0ff */
[----:B------:R1:W-:Y:S03]  /*06c0*/  UTMACCTL.PF [UR8] ;  /* 0x00000000080079b9 */ /* 0x0003e60008040000 */
[----:B------:R-:W-:-:S03]  /*06d0*/  UIADD3.X UR5, UPT, UPT, URZ, UR5, URZ, UP0, !UPT ;  /* 0x00000005ff057290 */ /* 0x000fc600087fe4ff */
[----:B------:R1:W-:Y:S06]  /*06e0*/  UTMACCTL.PF [UR6] ;  /* 0x00000000060079b9 */ /* 0x0003ec0008040000 */
[----:B------:R1:W-:Y:S02]  /*06f0*/  UTMACCTL.PF [UR4] ;  /* 0x00000000040079b9 */ /* 0x0003e40008040000 */
[----:B-1----:R-:W-:Y:S01]  /*0700*/  NOP ;  /* 0x0000000000007918 */ /* 0x002fe20000000000 */
.L_x_6:
[----:B------:R-:W-:Y:S05]  /*0710*/  BSYNC.RECONVERGENT B0 ;  /* 0x0000000000007941 */ /* 0x000fea0003800200 */
.L_x_5:
[----:B------:R-:W-:Y:S04]  /*0720*/  BSSY.RECONVERGENT B0, `(.L_x_7) ;  /* 0x000001b000007945 */ /* 0x000fe80003800200 */
[----:B------:R-:W-:Y:S05]  /*0730*/  @P1 BRA `(.L_x_8) ;  /* 0x0000000000241947 */ /* 0x000fea0003800000 */
[----:B------:R-:W1:Y:S01]  /*0740*/  LDCU.64 UR4, c[0x0][0x348] ;  /* 0x00006900ff0477ac */ /* 0x000e620008000a00 */
[----:B------:R-:W-:Y:S02]  /*0750*/  PLOP3.LUT P6, PT, PT, PT, PT, 0x80, 0x8 ;  /* 0x000000000008781c */ /* 0x000fe40003fcf070 */
[----:B------:R-:W-:Y:S02]  /*0760*/  PLOP3.LUT P5, PT, PT, PT, PT, 0x8, 0x80 ;  /* 0x000000000080781c */ /* 0x000fe40003fae170 */
[----:B------:R-:W-:Y:S02]  /*0770*/  PLOP3.LUT P4, PT, PT, PT, PT, 0x80, 0x8 ;  /* 0x000000000008781c */ /* 0x000fe40003f8f070 */
[----:B------:R-:W-:Y:S01]  /*0780*/  PLOP3.LUT P3, PT, PT, PT, PT, 0x80, 0x8 ;  /* 0x000000000008781c */ /* 0x000fe20003f6f070 */
[----:B-1----:R-:W-:-:S04]  /*0790*/  UIADD3 UR4, UP0, UPT, UR4, 0x400, URZ ;  /* 0x0000040004047890 */ /* 0x002fc8000ff1e0ff */
[----:B------:R-:W-:-:S09]  /*07a0*/  UIADD3.X UR5, UPT, UPT, URZ, UR5, URZ, UP0, !UPT ;  /* 0x00000005ff057290 */ /* 0x000fd200087fe4ff */
[----:B------:R1:W-:Y:S02]  /*07b0*/  UTMACCTL.PF [UR4] ;  /* 0x00000000040079b9 */ /* 0x0003e40008040000 */
[----:B-1----:R-:W-:Y:S05]  /*07c0*/  BRA `(.L_x_9) ;  /* 0x0000000000407947 */ /* 0x002fea0003800000 */
.L_x_8:
[----:B------:R-:W-:-:S13]  /*07d0*/  ISETP.NE.AND P1, PT, R2, 0x3, PT ;  /* 0x000000030200780c */ /* 0x000fda0003f25270 */
[----:B------:R-:W-:Y:S05]  /*07e0*/  @!P1 BRA `(.L_x_10) ;  /* 0x0000000000289947 */ /* 0x000fea0003800000 */
[----:B------:R-:W-:Y:S02]  /*07f0*/  ISETP.NE.AND P1, PT, R2, 0x4, PT ;  /* 0x000000040200780c */ /* 0x000fe40003f25270 */
[----:B------:R-:W-:Y:S02]  /*0800*/  PLOP3.LUT P4, PT, PT, PT, PT, 0x80, 0x8 ;  /* 0x000000000008781c */ /* 0x000fe40003f8f070 */
[----:B------:R-:W-:Y:S02]  /*0810*/  PLOP3.LUT P5, PT, PT, PT, PT, 0x8, 0x80 ;  /* 0x000000000080781c */ /* 0x000fe40003fae170 */
[----:B------:R-:W-:Y:S02]  /*0820*/  PLOP3.LUT P6, PT, PT, PT, PT, 0x80, 0x8 ;  /* 0x000000000008781c */ /* 0x000fe40003fcf070 */
[----:B------:R-:W-:-:S05]  /*0830*/  PLOP3.LUT P3, PT, PT, PT, PT, 0x80, 0x8 ;  /* 0x000000000008781c */ /* 0x000fca0003f6f070 */
[----:B------:R-:W-:Y:S08]  /*0840*/  @P1 BRA `(.L_x_9) ;  /* 0x0000000000201947 */ /* 0x000ff00003800000 */
[----:B------:R-:W-:Y:S02]  /*0850*/  PLOP3.LUT P5, PT, PT, PT, PT, 0x8, 0x80 ;  /* 0x000000000080781c */ /* 0x000fe40003fae170 */
[----:B------:R-:W-:Y:S02]  /*0860*/  PLOP3.LUT P6, PT, PT, PT, PT, 0x8, 0x80 ;  /* 0x000000000080781c */ /* 0x000fe40003fce170 */
[----:B------:R-:W-:Y:S01]  /*0870*/  PLOP3.LUT P3, PT, PT, PT, PT, 0x8, 0x80 ;  /* 0x000000000080781c */ /* 0x000fe20003f6e170 */
[----:B------:R-:W-:-:S12]  /*0880*/  BRA `(.L_x_9) ;  /* 0x0000000000107947 */ /* 0x000fd80003800000 */
.L_x_10:
[----:B------:R-:W-:Y:S02]  /*0890*/  PLOP3.LUT P6, PT, PT, PT, PT, 0x8, 0x80 ;  /* 0x000000000080781c */ /* 0x000fe40003fce170 */
[----:B------:R-:W-:Y:S02]  /*08a0*/  PLOP3.LUT P5, PT, PT, PT, PT, 0x80, 0x8 ;  /* 0x000000000008781c */ /* 0x000fe40003faf070 */
[----:B------:R-:W-:Y:S02]  /*08b0*/  PLOP3.LUT P4, PT, PT, PT, PT, 0x8, 0x80 ;  /* 0x000000000080781c */ /* 0x000fe40003f8e170 */
[----:B------:R-:W-:-:S13]  /*08c0*/  PLOP3.LUT P3, PT, PT, PT, PT, 0x80, 0x8 ;  /* 0x000000000008781c */ /* 0x000fda0003f6f070 */
.L_x_9:
[----:B------:R-:W-:Y:S05]  /*08d0*/  BSYNC.RECONVERGENT B0 ;  /* 0x0000000000007941 */ /* 0x000fea0003800200 */
.L_x_7:
[----:B------:R-:W1:Y:S01]  /*08e0*/  SHFL.IDX PT, R0, R17, RZ, 0x1f ;  /* 0x00001fff11007589 */ /* 0x000e6200000e0000 */
[----:B------:R-:W-:Y:S02]  /*08f0*/  ISETP.NE.AND P1, PT, R2, 0x3, PT ;  /* 0x000000030200780c */ /* 0x000fe40003f25270 */
[----:B------:R-:W-:Y:S02]  /*0900*/  PLOP3.LUT P0, PT, P0, PT, UP1, 0xae, 0xea ;  /* 0x0000000000ea781c */ /* 0x000fe4000070f51e */
[----:B-1----:R-:W-:-:S13]  /*0910*/  ISETP.NE.AND P2, PT, R0, RZ, PT ;  /* 0x000000ff0000720c */ /* 0x002fda0003f45270 */
[----:B------:R-:W-:Y:S05]  /*0920*/  @P2 BRA `(.L_x_11) ;  /* 0x0000000000382947 */ /* 0x000fea0003800000 */
[----:B------:R-:W1:Y:S01]  /*0930*/  S2UR UR5, SR_CgaCtaId ;  /* 0x00000000000579c3 */ /* 0x000e620000008800 */
[----:B------:R-:W-:Y:S01]  /*0940*/  UMOV UR6, 0x400 ;  /* 0x0000040000067882 */ /* 0x000fe20000000000 */
[----:B------:R-:W-:Y:S01]  /*0950*/  UMOV UR4, 0x1 ;  /* 0x0000000100047882 */ /* 0x000fe20000000000 */
[----:B------:R-:W-:Y:S01]  /*0960*/  ELECT P2, URZ, PT ;  /* 0x0000000000ff782f */ /* 0x000fe20003840000 */
[----:B-1----:R-:W-:Y:S02]  /*0970*/  ULEA UR5, UR5, UR6, 0x18 ;  /* 0x0000000605057291 */ /* 0x002fe4000f8ec0ff */
[----:B------:R-:W-:-:S04]  /*0980*/  UIADD3 UR6, UPT, UPT, -UR4, 0x100000, URZ ;  /* 0x0010000004067890 */ /* 0x000fc8000fffe1ff */
[----:B------:R-:W-:Y:S02]  /*0990*/  USHF.L.U32 UR7, UR6, 0xb, URZ ;  /* 0x0000000b06077899 */ /* 0x000fe400080006ff */
[----:B------:R-:W-:Y:S01]  /*09a0*/  USHF.L.U32 UR6, UR6, 0x1, URZ ;  /* 0x0000000106067899 */ /* 0x000fe200080006ff */
[----:B------:R-:W1:Y:S11]  /*09b0*/  FENCE.VIEW.ASYNC.S ;  /* 0x00000000000073c6 */ /* 0x000e760000000000 */
[----:B-1----:R1:W2:Y:S01]  /*09c0*/  SYNCS.EXCH.64 URZ, [UR5+0x7000], UR6 ;  /* 0x0070000605ff75b2 */ /* 0x0022a20008000100 */
[----:B------:R1:W3:Y:S01]  /*09d0*/  SYNCS.EXCH.64 URZ, [UR5+0x7010], UR6 ;  /* 0x0070100605ff75b2 */ /* 0x0002e20008000100 */
[----:B------:R1:W4:Y:S01]  /*09e0*/  SYNCS.EXCH.64 URZ, [UR5+0x7008], UR6 ;  /* 0x0070080605ff75b2 */ /* 0x0003220008000100 */
[----:B------:R1:W5:Y:S01]  /*09f0*/  SYNCS.EXCH.64 URZ, [UR5+0x7018], UR6 ;  /* 0x0070180605ff75b2 */ /* 0x0003620008000100 */
[----:B------:R-:W-:Y:S01]  /*0a00*/  NOP ;  /* 0x0000000000007918 */ /* 0x000fe20000000000 */
.L_x_11:
[----:B------:R-:W-:Y:S01]  /*0a10*/  NOP ;  /* 0x0000000000007918 */ /* 0x000fe20000000000 */
[----:B------:R-:W-:Y:S05]  /*0a20*/  @!P1 BRA `(.L_x_12) ;  /* 0x0000000000289947 */ /* 0x000fea0003800000 */
[----:B------:R-:W-:Y:S01]  /*0a30*/  ISETP.NE.AND P1, PT, R2, 0x4, PT ;  /* 0x000000040200780c */ /* 0x000fe20003f25270 */
[----:B------:R-:W-:Y:S02]  /*0a40*/  UPLOP3.LUT UP3, UPT, UPT, UPT, UPT, 0x80, 0x8 ;  /* 0x000000000008789c */ /* 0x000fe40003f6f070 */
[----:B------:R-:W-:Y:S02]  /*0a50*/  UPLOP3.LUT UP2, UPT, UPT, UPT, UPT, 0x40, 0x4 ;  /* 0x000000000004789c */ /* 0x000fe40003f4e870 */
[----:B------:R-:W-:Y:S02]  /*0a60*/  UPLOP3.LUT UP1, UPT, UPT, UPT, UPT, 0x80, 0x8 ;  /* 0x000000000008789c */ /* 0x000fe40003f2f070 */
[----:B------:R-:W-:-:S06]  /*0a70*/  UPLOP3.LUT UP0, UPT, UPT, UPT, UPT, 0x80, 0x8 ;  /* 0x000000000008789c */ /* 0x000fcc0003f0f070 */
[----:B------:R-:W-:Y:S05]  /*0a80*/  @P1 BRA `(.L_x_13) ;  /* 0x0000000000201947 */ /* 0x000fea0003800000 */
[----:B------:R-:W-:Y:S02]  /*0a90*/  UPLOP3.LUT UP2, UPT, UPT, UPT, UPT, 0x40, 0x4 ;  /* 0x000000000004789c */ /* 0x000fe40003f4e870 */
[----:B------:R-:W-:Y:S02]  /*0aa0*/  UPLOP3.LUT UP3, UPT, UPT, UPT, UPT, 0x40, 0x4 ;  /* 0x000000000004789c */ /* 0x000fe40003f6e870 */
[----:B------:R-:W-:Y:S01]  /*0ab0*/  UPLOP3.LUT UP0, UPT, UPT, UPT, UPT, 0x40, 0x4 ;  /* 0x000000000004789c */ /* 0x000fe20003f0e870 */
[----:B------:R-:W-:Y:S05]  /*0ac0*/  BRA `(.L_x_13) ;  /* 0x0000000000107947 */ /* 0x000fea0003800000 */
.L_x_12:
[----:B------:R-:W-:Y:S02]  /*0ad0*/  UPLOP3.LUT UP3, UPT, UPT, UPT, UPT, 0x40, 0x4 ;  /* 0x000000000004789c */ /* 0x000fe40003f6e870 */
[----:B------:R-:W-:Y:S02]  /*0ae0*/  UPLOP3.LUT UP2, UPT, UPT, UPT, UPT, 0x80, 0x8 ;  /* 0x000000000008789c */ /* 0x000fe40003f4f070 */
[----:B------:R-:W-:Y:S02]  /*0af0*/  UPLOP3.LUT UP1, UPT, UPT, UPT, UPT, 0x40, 0x4 ;  /* 0x000000000004789c */ /* 0x000fe40003f2e870 */
[----:B------:R-:W-:Y:S02]  /*0b00*/  UPLOP3.LUT UP0, UPT, UPT, UPT, UPT, 0x80, 0x8 ;  /* 0x000000000008789c */ /* 0x000fe40003f0f070 */
.L_x_13:
[----:B------:R-:W1:Y:S02]  /*0b10*/  SHFL.IDX PT, R0, R17, RZ, 0x1f ;  /* 0x00001fff11007589 */ /* 0x000e6400000e0000 */
        /* <DEDUP_REMOVED lines=11> */
[----:B-1----:R1:W1:Y:S01]  /*0bd0*/  SYNCS.EXCH.64 URZ, [UR5+0x7020], UR6 ;  /* 0x0070200605ff75b2 */ /* 0x0022620008000100 */
[----:B------:R1:W1:Y:S01]  /*0be0*/  SYNCS.EXCH.64 URZ, [UR5+0x7038], UR6 ;  /* 0x0070380605ff75b2 */ /* 0x0002620008000100 */
[----:B------:R1:W1:Y:S01]  /*0bf0*/  SYNCS.EXCH.64 URZ, [UR5+0x7028], UR6 ;  /* 0x0070280605ff75b2 */ /* 0x0002620008000100 */
[----:B------:R1:W1:Y:S01]  /*0c00*/  SYNCS.EXCH.64 URZ, [UR5+0x7040], UR6 ;  /* 0x0070400605ff75b2 */ /* 0x0002620008000100 */
[----:B------:R1:W1:Y:S01]  /*0c10*/  SYNCS.EXCH.64 URZ, [UR5+0x7030], UR6 ;  /* 0x0070300605ff75b2 */ /* 0x0002620008000100 */
[----:B------:R1:W1:Y:S01]  /*0c20*/  SYNCS.EXCH.64 URZ, [UR5+0x7048], UR6 ;  /* 0x0070480605ff75b2 */ /* 0x0002620008000100 */
[----:B------:R-:W-:Y:S01]  /*0c30*/  NOP ;  /* 0x0000000000007918 */ /* 0x000fe20000000000 */
.L_x_14:
[----:B------:R-:W2:Y:S01]  /*0c40*/  SHFL.IDX PT, R0, R17, RZ, 0x1f ;  /* 0x00001fff11007589 */ /* 0x000ea200000e0000 */
[----:B------:R-:W-:Y:S01]  /*0c50*/  NOP ;  /* 0x0000000000007918 */ /* 0x000fe20000000000 */
[----:B--2---:R-:W-:-:S13]  /*0c60*/  ISETP.NE.AND P1, PT, R0, RZ, PT ;  /* 0x000000ff0000720c */ /* 0x004fda0003f25270 */
[----:B------:R-:W-:Y:S05]  /*0c70*/  @P1 BRA `(.L_x_15) ;  /* 0x0000000000401947 */ /* 0x000fea0003800000 */
[----:B-1----:R-:W1:Y:S01]  /*0c80*/  S2UR UR6, SR_CgaCtaId ;  /* 0x00000000000679c3 */ /* 0x002e620000008800 */
[----:B------:R-:W-:Y:S01]  /*0c90*/  UMOV UR7, 0x400 ;  /* 0x0000040000077882 */ /* 0x000fe20000000000 */
[----:B------:R-:W-:Y:S01]  /*0ca0*/  UMOV UR5, 0x1 ;  /* 0x0000000100057882 */ /* 0x000fe20000000000 */
[----:B------:R-:W-:Y:S01]  /*0cb0*/  UMOV UR4, 0x80 ;  /* 0x0000008000047882 */ /* 0x000fe20000000000 */
[----:B------:R-:W-:-:S04]  /*0cc0*/  UIADD3 UR8, UPT, UPT, -UR5, 0x100000, URZ ;  /* 0x0010000005087890 */ /* 0x000fc8000fffe1ff */
[----:B------:R-:W-:Y:S02]  /*0cd0*/  USHF.L.U32 UR9, UR8, 0xb, URZ ;  /* 0x0000000b08097899 */ /* 0x000fe400080006ff */
[----:B------:R-:W-:Y:S02]  /*0ce0*/  USHF.L.U32 UR8, UR8, 0x1, URZ ;  /* 0x0000000108087899 */ /* 0x000fe400080006ff */
[----:B------:R-:W-:-:S04]  /*0cf0*/  UIADD3 UR4, UPT, UPT, -UR4, 0x100000, URZ ;  /* 0x0010000004047890 */ /* 0x000fc8000fffe1ff */
[----:B------:R-:W-:Y:S02]  /*0d00*/  USHF.L.U32 UR5, UR4, 0xb, URZ ;  /* 0x0000000b04057899 */ /* 0x000fe400080006ff */
[----:B------:R-:W-:Y:S01]  /*0d10*/  USHF.L.U32 UR4, UR4, 0x1, URZ ;  /* 0x0000000104047899 */ /* 0x000fe200080006ff */
[----:B------:R-:W-:Y:S01]  /*0d20*/  ELECT P1, URZ, PT ;  /* 0x0000000000ff782f */ /* 0x000fe20003820000 */
[----:B-1----:R-:W-:Y:S01]  /*0d30*/  ULEA UR6, UR6, UR7, 0x18 ;  /* 0x0000000706067291 */ /* 0x002fe2000f8ec0ff */
[----:B------:R-:W1:Y:S11]  /*0d40*/  FENCE.VIEW.ASYNC.S ;  /* 0x00000000000073c6 */ /* 0x000e760000000000 */
[----:B-1----:R2:W1:Y:S01]  /*0d50*/  SYNCS.EXCH.64 URZ, [UR6+0x7050], UR8 ;  /* 0x0070500806ff75b2 */ /* 0x0024620008000100 */
[----:B------:R2:W1:Y:S02]  /*0d60*/  SYNCS.EXCH.64 URZ, [UR6+0x7058], UR4 ;  /* 0x0070580406ff75b2 */ /* 0x0004640008000100 */
[----:B--2---:R-:W-:Y:S01]  /*0d70*/  NOP ;  /* 0x0000000000007918 */ /* 0x004fe20000000000 */
.L_x_15:
[----:B------:R-:W2:Y:S01]  /*0d80*/  SHFL.IDX PT, R0, R17, RZ, 0x1f ;  /* 0x00001fff11007589 */ /* 0x000ea200000e0000 */
[----:B------:R-:W-:Y:S01]  /*0d90*/  UP2UR UR4, UPR, URZ, 0x1 ;  /* 0x00000001ff047883 */ /* 0x000fe20008000000 */
[----:B------:R-:W-:Y:S01]  /*0da0*/  ISETP.NE.AND P2, PT, R2, 0x2, PT ;  /* 0x000000020200780c */ /* 0x000fe20003f45270 */
[----:B------:R-:W-:Y:S01]  /*0db0*/  UISETP.NE.AND UP0, UPT, UR62, URZ, UPT ;  /* 0x000000ff3e00728c */ /* 0x000fe2000bf05270 */
[----:B------:R-:W-:Y:S01]  /*0dc0*/  NOP ;  /* 0x0000000000007918 */ /* 0x000fe20000000000 */
[----:B------:R-:W-:Y:S02]  /*0dd0*/  USEL UR51, URZ, 0x2, !UP4 ;  /* 0x00000002ff337887 */ /* 0x000fe4000e000000 */
[----:B------:R-:W-:Y:S02]  /*0de0*/  USEL UR52, URZ, 0x2, !UP0 ;  /* 0x00000002ff347887 */ /* 0x000fe4000c000000 */
[----:B------:R-:W-:Y:S02]  /*0df0*/  UISETP.NE.AND UP0, UPT, UR4, URZ, UPT ;  /* 0x000000ff0400728c */ /* 0x000fe4000bf05270 */
[----:B------:R-:W-:-:S02]  /*0e00*/  USEL UR52, UR52, 0x1, !UP5 ;  /* 0x0000000134347887 */ /* 0x000fc4000e800000 */
[----:B------:R-:W-:Y:S01]  /*0e10*/  USEL UR51, UR51, 0x1, !UP5 ;  /* 0x0000000133337887 */ /* 0x000fe2000e800000 */
        /* <DEDUP_REMOVED lines=18> */
.L_x_16:
[----:B------:R-:W-:Y:S01]  /*0f40*/  NOP ;  /* 0x0000000000007918 */ /* 0x000fe20000000000 */
[----:B------:R-:W-:Y:S05]  /*0f50*/  @!P2 BRA `(.L_x_17) ;  /* 0x000000000024a947 */ /* 0x000fea0003800000 */
[----:B------:R-:W-:Y:S01]  /*0f60*/  ISETP.NE.AND P1, PT, R2, RZ, PT ;  /* 0x000000ff0200720c */ /* 0x000fe20003f25270 */
[----:B------:R-:W-:Y:S02]  /*0f70*/  UP2UR UR4, UPR, URZ, 0x1 ;  /* 0x00000001ff047883 */ /* 0x000fe40008000000 */
[----:B------:R-:W-:Y:S01]  /*0f80*/  UPLOP3.LUT UP0, UPT, UPT, UPT, UPT, 0x80, 0x8 ;  /* 0x000000000008789c */ /* 0x000fe20003f0f070 */
[----:B-1----:R-:W-:-:S03]  /*0f90*/  UMOV UR7, URZ ;  /* 0x000000ff00077c82 */ /* 0x002fc60008000000 */
[----:B------:R-:W-:Y:S02]  /*0fa0*/  UP2UR UR37, UPR, URZ, 0x1 ;  /* 0x00000001ff257883 */ /* 0x000fe40008000000 */
[----:B------:R-:W-:-:S04]  /*0fb0*/  UISETP.NE.AND UP0, UPT, UR4, URZ, UPT ;  /* 0x000000ff0400728c */ /* 0x000fc8000bf05270 */
[----:B------:R-:W-:Y:S07]  /*0fc0*/  @P1 BRA `(.L_x_18) ;  /* 0x00000000001c1947 */ /* 0x000fee0003800000 */
[----:B------:R-:W-:Y:S01]  /*0fd0*/  UMOV UR7, 0x1 ;  /* 0x0000000100077882 */ /* 0x000fe20000000000 */
[----:B------:R-:W-:Y:S05]  /*0fe0*/  BRA `(.L_x_18) ;  /* 0x0000000000147947 */ /* 0x000fea0003800000 */
.L_x_17:
[----:B------:R-:W-:Y:S02]  /*0ff0*/  UP2UR UR4, UPR, URZ, 0x1 ;  /* 0x00000001ff047883 */ /* 0x000fe40008000000 */
[----:B------:R-:W-:Y:S01]  /*1000*/  UPLOP3.LUT UP0, UPT, UPT, UPT, UPT, 0x40, 0x4 ;  /* 0x000000000004789c */ /* 0x000fe20003f0e870 */
[----:B-1----:R-:W-:-:S03]  /*1010*/  UMOV UR7, 0x2 ;  /* 0x0000000200077882 */ /* 0x002fc60000000000 */
[----:B------:R-:W-:Y:S02]  /*1020*/  UP2UR UR37, UPR, URZ, 0x1 ;  /* 0x00000001ff257883 */ /* 0x000fe40008000000 */
[----:B------:R-:W-:Y:S02]  /*1030*/  UISETP.NE.AND UP0, UPT, UR4, URZ, UPT ;  /* 0x000000ff0400728c */ /* 0x000fe4000bf05270 */
.L_x_18:
[----:B------:R-:W1:Y:S02]  /*1040*/  SHFL.IDX PT, R0, R17, RZ, 0x1f ;  /* 0x00001fff11007589 */ /* 0x000e6400000e0000 */
[----:B-1----:R-:W-:-:S13]  /*1050*/  ISETP.NE.AND P1, PT, R0, RZ, PT ;  /* 0x000000ff0000720c */ /* 0x002fda0003f25270 */
[----:B------:R-:W-:Y:S05]  /*1060*/  @P1 BRA `(.L_x_19) ;  /* 0x0000000000301947 */ /* 0x000fea0003800000 */
[----:B------:R-:W1:Y:S01]  /*1070*/  S2UR UR5, SR_CgaCtaId ;  /* 0x00000000000579c3 */ /* 0x000e620000008800 */
[----:B------:R-:W-:Y:S01]  /*1080*/  UMOV UR6, 0x400 ;  /* 0x0000040000067882 */ /* 0x000fe20000000000 */
[----:B------:R-:W-:Y:S01]  /*1090*/  UMOV UR4, 0x80 ;  /* 0x0000008000047882 */ /* 0x000fe20000000000 */
[----:B------:R-:W-:Y:S01]  /*10a0*/  ELECT P1, URZ, PT ;  /* 0x0000000000ff782f */ /* 0x000fe20003820000 */
[----:B------:R-:W-:-:S04]  /*10b0*/  UIADD3 UR8, UPT, UPT, -UR4, 0x100000, URZ ;  /* 0x0010000004087890 */ /* 0x000fc8000fffe1ff */
[----:B------:R-:W-:Y:S02]  /*10c0*/  USHF.L.U32 UR9, UR8, 0xb, URZ ;  /* 0x0000000b08097899 */ /* 0x000fe400080006ff */
[----:B------:R-:W-:Y:S02]  /*10d0*/  USHF.L.U32 UR8, UR8, 0x1, URZ ;  /* 0x0000000108087899 */ /* 0x000fe400080006ff */
[----:B-1----:R-:W-:Y:S01]  /*10e0*/  ULEA UR5, UR5, UR6, 0x18 ;  /* 0x0000000605057291 */ /* 0x002fe2000f8ec0ff */
[----:B------:R-:W1:Y:S11]  /*10f0*/  FENCE.VIEW.ASYNC.S ;  /* 0x00000000000073c6 */ /* 0x000e760000000000 */
[----:B-1----:R1:W2:Y:S01]  /*1100*/  SYNCS.EXCH.64 URZ, [UR5+0x7070], UR8 ;  /* 0x0070700805ff75b2 */ /* 0x0022a20008000100 */
[----:B------:R1:W1:Y:S01]  /*1110*/  SYNCS.EXCH.64 URZ, [UR5+0x7078], UR8 ;  /* 0x0070780805ff75b2 */ /* 0x0002620008000100 */
[----:B------:R-:W-:Y:S01]  /*1120*/  NOP ;  /* 0x0000000000007918 */ /* 0x000fe20000000000 */
.L_x_19:
[----:B------:R-:W-:Y:S01]  /*1130*/  NOP ;  /* 0x0000000000007918 */ /* 0x000fe20000000000 */
[----:B------:R-:W-:Y:S05]  /*1140*/  @!P2 BRA `(.L_x_20) ;  /* 0x000000000024a947 */ /* 0x000fea0003800000 */
[----:B------:R-:W-:Y:S01]  /*1150*/  ISETP.NE.AND P1, PT, R2, 0x1, PT ;  /* 0x000000010200780c */ /* 0x000fe20003f25270 */
[----:B------:R-:W-:Y:S02]  /*1160*/  UP2UR UR4, UPR, URZ, 0x1 ;  /* 0x00000001ff047883 */ /* 0x000fe40008000000 */
[----:B------:R-:W-:Y:S01]  /*1170*/  UPLOP3.LUT UP0, UPT, UPT, UPT, UPT, 0x80, 0x8 ;  /* 0x000000000008789c */ /* 0x000fe20003f0f070 */
[----:B------:R-:W-:-:S03]  /*1180*/  UMOV UR6, URZ ;  /* 0x000000ff00067c82 */ /* 0x000fc60008000000 */
[----:B------:R-:W-:Y:S02]  /*1190*/  UP2UR UR36, UPR, URZ, 0x1 ;  /* 0x00000001ff247883 */ /* 0x000fe40008000000 */
[----:B------:R-:W-:-:S04]  /*11a0*/  UISETP.NE.AND UP0, UPT, UR4, URZ, UPT ;  /* 0x000000ff0400728c */ /* 0x000fc8000bf05270 */
[----:B------:R-:W-:Y:S07]  /*11b0*/  @P1 BRA `(.L_x_21) ;  /* 0x00000000001c1947 */ /* 0x000fee0003800000 */
[----:B------:R-:W-:Y:S01]  /*11c0*/  UMOV UR6, 0x1 ;  /* 0x0000000100067882 */ /* 0x000fe20000000000 */
[----:B------:R-:W-:Y:S05]  /*11d0*/  BRA `(.L_x_21) ;  /* 0x0000000000147947 */ /* 0x000fea0003800000 */
.L_x_20:
[----:B------:R-:W-:Y:S02]  /*11e0*/  UP2UR UR4, UPR, URZ, 0x1 ;  /* 0x00000001ff047883 */ /* 0x000fe40008000000 */
[----:B------:R-:W-:Y:S01]  /*11f0*/  UPLOP3.LUT UP0, UPT, UPT, UPT, UPT, 0x40, 0x4 ;  /* 0x000000000004789c */ /* 0x000fe20003f0e870 */
[----:B------:R-:W-:-:S03]  /*1200*/  UMOV UR6, 0x2 ;  /* 0x0000000200067882 */ /* 0x000fc60000000000 */
[----:B------:R-:W-:Y:S02]  /*1210*/  UP2UR UR36, UPR, URZ, 0x1 ;  /* 0x00000001ff247883 */ /* 0x000fe40008000000 */
[----:B------:R-:W-:Y:S02]  /*1220*/  UISETP.NE.AND UP0, UPT, UR4, URZ, UPT ;  /* 0x000000ff0400728c */ /* 0x000fe4000bf05270 */
.L_x_21:
[----:B------:R-:W3:Y:S01]  /*1230*/  SHFL.IDX PT, R0, R17, RZ, 0x1f ;  /* 0x00001fff11007589 */ /* 0x000ee200000e0000 */
[----:B------:R-:W-:Y:S02]  /*1240*/  USEL UR48, URZ, 0x1, !UP4 ;  /* 0x00000001ff307887 */ /* 0x000fe4000e000000 */
[----:B------:R-:W-:Y:S01]  /*1250*/  USEL UR61, URZ, 0x1, UP4 ;  /* 0x00000001ff3d7887 */ /* 0x000fe2000a000000 */
[----:B---3--:R-:W-:-:S13]  /*1260*/  ISETP.NE.AND P1, PT, R0, RZ, PT ;  /* 0x000000ff0000720c */ /* 0x008fda0003f25270 */
[----:B------:R-:W-:Y:S05]  /*1270*/  @P1 BRA `(.L_x_22) ;  /* 0x0000000000301947 */ /* 0x000fea0003800000 */
[----:B-1----:R-:W1:Y:S01]  /*1280*/  S2UR UR5, SR_CgaCtaId ;  /* 0x00000000000579c3 */ /* 0x002e620000008800 */
        /* <DEDUP_REMOVED lines=9> */
[----:B------:R3:W1:Y:S02]  /*1320*/  SYNCS.EXCH.64 URZ, [UR5+0x7088], UR8 ;  /* 0x0070880805ff75b2 */ /* 0x0006640008000100 */
[----:B---3--:R-:W-:Y:S01]  /*1330*/  NOP ;  /* 0x0000000000007918 */ /* 0x008fe20000000000 */
.L_x_22:
[----:B------:R-:W3:Y:S01]  /*1340*/  SHFL.IDX PT, R0, R17, RZ, 0x1f ;  /* 0x00001fff11007589 */ /* 0x000ee200000e0000 */
[----:B------:R-:W-:Y:S01]  /*1350*/  NOP ;  /* 0x0000000000007918 */ /* 0x000fe20000000000 */
[----:B---3--:R-:W-:-:S13]  /*1360*/  ISETP.NE.AND P1, PT, R0, RZ, PT ;  /* 0x000000ff0000720c */ /* 0x008fda0003f25270 */
        /* <DEDUP_REMOVED lines=15> */
[----:B------:R3:W1:Y:S01]  /*1460*/  SYNCS.EXCH.64 URZ, [UR8+0x70a0], UR4 ;  /* 0x0070a00408ff75b2 */ /* 0x0006620008000100 */
[----:B------:R3:W1:Y:S01]  /*1470*/  SYNCS.EXCH.64 URZ, [UR8+0x7098], UR10 ;  /* 0x0070980a08ff75b2 */ /* 0x0006620008000100 */
[----:B------:R3:W1:Y:S02]  /*1480*/  SYNCS.EXCH.64 URZ, [UR8+0x70a8], UR4 ;  /* 0x0070a80408ff75b2 */ /* 0x0006640008000100 */
[----:B---3--:R-:W-:Y:S01]  /*1490*/  NOP ;  /* 0x0000000000007918 */ /* 0x008fe20000000000 */
.L_x_23:
        /* <DEDUP_REMOVED lines=22> */
.L_x_24:
[----:B------:R-:W3:Y:S01]  /*1600*/  SHFL.IDX PT, R0, R17, RZ, 0x1f ;  /* 0x00001fff11007589 */ /* 0x000ee200000e0000 */
[----:B------:R-:W-:Y:S01]  /*1610*/  NOP ;  /* 0x0000000000007918 */ /* 0x000fe20000000000 */
        /* <DEDUP_REMOVED lines=14> */
.L_x_25:
[----:B------:R-:W-:Y:S01]  /*1700*/  ISETP.GT.AND P1, PT, R2, 0x3, PT ;  /* 0x000000030200780c */ /* 0x000fe20003f24270 */
[----:B------:R-:W-:Y:S01]  /*1710*/  NOP ;  /* 0x0000000000007918 */ /* 0x000fe20000000000 */
[----:B-12-45:R-:W-:Y:S11]  /*1720*/  BAR.SYNC.DEFER_BLOCKING 0x0 ;  /* 0x0000000000007b1d */ /* 0x036ff60000010000 */
[----:B------:R-:W-:Y:S05]  /*1730*/  @P1 BRA `(.L_x_26) ;  /* 0x000000ec00a41947 */ /* 0x000fea0003800000 */
[----:B------:R-:W-:-:S13]  /*1740*/  ISETP.GE.U32.AND P0, PT, R2, 0x2, PT ;  /* 0x000000020200780c */ /* 0x000fda0003f06070 */
[----:B------:R-:W-:Y:S05]  /*1750*/  @!P0 BRA `(.L_x_27) ;  /* 0x0000008800808947 */ /* 0x000fea0003800000 */
[----:B------:R-:W-:Y:S05]  /*1760*/  @!P2 BRA `(.L_x_28) ;  /* 0x0000001c0064a947 */ /* 0x000fea0003800000 */
[----:B------:R-:W-:-:S08]  /*1770*/  NOP ;  /* 0x0000000000007918 */ /* 0x000fd00000000000 */
[----:B------:R-:W1:-:S00]  /*1780*/  USETMAXREG.DEALLOC.CTAPOOL 0x20 ;  /* 0x00000020000079c8 */ /* 0x000e4000080e0500 */
[----:B------:R-:W2:Y:S08]  /*1790*/  S2UR UR9, SR_CTAID.X ;  /* 0x00000000000979c3 */ /* 0x000eb00000002500 */
[----:B-1----:R-:W1:Y:S01]  /*17a0*/  LDC R0, c[0x0][0x380] ;  /* 0x0000e000ff007b82 */ /* 0x002e620000000800 */
[----:B--2---:R-:W-:-:S06]  /*17b0*/  USHF.L.U32 UR4, UR9, 0x8, URZ ;  /* 0x0000000809047899 */ /* 0x004fcc00080006ff */
[----:B-1----:R-:W-:-:S13]  /*17c0*/  ISETP.LE.U32.AND P0, PT, R0, UR4, PT ;  /* 0x0000000400007c0c */ /* 0x002fda000bf03070 */
[----:B------:R-:W-:Y:S05]  /*17d0*/  @P0 EXIT ;  /* 0x000000000000094d */ /* 0x000fea0003800000 */
[----:B------:R-:W1:Y:S01]  /*17e0*/  S2UR UR4, SR_CgaCtaId ;  /* 0x00000000000479c3 */ /* 0x000e620000008800 */
[----:B------:R-:W-:Y:S01]  /*17f0*/  UMOV UR6, 0x40 ;  /* 0x0000004000067882 */ /* 0x000fe20000000000 */
[----:B------:R-:W-:Y:S01]  /*1800*/  NOP ;  /* 0x0000000000007918 */ /* 0x000fe20000000000 */
[----:B------:R-:W-:Y:S01]  /*1810*/  UMOV UR5, 0x400 ;  /* 0x0000040000057882 */ /* 0x000fe20000000000 */
[----:B-1----:R-:W-:Y:S02]  /*1820*/  ULEA UR6, UR4, UR6, 0x18 ;  /* 0x0000000604067291 */ /* 0x002fe4000f8ec0ff */
[----:B------:R-:W-:-:S07]  /*1830*/  ULEA UR4, UR4, UR5, 0x18 ;  /* 0x0000000504047291 */ /* 0x000fce000f8ec0ff */
[----:B------:R-:W1:Y:S02]  /*1840*/  LDS.U8 R0, [UR6+0x1c] ;  /* 0x00001c06ff007984 */ /* 0x000e640008000000 */
[----:B-1----:R-:W-:-:S13]  /*1850*/  ISETP.NE.AND P0, PT, R0, RZ, PT ;  /* 0x000000ff0000720c */ /* 0x002fda0003f05270 */
[----:B------:R-:W-:Y:S05]  /*1860*/  @P0 BRA `(.L_x_29) ;  /* 0x0000000000580947 */ /* 0x000fea0003800000 */
[----:B------:R-:W-:-:S13]  /*1870*/  ELECT P0, URZ, PT ;  /* 0x0000000000ff782f */ /* 0x000fda0003800000 */
[----:B------:R-:W-:Y:S05]  /*1880*/  @!P0 BRA `(.L_x_30) ;  /* 0x0000000000608947 */ /* 0x000fea0003800000 */
[----:B------:R-:W-:-:S05]  /*1890*/  UMOV UR5, 0x10 ;  /* 0x0000001000057882 */ /* 0x000fca0000000000 */
[----:B------:R-:W-:Y:S04]  /*18a0*/  DEPBAR.LE SB1, 0x36 ;  /* 0x00009d800000791a */ /* 0x000fe80000000000 */
[----:B------:R-:W1:Y:S02]  /*18b0*/  UTCATOMSWS.FIND_AND_SET.ALIGN UP0, UR5, UR5 ;  /* 0x00000005000575e3 */ /* 0x000e640008000800 */
[----:B-1----:R-:W-:Y:S01]  /*18c0*/  MOV R3, UR5 ;  /* 0x0000000500037c02 */ /* 0x002fe20008000f00 */
[----:B------:R-:W-:Y:S06]  /*18d0*/  BRA.U UP0, `(.L_x_31) ;  /* 0x0000000100187547 */ /* 0x000fec000b800000 */
.L_x_32:
[----:B------:R-:W-:Y:S05]  /*18e0*/  NANOSLEEP 0x64 ;  /* 0x000000640000795d */ /* 0x000fea0003800000 */
[----:B------:R-:W-:-:S05]  /*18f0*/  UMOV UR5, 0x10 ;  /* 0x0000001000057882 */ /* 0x000fca0000000000 */
[----:B------:R-:W-:Y:S04]  /*1900*/  DEPBAR.LE SB1, 0x36 ;  /* 0x00009d800000791a */ /* 0x000fe80000000000 */
[----:B------:R-:W1:Y:S02]  /*1910*/  UTCATOMSWS.FIND_AND_SET.ALIGN UP0, UR5, UR5 ;  /* 0x00000005000575e3 */ /* 0x000e640008000800 */
[----:B-1----:R-:W-:Y:S01]  /*1920*/  MOV R3, UR5 ;  /* 0x0000000500037c02 */ /* 0x002fe20008000f00 */
[----:B------:R-:W-:Y:S05]  /*1930*/  BRA.U !UP0, `(.L_x_32) ;  /* 0xfffffffd08e87547 */ /* 0x000fea000b83ffff */
.L_x_31:
[----:B------:R-:W-:-:S05]  /*1940*/  IMAD.MOV.U32 R0, RZ, RZ, 0xffff ;  /* 0x0000ffffff007424 */ /* 0x000fca00078e00ff */
[----:B------:R-:W-:Y:S01]  /*1950*/  SHF.L.U32 R2, R0, R3, RZ ;  /* 0x0000000300027219 */ /* 0x000fe200000006ff */
[----:B------:R-:W-:-:S04]  /*1960*/  HFMA2 R0, -RZ, RZ, 0, 5.9604644775390625e-08 ;  /* 0x00000001ff007431 */ /* 0x000fc800000001ff */
[----:B------:R1:W-:Y:S01]  /*1970*/  ATOMS.OR RZ, [UR6+0x14], R2 ;  /* 0x00001402ffff798c */ /* 0x0003e2000b000006 */
[----:B------:R-:W-:Y:S01]  /*1980*/  SHF.L.U32 R0, R0, R3, RZ ;  /* 0x0000000300007219 */ /* 0x000fe200000006ff */
[----:B------:R-:W-:-:S04]  /*1990*/  IMAD.SHL.U32 R3, R3, 0x20, RZ ;  /* 0x0000002003037824 */ /* 0x000fc800078e00ff */
[----:B------:R1:W-:Y:S04]  /*19a0*/  ATOMS.OR RZ, [UR6+0x18], R0 ;  /* 0x00001800ffff798c */ /* 0x0003e8000b000006 */
[----:B------:R1:W-:Y:S01]  /*19b0*/  STS [UR4+0x70e0], R3 ;  /* 0x0070e003ff007988 */ /* 0x0003e20008000804 */
[----:B------:R-:W-:Y:S05]  /*19c0*/  BRA `(.L_x_30) ;  /* 0x0000000000107947 */ /* 0x000fea0003800000 */
.L_x_29:
[----:B------:R-:W-:Y:S02]  /*19d0*/  MOV R0, 0xffffffff ;  /* 0xffffffff00007802 */ /* 0x000fe40000000f00 */
[----:B------:R-:W-:-:S03]  /*19e0*/  MOV R2, 0x1a10 ;  /* 0x00001a1000027802 */ /* 0x000fc60000000f00 */
[----:B------:R1:W-:Y:S04]  /*19f0*/  STS [UR4+0x70e0], R0 ;  /* 0x0070e000ff007988 */ /* 0x0003e80008000804 */
[----:B-1----:R-:W-:Y:S05]  /*1a00*/  CALL.REL.NOINC `($__internal_1_$__cuda_sm10x_tcgen05_guardrail_trap_phase_invalid_during_alloc) ;  /* 0x0000012400ec7944 */ /* 0x002fea0003c00000 */
.L_x_30:
[----:B------:R-:W-:Y:S05]  /*1a10*/  WARPSYNC.ALL ;  /* 0x0000000000007948 */ /* 0x000fea0003800000 */
[----:B------:R-:W2:Y:S02]  /*1a20*/  LDCU UR7, c[0x0][0x384] ;  /* 0x00007080ff0777ac */ /* 0x000ea40008000800 */
[----:B--2---:R-:W-:Y:S01]  /*1a30*/  ISETP.NE.AND P0, PT, RZ, UR7, PT ;  /* 0x00000007ff007c0c */ /* 0x004fe2000bf05270 */
[----:B------:R-:W-:-:S12]  /*1a40*/  NOP ;  /* 0x0000000000007918 */ /* 0x000fd80000000000 */
[----:B------:R-:W-:Y:S05]  /*1a50*/  @!P0 EXIT ;  /* 0x000000000000894d */ /* 0x000fea0003800000 */
[----:B------:R-:W-:Y:S01]  /*1a60*/  UIADD3 UR8, UPT, UPT, UR7, 0x3f, URZ ;  /* 0x0000003f07087890 */ /* 0x000fe2000fffe0ff */
[----:B------:R-:W-:Y:S01]  /*1a70*/  BSSY.RECONVERGENT B0, `(.L_x_33) ;  /* 0x0000013000007945 */ /* 0x000fe20003800200 */
[----:B------:R-:W-:Y:S02]  /*1a80*/  ULEA UR5, UR9, 0x4, 0x2 ;  /* 0x0000000409057891 */ /* 0x000fe4000f8e10ff */
[----:B------:R-:W-:Y:S02]  /*1a90*/  USHF.R.S32.HI UR10, URZ, 0x1f, UR8 ;  /* 0x0000001fff0a7899 */ /* 0x000fe40008011408 */
[----:B------:R-:W-:Y:S02]  /*1aa0*/  UIADD3 UR6, UPT, UPT, UR4, 0x4000, URZ ;  /* 0x0000400004067890 */ /* 0x000fe4000fffe0ff */
[----:B------:R-:W-:Y:S02]  /*1ab0*/  ULEA.HI UR10, UR10, UR8, URZ, 0x6 ;  /* 0x000000080a0a7291 */ /* 0x000fe4000f8f30ff */
[----:B------:R-:W-:-:S02]  /*1ac0*/  USHF.R.U32.HI UR20, URZ, 0x4, UR4 ;  /* 0x00000004ff147899 */ /* 0x000fc40008011604 */
[----:B------:R-:W-:Y:S02]  /*1ad0*/  ULOP3.LUT UR5, UR5, 0x3fffffc, URZ, 0xc0, !UPT ;  /* 0x03fffffc05057892 */ /* 0x000fe4000f8ec0ff */
[----:B------:R-:W-:Y:S02]  /*1ae0*/  USHF.R.U32.HI UR6, URZ, 0x4, UR6 ;  /* 0x00000004ff067899 */ /* 0x000fe40008011606 */
[----:B------:R-:W-:Y:S02]  /*1af0*/  USHF.R.S32.HI UR10, URZ, 0x6, UR10 ;  /* 0x00000006ff0a7899 */ /* 0x000fe4000801140a */
[----:B------:R-:W-:Y:S02]  /*1b00*/  ULOP3.LUT UR20, UR20, 0x3fff, URZ, 0xc0, !UPT ;  /* 0x00003fff14147892 */ /* 0x000fe4000f8ec0ff */
[----:B------:R-:W-:Y:S02]  /*1b10*/  ULOP3.LUT UR6, UR6, 0x3fff, URZ, 0xc0, !UPT ;  /* 0x00003fff06067892 */ /* 0x000fe4000f8ec0ff */
[----:B------:R-:W-:-:S02]  /*1b20*/  UISETP.LT.AND UP0, UPT, UR10, UR5, UPT ;  /* 0x000000050a00728c */ /* 0x000fc4000bf01270 */
[----:B------:R-:W-:Y:S02]  /*1b30*/  ULOP3.LUT UR20, UR20, 0x10000, URZ, 0xfc, !UPT ;  /* 0x0001000014147892 */ /* 0x000fe4000f8efcff */
[----:B------:R-:W-:Y:S02]  /*1b40*/  ULOP3.LUT UR8, UR6, 0x10000, URZ, 0xfc, !UPT ;  /* 0x0001000006087892 */ /* 0x000fe4000f8efcff */
[----:B------:R-:W-:Y:S01]  /*1b50*/  USEL UR5, UR10, UR5, UP0 ;  /* 0x000000050a057287 */ /* 0x000fe20008000000 */
[----:B------:R-:W-:Y:S01]  /*1b60*/  UMOV UR21, 0x80004020 ;  /* 0x8000402000157882 */ /* 0x000fe20000000000 */
[----:B------:R-:W-:Y:S01]  /*1b70*/  UMOV UR9, 0x80004020 ;  /* 0x8000402000097882 */ /* 0x000fe20000000000 */
[----:B------:R-:W-:Y:S06]  /*1b80*/  @!P4 BRA `(.L_x_34) ;  /* 0x000000000004c947 */ /* 0x000fec0003800000 */
[----:B------:R-:W-:Y:S05]  /*1b90*/  BPT.TRAP 0x1 ;  /* 0x000000040000795c */ /* 0x000fea0000300000 */
.L_x_34:
[----:B------:R-:W-:Y:S05]  /*1ba0*/  BSYNC.RECONVERGENT B0 ;  /* 0x0000000000007941 */ /* 0x000fea0003800200 */
.L_x_33:
[----:B-1----:R-:W-:-:S04]  /*1bb0*/  SHF.L.U32 R3, RZ, 0x1f, RZ ;  /* 0x0000001fff037819 */ /* 0x002fc800000006ff */
[----:B------:R-:W1:Y:S02]  /*1bc0*/  SYNCS.PHASECHK.TRANS64.TRYWAIT P0, [UR4+0x7000], R3 ;  /* 0x00700003ff0075a7 */ /* 0x000e640008001104 */
[----:B-1----:R-:W-:Y:S05]  /*1bd0*/  @!P0 BRA `(.L_x_35) ;  /* 0x0000011000348947 */ /* 0x002fea0003800000 */
.L_x_353:
[----:B------:R-:W-:Y:S05]  /*1be0*/  BRA.U !UP1, `(.L_x_36) ;  /* 0x0000000109047547 */ /* 0x000fea000b800000 */
[----:B------:R-:W-:Y:S05]  /*1bf0*/  BPT.TRAP 0x1 ;  /* 0x000000040000795c */ /* 0x000fea0000300000 */
.L_x_36:
[----:B------:R-:W2:Y:S01]  /*1c00*/  SYNCS.PHASECHK.TRANS64.TRYWAIT P0, [UR4+0x7020], R3 ;  /* 0x00702003ff0075a7 */ /* 0x000ea20008001104 */
[----:B------:R-:W-:Y:S01]  /*1c10*/  ULOP3.LUT UR52, UR52, 0x1, URZ, 0xc0, !UPT ;  /* 0x0000000134347892 */ /* 0x000fe2000f8ec0ff */
[----:B--2---:R-:W-:Y:S11]  /*1c20*/  @!P0 BRA `(.L_x_37) ;  /* 0x0000011000388947 */ /* 0x004ff60003800000 */
.L_x_355:
[----:B------:R-:W-:-:S09]  /*1c30*/  UISETP.NE.U32.AND UP0, UPT, UR52, 0x1, UPT ;  /* 0x000000013400788c */ /* 0x000fd2000bf05070 */
[----:B------:R-:W-:Y:S05]  /*1c40*/  BRA.U !UP0, `(.L_x_38) ;  /* 0x0000000108047547 */ /* 0x000fea000b800000 */
[----:B------:R-:W-:Y:S05]  /*1c50*/  BPT.TRAP 0x1 ;  /* 0x000000040000795c */ /* 0x000fea0000300000 */
.L_x_38:
[----:B------:R-:W-:-:S05]  /*1c60*/  HFMA2 R2, -RZ, RZ, 0, 5.9604644775390625e-08 ;  /* 0x00000001ff027431 */ /* 0x000fca00000001ff */
[----:B------:R-:W-:-:S04]  /*1c70*/  SHF.L.U32 R2, R2, 0x1f, RZ ;  /* 0x0000001f02027819 */ /* 0x000fc800000006ff */
[----:B------:R-:W2:Y:S02]  /*1c80*/  SYNCS.PHASECHK.TRANS64.TRYWAIT P0, [UR4+0x7058], R2 ;  /* 0x00705802ff0075a7 */ /* 0x000ea40008001104 */
[----:B--2---:R-:W-:Y:S05]  /*1c90*/  @!P0 BRA `(.L_x_39) ;  /* 0x0000011000348947 */ /* 0x004fea0003800000 */
.L_x_357:
[----:B-1----:R-:W-:Y:S01]  /*1ca0*/  IMAD.MOV.U32 R0, RZ, RZ, RZ ;  /* 0x000000ffff007224 */ /* 0x002fe200078e00ff */
[----:B------:R-:W-:Y:S02]  /*1cb0*/  UIADD3 UR12, UPT, UPT, UR8, 0x2, URZ ;  /* 0x00000002080c7890 */ /* 0x000fe4000fffe0ff */
[----:B------:R-:W-:Y:S02]  /*1cc0*/  UIADD3 UR22, UPT, UPT, UR20, 0x2, URZ ;  /* 0x0000000214167890 */ /* 0x000fe4000fffe0ff */
[C---:B------:R-:W-:Y:S01]  /*1cd0*/  R2UR UR10, R0.reuse ;  /* 0x00000000000a72ca */ /* 0x040fe200000e0000 */
[----:B------:R-:W-:Y:S01]  /*1ce0*/  UMOV UR16, 0x0 ;  /* 0x0000000000107882 */ /* 0x000fe20000000000 */
[----:B------:R-:W-:Y:S01]  /*1cf0*/  R2UR UR7, R0 ;  /* 0x00000000000772ca */ /* 0x000fe200000e0000 */
[----:B------:R-:W-:Y:S01]  /*1d00*/  UMOV UR17, 0x8100490 ;  /* 0x0810049000117882 */ /* 0x000fe20000000000 */
[----:B------:R-:W-:Y:S01]  /*1d10*/  UMOV UR13, 0x80004020 ;  /* 0x80004020000d7882 */ /* 0x000fe20000000000 */
[----:B------:R-:W-:Y:S01]  /*1d20*/  UMOV UR23, 0x80004020 ;  /* 0x8000402000177882 */ /* 0x000fe20000000000 */
[----:B------:R-:W-:Y:S01]  /*1d30*/  UMOV UR14, 0x0 ;  /* 0x00000000000e7882 */ /* 0x000fe20000000000 */
[----:B------:R-:W-:Y:S01]  /*1d40*/  UMOV UR15, 0x8100490 ;  /* 0x08100490000f7882 */ /* 0x000fe20000000000 */
[----:B------:R-:W-:-:S05]  /*1d50*/  UISETP.NE.AND UP4, UPT, UR52, URZ, UPT ;  /* 0x000000ff3400728c */ /* 0x000fca000bf85270 */
[----:B------:R1:W-:Y:S02]  /*1d60*/  UTCHMMA gdesc[UR20], gdesc[UR8], tmem[UR10], tmem[UR16], idesc[UR17], !UPT ;  /* 0x00ff1008140075ea */ /* 0x0003e4000f80000a */
[----:B------:R1:W-:Y:S02]  /*1d70*/  UTCHMMA gdesc[UR22], gdesc[UR12], tmem[UR7], tmem[UR14], idesc[UR15], UPT ;  /* 0x00ff0e0c160075ea */ /* 0x0003e4000b800007 */
[----:B------:R-:W-:Y:S05]  /*1d80*/  BRA.U UP4, `(.L_x_40) ;  /* 0x0000000104047547 */ /* 0x000fea000b800000 */
[----:B-1----:R-:W-:Y:S05]  /*1d90*/  BPT.TRAP 0x1 ;  /* 0x000000040000795c */ /* 0x002fea0000300000 */
.L_x_40:
[----:B-1----:R-:W-:Y:S01]  /*1da0*/  UIADD3 UR7, UPT, UPT, UR4, 0x7050, URZ ;  /* 0x0000705004077890 */ /* 0x002fe2000fffe0ff */
[----:B------:R-:W-:Y:S08]  /*1db0*/  BSSY.RECONVERGENT B0, `(.L_x_41) ;  /* 0x0000004000007945 */ /* 0x000ff00003800200 */
[----:B------:R1:W-:Y:S01]  /*1dc0*/  UTCBAR [UR7], URZ ;  /* 0x000000ff070073e9 */ /* 0x0003e200080000ff */
[----:B------:R-:W-:Y:S05]  /*1dd0*/  @!P4 BRA `(.L_x_42) ;  /* 0x000000000004c947 */ /* 0x000fea0003800000 */
[----:B-1----:R-:W-:Y:S05]  /*1de0*/  BPT.TRAP 0x1 ;  /* 0x000000040000795c */ /* 0x002fea0000300000 */
.L_x_42:
[----:B-1----:R-:W-:Y:S05]  /*1df0*/  BSYNC.RECONVERGENT B0 ;  /* 0x0000000000007941 */ /* 0x002fea0003800200 */
.L_x_41:
[----:B------:R-:W1:Y:S01]  /*1e00*/  SYNCS.PHASECHK.TRANS64.TRYWAIT P0, [UR4+0x7008], R3 ;  /* 0x00700803ff0075a7 */ /* 0x000e620008001104 */
[----:B------:R-:W-:Y:S01]  /*1e10*/  ULOP3.LUT UR51, UR51, 0x1, URZ, 0xc0, !UPT ;  /* 0x0000000133337892 */ /* 0x000fe2000f8ec0ff */
[----:B-1----:R-:W-:Y:S11]  /*1e20*/  @!P0 BRA `(.L_x_43) ;  /* 0x0000010c00e88947 */ /* 0x002ff60003800000 */
.L_x_359:
[----:B------:R-:W-:-:S09]  /*1e30*/  UISETP.NE.U32.AND UP0, UPT, UR51, 0x1, UPT ;  /* 0x000000013300788c */ /* 0x000fd2000bf05070 */
[----:B------:R-:W-:Y:S05]  /*1e40*/  BRA.U !UP0, `(.L_x_44) ;  /* 0x0000000108047547 */ /* 0x000fea000b800000 */
[----:B------:R-:W-:Y:S05]  /*1e50*/  BPT.TRAP 0x1 ;  /* 0x000000040000795c */ /* 0x000fea0000300000 */
.L_x_44:
[----:B------:R-:W3:Y:S02]  /*1e60*/  SYNCS.PHASECHK.TRANS64.TRYWAIT P0, [UR4+0x7068], R2 ;  /* 0x00706802ff0075a7 */ /* 0x000ee40008001104 */
[----:B---3--:R-:W-:Y:S05]  /*1e70*/  @!P0 BRA `(.L_x_45) ;  /* 0x0000010c00ec8947 */ /* 0x008fea0003800000 */
.L_x_361:
[----:B-1----:R-:W-:Y:S01]  /*1e80*/  IMAD.MOV.U32 R0, RZ, RZ, 0x80 ;  /* 0x00000080ff007424 */ /* 0x002fe200078e00ff */
[----:B------:R-:W-:Y:S02]  /*1e90*/  UIADD3 UR18, UPT, UPT, UR20, 0x200, URZ ;  /* 0x0000020014127890 */ /* 0x000fe4000fffe0ff */
[----:B------:R-:W-:Y:S02]  /*1ea0*/  UIADD3 UR16, UPT, UPT, UR20, 0x202, URZ ;  /* 0x0000020214107890 */ /* 0x000fe4000fffe0ff */
[C---:B------:R-:W-:Y:S01]  /*1eb0*/  R2UR UR10, R0.reuse ;  /* 0x00000000000a72ca */ /* 0x040fe200000e0000 */
[----:B------:R-:W-:Y:S01]  /*1ec0*/  UMOV UR14, 0x0 ;  /* 0x00000000000e7882 */ /* 0x000fe20000000000 */
[----:B------:R-:W-:Y:S01]  /*1ed0*/  R2UR UR7, R0 ;  /* 0x00000000000772ca */ /* 0x000fe200000e0000 */
[----:B------:R-:W-:Y:S01]  /*1ee0*/  UMOV UR15, 0x8100490 ;  /* 0x08100490000f7882 */ /* 0x000fe20000000000 */
[----:B------:R-:W-:Y:S01]  /*1ef0*/  UMOV UR24, UR12 ;  /* 0x0000000c00187c82 */ /* 0x000fe20008000000 */
[----:B------:R-:W-:Y:S01]  /*1f00*/  UMOV UR19, 0x80004020 ;  /* 0x8000402000137882 */ /* 0x000fe20000000000 */
[----:B------:R-:W-:Y:S01]  /*1f10*/  UMOV UR25, 0x80004020 ;  /* 0x8000402000197882 */ /* 0x000fe20000000000 */
[----:B------:R-:W-:Y:S01]  /*1f20*/  UMOV UR12, 0x0 ;  /* 0x00000000000c7882 */ /* 0x000fe20000000000 */
[----:B------:R-:W-:Y:S01]  /*1f30*/  UMOV UR13, 0x8100490 ;  /* 0x08100490000d7882 */ /* 0x000fe20000000000 */
[----:B------:R-:W-:Y:S01]  /*1f40*/  UMOV UR17, 0x80004020 ;  /* 0x8000402000117882 */ /* 0x000fe20000000000 */
[----:B------:R-:W-:-:S03]  /*1f50*/  UISETP.NE.AND UP3, UPT, UR51, URZ, UPT ;  /* 0x000000ff3300728c */ /* 0x000fc6000bf65270 */
[----:B------:R1:W-:Y:S02]  /*1f60*/  UTCHMMA gdesc[UR18], gdesc[UR8], tmem[UR10], tmem[UR14], idesc[UR15], !UPT ;  /* 0x00ff0e08120075ea */ /* 0x0003e4000f80000a */
[----:B------:R1:W-:Y:S04]  /*1f70*/  UTCHMMA gdesc[UR16], gdesc[UR24], tmem[UR7], tmem[UR12], idesc[UR13], UPT ;  /* 0x00ff0c18100075ea */ /* 0x0003e8000b800007 */
[----:B------:R-:W-:Y:S05]  /*1f80*/  BRA.U UP3, `(.L_x_46) ;  /* 0x0000000103047547 */ /* 0x000fea000b800000 */
[----:B-1----:R-:W-:Y:S05]  /*1f90*/  BPT.TRAP 0x1 ;  /* 0x000000040000795c */ /* 0x002fea0000300000 */
.L_x_46:
[----:B-1----:R-:W-:-:S09]  /*1fa0*/  UIADD3 UR7, UPT, UPT, UR4, 0x7060, URZ ;  /* 0x0000706004077890 */ /* 0x002fd2000fffe0ff */
[----:B------:R1:W-:Y:S01]  /*1fb0*/  UTCBAR [UR7], URZ ;  /* 0x000000ff070073e9 */ /* 0x0003e200080000ff */
[----:B------:R-:W-:Y:S05]  /*1fc0*/  BRA.U !UP1, `(.L_x_47) ;  /* 0x0000000109047547 */ /* 0x000fea000b800000 */
[----:B-1----:R-:W-:Y:S05]  /*1fd0*/  BPT.TRAP 0x1 ;  /* 0x000000040000795c */ /* 0x002fea0000300000 */
.L_x_47:
[----:B-1----:R-:W-:-:S09]  /*1fe0*/  UIADD3 UR7, UPT, UPT, UR4, 0x7038, URZ ;  /* 0x0000703804077890 */ /* 0x002fd2000fffe0ff */
[----:B------:R1:W-:Y:S01]  /*1ff0*/  UTCBAR [UR7], URZ ;  /* 0x000000ff070073e9 */ /* 0x0003e200080000ff */
[----:B------:R-:W-:Y:S05]  /*2000*/  BRA.U !UP1, `(.L_x_48) ;  /* 0x0000000109047547 */ /* 0x000fea000b800000 */
[----:B-1----:R-:W-:Y:S05]  /*2010*/  BPT.TRAP 0x1 ;  /* 0x000000040000795c */ /* 0x002fea0000300000 */
.L_x_48:
[----:B------:R-:W3:Y:S02]  /*2020*/  SYNCS.PHASECHK.TRANS64.TRYWAIT P0, [UR4+0x7028], R3 ;  /* 0x00702803ff0075a7 */ /* 0x000ee40008001104 */
[----:B---3--:R-:W-:Y:S05]  /*2030*/  @!P0 BRA `(.L_x_49) ;  /* 0x0000010c00948947 */ /* 0x008fea0003800000 */
.L_x_363:
[----:B------:R-:W-:Y:S05]  /*2040*/  BRA.U UP5, `(.L_x_50) ;  /* 0x0000000105047547 */ /* 0x000fea000b800000 */
[----:B-1----:R-:W-:Y:S05]  /*2050*/  BPT.TRAP 0x1 ;  /* 0x000000040000795c */ /* 0x002fea0000300000 */
.L_x_50:
[----:B------:R-:W4:Y:S02]  /*2060*/  SYNCS.PHASECHK.TRANS64.TRYWAIT P0, [UR4+0x70a0], R2 ;  /* 0x0070a002ff0075a7 */ /* 0x000f240008001104 */
[----:B----4-:R-:W-:Y:S05]  /*2070*/  @!P0 BRA `(.L_x_51) ;  /* 0x0000010c009c8947 */ /* 0x010fea0003800000 */
.L_x_365:
[----:B------:R-:W-:Y:S05]  /*2080*/  BRA.U UP4, `(.L_x_52) ;  /* 0x0000000104047547 */ /* 0x000fea000b800000 */
[----:B-1----:R-:W-:Y:S05]  /*2090*/  BPT.TRAP 0x1 ;  /* 0x000000040000795c */ /* 0x002fea0000300000 */
.L_x_52:
[----:B------:R-:W4:Y:S02]  /*20a0*/  SYNCS.PHASECHK.TRANS64.TRYWAIT P0, [UR4+0x7058], R3 ;  /* 0x00705803ff0075a7 */ /* 0x000f240008001104 */
[----:B----4-:R-:W-:Y:S05]  /*20b0*/  @!P0 BRA `(.L_x_53) ;  /* 0x0000010c00a48947 */ /* 0x010fea0003800000 */
.L_x_367:
[----:B---3--:R-:W-:Y:S01]  /*20c0*/  IMAD.MOV.U32 R0, RZ, RZ, 0x20 ;  /* 0x00000020ff007424 */ /* 0x008fe200078e00ff */
[----:B------:R-:W-:Y:S02]  /*20d0*/  UIADD3 UR36, UPT, UPT, UR6, 0x100, URZ ;  /* 0x0000010006247890 */ /* 0x000fe4000fffe0ff */
[----:B------:R-:W-:Y:S02]  /*20e0*/  UIADD3 UR34, UPT, UPT, UR6, 0x140, URZ ;  /* 0x0000014006227890 */ /* 0x000fe4000fffe0ff */
[----:B------:R-:W-:Y:S01]  /*20f0*/  R2UR UR15, R0 ;  /* 0x00000000000f72ca */ /* 0x000fe200000e0000 */
[----:B------:R-:W-:Y:S01]  /*2100*/  IMAD.MOV.U32 R0, RZ, RZ, 0x100 ;  /* 0x00000100ff007424 */ /* 0x000fe200078e00ff */
[----:B------:R-:W-:Y:S02]  /*2110*/  UIADD3 UR32, UPT, UPT, UR6, 0x180, URZ ;  /* 0x0000018006207890 */ /* 0x000fe4000fffe0ff */
[----:B------:R-:W-:Y:S02]  /*2120*/  UIADD3 UR30, UPT, UPT, UR6, 0x1c0, URZ ;  /* 0x000001c0061e7890 */ /* 0x000fe4000fffe0ff */
[----:B------:R-:W-:Y:S01]  /*2130*/  R2UR UR16, R0 ;  /* 0x00000000001072ca */ /* 0x000fe200000e0000 */
[----:B------:R-:W-:Y:S01]  /*2140*/  IMAD.MOV.U32 R0, RZ, RZ, 0x28 ;  /* 0x00000028ff007424 */ /* 0x000fe200078e00ff */
[----:B------:R-:W-:Y:S01]  /*2150*/  UMOV UR28, 0x0 ;  /* 0x00000000001c7882 */ /* 0x000fe20000000000 */
[----:B------:R-:W-:Y:S01]  /*2160*/  UMOV UR29, 0x8090490 ;  /* 0x08090490001d7882 */ /* 0x000fe20000000000 */
[----:B------:R-:W-:Y:S01]  /*2170*/  UMOV UR37, 0x80004020 ;  /* 0x8000402000257882 */ /* 0x000fe20000000000 */
[----:B------:R-:W-:Y:S01]  /*2180*/  UMOV UR26, 0x0 ;  /* 0x00000000001a7882 */ /* 0x000fe20000000000 */
        /* <DEDUP_REMOVED lines=9> */
[----:B------:R3:W-:Y:S01]  /*2220*/  UTCHMMA tmem[UR15], gdesc[UR36], tmem[UR16], tmem[UR28], idesc[UR29], !UPT ;  /* 0x00ff1c240f0079ea */ /* 0x0007e2000f800010 */
[----:B------:R-:W-:Y:S01]  /*2230*/  UMOV UR18, 0x0 ;  /* 0x0000000000127882 */ /* 0x000fe20000000000 */
[----:B------:R-:W-:Y:S01]  /*2240*/  UMOV UR19, 0x8090490 ;  /* 0x0809049000137882 */ /* 0x000fe20000000000 */
[----:B------:R-:W-:Y:S01]  /*2250*/  R2UR UR11, R0 ;  /* 0x00000000000b72ca */ /* 0x000fe200000e0000 */
[----:B------:R-:W-:Y:S01]  /*2260*/  IMAD.MOV.U32 R0, RZ, RZ, 0x100 ;  /* 0x00000100ff007424 */ /* 0x000fe200078e00ff */
[----:B------:R-:W-:-:S04]  /*2270*/  UMOV UR31, 0x80004020 ;  /* 0x80004020001f7882 */ /* 0x000fc80000000000 */
[----:B------:R-:W-:Y:S01]  /*2280*/  R2UR UR12, R0 ;  /* 0x00000000000c72ca */ /* 0x000fe200000e0000 */
[----:B------:R-:W-:Y:S01]  /*2290*/  IMAD.MOV.U32 R0, RZ, RZ, 0x38 ;  /* 0x00000038ff007424 */ /* 0x000fe200078e00ff */
[----:B------:R3:W-:Y:S04]  /*22a0*/  UTCHMMA tmem[UR13], gdesc[UR34], tmem[UR14], tmem[UR26], idesc[UR27], UPT ;  /* 0x00ff1a220d0079ea */ /* 0x0007e8000b80000e */
[----:B-1----:R-:W-:Y:S01]  /*22b0*/  R2UR UR7, R0 ;  /* 0x00000000000772ca */ /* 0x002fe200000e0000 */
[----:B------:R-:W-:-:S05]  /*22c0*/  IMAD.MOV.U32 R0, RZ, RZ, 0x100 ;  /* 0x00000100ff007424 */ /* 0x000fca00078e00ff */
[----:B------:R-:W-:Y:S01]  /*22d0*/  R2UR UR10, R0 ;  /* 0x00000000000a72ca */ /* 0x000fe200000e0000 */
[----:B------:R3:W-:-:S12]  /*22e0*/  UTCHMMA tmem[UR11], gdesc[UR32], tmem[UR12], tmem[UR24], idesc[UR25], UPT ;  /* 0x00ff18200b0079ea */ /* 0x0007d8000b80000c */
[----:B------:R3:W-:Y:S01]  /*22f0*/  UTCHMMA tmem[UR7], gdesc[UR30], tmem[UR10], tmem[UR18], idesc[UR19], UPT ;  /* 0x00ff121e070079ea */ /* 0x0007e2000b80000a */
[----:B------:R-:W-:Y:S05]  /*2300*/  BRA.U UP5, `(.L_x_54) ;  /* 0x0000000105047547 */ /* 0x000fea000b800000 */
[----:B---3--:R-:W-:Y:S05]  /*2310*/  BPT.TRAP 0x1 ;  /* 0x000000040000795c */ /* 0x008fea0000300000 */
.L_x_54:
[----:B---3--:R-:W-:Y:S01]  /*2320*/  UIADD3 UR10, UPT, UPT, UR4, 0x7090, URZ ;  /* 0x00007090040a7890 */ /* 0x008fe2000fffe0ff */
[----:B------:R-:W-:Y:S01]  /*2330*/  HFMA2 R6, -RZ, RZ, 0, 5.9604644775390625e-08 ;  /* 0x00000001ff067431 */ /* 0x000fe200000001ff */
[----:B------:R-:W-:Y:S01]  /*2340*/  UISETP.GE.AND UP0, UPT, UR5, 0x2, UPT ;  /* 0x000000020500788c */ /* 0x000fe2000bf06270 */
[----:B--2---:R-:W-:Y:S01]  /*2350*/  MOV R5, RZ ;  /* 0x000000ff00057202 */ /* 0x004fe20000000f00 */
[----:B------:R-:W-:Y:S01]  /*2360*/  UMOV UR19, URZ ;  /* 0x000000ff00137c82 */ /* 0x000fe20008000000 */
[----:B------:R-:W-:Y:S01]  /*2370*/  UMOV UR7, 0x100 ;  /* 0x0000010000077882 */ /* 0x000fe20000000000 */
[----:B------:R-:W-:-:S03]  /*2380*/  UMOV UR18, 0x1 ;  /* 0x0000000100127882 */ /* 0x000fc60000000000 */
[----:B------:R1:W-:Y:S02]  /*2390*/  UTCBAR [UR10], URZ ;  /* 0x000000ff0a0073e9 */ /* 0x0003e400080000ff */
[----:B------:R-:W-:Y:S05]  /*23a0*/  BRA.U !UP0, `(.L_x_55) ;  /* 0x0000000d08147547 */ /* 0x000fea000b800000 */
[----:B------:R-:W-:Y:S01]  /*23b0*/  CS2R R4, SRZ ;  /* 0x0000000000047805 */ /* 0x000fe2000001ff00 */
[----:B------:R-:W-:Y:S01]  /*23c0*/  IMAD.MOV.U32 R6, RZ, RZ, 0x1 ;  /* 0x00000001ff067424 */ /* 0x000fe200078e00ff */
[----:B------:R-:W-:Y:S01]  /*23d0*/  MOV R2, RZ ;  /* 0x000000ff00027202 */ /* 0x000fe20000000f00 */
[----:B------:R-:W-:Y:S01]  /*23e0*/  UMOV UR34, 0x2 ;  /* 0x0000000200227882 */ /* 0x000fe20000000000 */
[----:B------:R-:W-:Y:S01]  /*23f0*/  UMOV UR18, 0x1 ;  /* 0x0000000100127882 */ /* 0x000fe20000000000 */
[----:B------:R-:W-:Y:S01]  /*2400*/  UMOV UR19, URZ ;  /* 0x000000ff00137c82 */ /* 0x000fe20008000000 */
[----:B------:R-:W-:Y:S01]  /*2410*/  UMOV UR24, 0x1 ;  /* 0x0000000100187882 */ /* 0x000fe20000000000 */
.L_x_74:
[----:B--2---:R-:W-:Y:S05]  /*2420*/  BRA.U !UP1, `(.L_x_56) ;  /* 0x0000000109047547 */ /* 0x004fea000b800000 */
[----:B-1----:R-:W-:Y:S05]  /*2430*/  BPT.TRAP 0x1 ;  /* 0x000000040000795c */ /* 0x002fea0000300000 */
.L_x_56:
[----:B------:R-:W-:Y:S01]  /*2440*/  ULEA UR7, UR34, UR4, 0x3 ;  /* 0x0000000422077291 */ /* 0x000fe2000f8e18ff */
[----:B------:R-:W-:Y:S08]  /*2450*/  SHF.L.U32 R3, R2, 0x1f, RZ ;  /* 0x0000001f02037819 */ /* 0x000ff000000006ff */
[----:B------:R-:W2:Y:S02]  /*2460*/  SYNCS.PHASECHK.TRANS64.TRYWAIT P0, [UR7+0x7020], R3 ;  /* 0x00702003ff0075a7 */ /* 0x000ea40008001107 */
[----:B--2---:R-:W-:Y:S05]  /*2470*/  @!P0 BRA `(.L_x_57) ;  /* 0x0000010800cc8947 */ /* 0x004fea0003800000 */
.L_x_369:
[----:B------:R-:W-:Y:S01]  /*2480*/  UIADD3 UR17, UPT, UPT, UR34, 0x1, URZ ;  /* 0x0000000122117890 */ /* 0x000fe2000fffe0ff */
[----:B--2---:R-:W-:Y:S01]  /*2490*/  IMAD.MOV.U32 R0, RZ, RZ, RZ ;  /* 0x000000ffff007224 */ /* 0x004fe200078e00ff */
[----:B------:R-:W-:Y:S02]  /*24a0*/  ULEA UR34, UR34, UR8, 0x8 ;  /* 0x0000000822227291 */ /* 0x000fe4000f8e40ff */
[----:B------:R-:W-:Y:S02]  /*24b0*/  UISETP.NE.AND UP4, UPT, UR52, URZ, UPT ;  /* 0x000000ff3400728c */ /* 0x000fe4000bf85270 */
[----:B------:R-:W-:Y:S01]  /*24c0*/  UIADD3 UR32, UPT, UPT, UR34, 0x2, URZ ;  /* 0x0000000222207890 */ /* 0x000fe2000fffe0ff */
[C---:B-1----:R-:W-:Y:S01]  /*24d0*/  R2UR UR10, R0.reuse ;  /* 0x00000000000a72ca */ /* 0x042fe200000e0000 */
[----:B------:R-:W-:Y:S01]  /*24e0*/  UISETP.NE.AND UP0, UPT, UR17, 0x3, UPT ;  /* 0x000000031100788c */ /* 0x000fe2000bf05270 */
[----:B------:R-:W-:Y:S01]  /*24f0*/  R2UR UR7, R0 ;  /* 0x00000000000772ca */ /* 0x000fe200000e0000 */
[----:B------:R-:W-:Y:S01]  /*2500*/  UMOV UR35, 0x80004020 ;  /* 0x8000402000237882 */ /* 0x000fe20000000000 */
[----:B------:R-:W-:Y:S01]  /*2510*/  UMOV UR26, 0x0 ;  /* 0x00000000001a7882 */ /* 0x000fe20000000000 */
[----:B------:R-:W-:Y:S02]  /*2520*/  USEL UR11, URZ, 0x1, UP0 ;  /* 0x00000001ff0b7887 */ /* 0x000fe40008000000 */
[----:B------:R-:W-:Y:S01]  /*2530*/  USEL UR17, UR17, URZ, UP0 ;  /* 0x000000ff11117287 */ /* 0x000fe20008000000 */
[----:B------:R-:W-:Y:S01]  /*2540*/  UMOV UR27, 0x8100490 ;  /* 0x08100490001b7882 */ /* 0x000fe20000000000 */
[----:B------:R-:W-:Y:S01]  /*2550*/  UMOV UR33, 0x80004020 ;  /* 0x8000402000217882 */ /* 0x000fe20000000000 */
[----:B------:R-:W-:Y:S01]  /*2560*/  UMOV UR14, UR22 ;  /* 0x00000016000e7c82 */ /* 0x000fe20008000000 */
[----:B------:R-:W-:Y:S02]  /*2570*/  UMOV UR15, 0x80004020 ;  /* 0x80004020000f7882 */ /* 0x000fe40000000000 */
[----:B------:R1:W-:Y:S01]  /*2580*/  UTCHMMA gdesc[UR20], gdesc[UR34], tmem[UR10], tmem[UR26], idesc[UR27], !UPT ;  /* 0x00ff1a22140075ea */ /* 0x0003e2000f80000a */
[----:B------:R-:W-:Y:S01]  /*2590*/  UMOV UR12, 0x0 ;  /* 0x00000000000c7882 */ /* 0x000fe20000000000 */
[----:B------:R-:W-:Y:S01]  /*25a0*/  LOP3.LUT R2, R2, UR11, RZ, 0x3c, !PT ;  /* 0x0000000b02027c12 */ /* 0x000fe2000f8e3cff */
[----:B------:R-:W-:Y:S02]  /*25b0*/  UMOV UR13, 0x8100490 ;  /* 0x08100490000d7882 */ /* 0x000fe40000000000 */
[----:B------:R1:W-:Y:S01]  /*25c0*/  UTCHMMA gdesc[UR14], gdesc[UR32], tmem[UR7], tmem[UR12], idesc[UR13], UPT ;  /* 0x00ff0c200e0075ea */ /* 0x0003e2000b800007 */
[----:B------:R-:W-:Y:S05]  /*25d0*/  BRA.U UP4, `(.L_x_58) ;  /* 0x0000000104047547 */ /* 0x000fea000b800000 */
[----:B-1----:R-:W-:Y:S05]  /*25e0*/  BPT.TRAP 0x1 ;  /* 0x000000040000795c */ /* 0x002fea0000300000 */
.L_x_58:
[----:B------:R-:W-:Y:S01]  /*25f0*/  LOP3.LUT R4, R4, 0x1, RZ, 0x3c, !PT ;  /* 0x0000000104047812 */ /* 0x000fe200078e3cff */
[----:B-1----:R-:W-:Y:S09]  /*2600*/  UIADD3 UR7, UPT, UPT, UR4, 0x7050, URZ ;  /* 0x0000705004077890 */ /* 0x002ff2000fffe0ff */
[----:B------:R1:W-:Y:S01]  /*2610*/  UTCBAR [UR7], URZ ;  /* 0x000000ff070073e9 */ /* 0x0003e200080000ff */
[----:B------:R-:W-:Y:S05]  /*2620*/  BRA.U UP5, `(.L_x_59) ;  /* 0x0000000105047547 */ /* 0x000fea000b800000 */
[----:B-1----:R-:W-:Y:S05]  /*2630*/  BPT.TRAP 0x1 ;  /* 0x000000040000795c */ /* 0x002fea0000300000 */
.L_x_59:
[----:B------:R-:W-:Y:S01]  /*2640*/  SHF.L.U32 R3, R6, 0x1f, RZ ;  /* 0x0000001f06037819 */ /* 0x000fe200000006ff */
[----:B------:R-:W-:Y:S03]  /*2650*/  UISETP.NE.AND UP3, UPT, UR51, URZ, UPT ;  /* 0x000000ff3300728c */ /* 0x000fe6000bf65270 */
[----:B------:R-:W2:Y:S02]  /*2660*/  SYNCS.PHASECHK.TRANS64.TRYWAIT P0, [UR4+0x70a8], R3 ;  /* 0x0070a803ff0075a7 */ /* 0x000ea40008001104 */
[----:B--2---:R-:W-:Y:S06]  /*2670*/  @!P0 BRA `(.L_x_60) ;  /* 0x0000010800648947 */ /* 0x004fec0003800000 */
.L_x_371:
[----:B------:R-:W-:Y:S05]  /*2680*/  BRA.U UP3, `(.L_x_61) ;  /* 0x0000000103047547 */ /* 0x000fea000b800000 */
[----:B-1----:R-:W-:Y:S05]  /*2690*/  BPT.TRAP 0x1 ;  /* 0x000000040000795c */ /* 0x002fea0000300000 */
.L_x_61:
[----:B--2---:R-:W-:Y:S04]  /*26a0*/  SHF.L.U32 R3, R5, 0x1f, RZ ;  /* 0x0000001f05037819 */ /* 0x004fe800000006ff */
[----:B------:R-:W2:Y:S02]  /*26b0*/  SYNCS.PHASECHK.TRANS64.TRYWAIT P0, [UR4+0x7068], R3 ;  /* 0x00706803ff0075a7 */ /* 0x000ea40008001104 */
[----:B--2---:R-:W-:Y:S05]  /*26c0*/  @!P0 BRA `(.L_x_62) ;  /* 0x0000010800688947 */ /* 0x004fea0003800000 */
.L_x_373:
[----:B------:R-:W-:Y:S01]  /*26d0*/  ULEA UR30, UR24, UR6, 0x8 ;  /* 0x00000006181e7291 */ /* 0x000fe2000f8e40ff */
[----:B--2---:R-:W-:Y:S01]  /*26e0*/  IMAD.MOV.U32 R0, RZ, RZ, 0xa0 ;  /* 0x000000a0ff007424 */ /* 0x004fe200078e00ff */
[----:B------:R-:W-:Y:S02]  /*26f0*/  UISETP.NE.U32.AND UP0, UPT, UR19, URZ, UPT ;  /* 0x000000ff1300728c */ /* 0x000fe4000bf05070 */
[----:B------:R-:W-:Y:S02]  /*2700*/  UIADD3 UR28, UPT, UPT, UR30, 0x40, URZ ;  /* 0x000000401e1c7890 */ /* 0x000fe4000fffe0ff */
[----:B------:R-:W-:Y:S01]  /*2710*/  UIADD3 UR26, UPT, UPT, UR30, 0x80, URZ ;  /* 0x000000801e1a7890 */ /* 0x000fe2000fffe0ff */
[----:B------:R-:W-:Y:S01]  /*2720*/  R2UR UR15, R0 ;  /* 0x00000000000f72ca */ /* 0x000fe200000e0000 */
[----:B------:R-:W-:Y:S01]  /*2730*/  UIADD3 UR24, UPT, UPT, UR30, 0xc0, URZ ;  /* 0x000000c01e187890 */ /* 0x000fe2000fffe0ff */
        /* <DEDUP_REMOVED lines=19> */
[----:B------:R2:W-:Y:S04]  /*2870*/  UTCHMMA tmem[UR15], gdesc[UR30], tmem[UR16], tmem[UR42], idesc[UR43], UP0 ;  /* 0x00ff2a1e0f0079ea */ /* 0x0005e80008000010 */
[----:B------:R-:W-:Y:S01]  /*2880*/  R2UR UR11, R0 ;  /* 0x00000000000b72ca */ /* 0x000fe200000e0000 */
[----:B------:R-:W-:Y:S05]  /*2890*/  IMAD.MOV.U32 R0, RZ, RZ, 0x180 ;  /* 0x00000180ff007424 */ /* 0x000fea00078e00ff */
[----:B------:R-:W-:Y:S01]  /*28a0*/  R2UR UR12, R0 ;  /* 0x00000000000c72ca */ /* 0x000fe200000e0000 */
[----:B------:R-:W-:Y:S01]  /*28b0*/  IMAD.MOV.U32 R0, RZ, RZ, 0xb8 ;  /* 0x000000b8ff007424 */ /* 0x000fe200078e00ff */
[----:B------:R2:W-:Y:S04]  /*28c0*/  UTCHMMA tmem[UR13], gdesc[UR28], tmem[UR14], tmem[UR40], idesc[UR41], UPT ;  /* 0x00ff281c0d0079ea */ /* 0x0005e8000b80000e */
[----:B-1----:R-:W-:Y:S01]  /*28d0*/  R2UR UR7, R0 ;  /* 0x00000000000772ca */ /* 0x002fe200000e0000 */
[----:B------:R-:W-:Y:S05]  /*28e0*/  IMAD.MOV.U32 R0, RZ, RZ, 0x180 ;  /* 0x00000180ff007424 */ /* 0x000fea00078e00ff */
[----:B------:R-:W-:Y:S01]  /*28f0*/  R2UR UR10, R0 ;  /* 0x00000000000a72ca */ /* 0x000fe200000e0000 */
[----:B------:R2:W-:Y:S11]  /*2900*/  UTCHMMA tmem[UR11], gdesc[UR26], tmem[UR12], tmem[UR38], idesc[UR39], UPT ;  /* 0x00ff261a0b0079ea */ /* 0x0005f6000b80000c */
[----:B------:R-:W-:Y:S01]  /*2910*/  @!UPT UIADD3 URZ, UPT, UPT, URZ, URZ, URZ ;  /* 0x000000fffffff290 */ /* 0x000fe2000fffe0ff */
[----:B------:R2:W-:Y:S01]  /*2920*/  UTCHMMA tmem[UR7], gdesc[UR24], tmem[UR10], tmem[UR36], idesc[UR37], UPT ;  /* 0x00ff2418070079ea */ /* 0x0005e2000b80000a */
[----:B------:R-:W-:Y:S05]  /*2930*/  BRA.U UP5, `(.L_x_63) ;  /* 0x0000000105047547 */ /* 0x000fea000b800000 */
[----:B--2---:R-:W-:Y:S05]  /*2940*/  BPT.TRAP 0x1 ;  /* 0x000000040000795c */ /* 0x004fea0000300000 */
.L_x_63:
[----:B------:R-:W-:Y:S01]  /*2950*/  LOP3.LUT R6, R6, 0x1, RZ, 0x3c, !PT ;  /* 0x0000000106067812 */ /* 0x000fe200078e3cff */
[----:B--2---:R-:W-:Y:S09]  /*2960*/  UIADD3 UR7, UPT, UPT, UR4, 0x7098, URZ ;  /* 0x0000709804077890 */ /* 0x004ff2000fffe0ff */
[----:B------:R1:W-:Y:S01]  /*2970*/  UTCBAR [UR7], URZ ;  /* 0x000000ff070073e9 */ /* 0x0003e200080000ff */
[----:B------:R-:W-:Y:S05]  /*2980*/  BRA.U !UP1, `(.L_x_64) ;  /* 0x0000000109047547 */ /* 0x000fea000b800000 */
[----:B-1----:R-:W-:Y:S05]  /*2990*/  BPT.TRAP 0x1 ;  /* 0x000000040000795c */ /* 0x002fea0000300000 */
.L_x_64:
[----:B------:R-:W-:Y:S01]  /*29a0*/  ULEA UR11, UR18, UR4, 0x3 ;  /* 0x00000004120b7291 */ /* 0x000fe2000f8e18ff */
[----:B------:R-:W-:Y:S01]  /*29b0*/  IMAD.MOV.U32 R0, RZ, RZ, 0x80 ;  /* 0x00000080ff007424 */ /* 0x000fe200078e00ff */
[----:B------:R-:W-:Y:S02]  /*29c0*/  UIADD3 UR14, UPT, UPT, UR20, 0x200, URZ ;  /* 0x00000200140e7890 */ /* 0x000fe4000fffe0ff */
[----:B------:R-:W-:Y:S02]  /*29d0*/  UIADD3 UR11, UPT, UPT, UR11, 0x7038, URZ ;  /* 0x000070380b0b7890 */ /* 0x000fe4000fffe0ff */
[----:B------:R-:W-:Y:S01]  /*29e0*/  UIADD3 UR12, UPT, UPT, UR20, 0x202, URZ ;  /* 0x00000202140c7890 */ /* 0x000fe2000fffe0ff */
[C---:B------:R-:W-:Y:S01]  /*29f0*/  R2UR UR10, R0.reuse ;  /* 0x00000000000a72ca */ /* 0x040fe200000e0000 */
[----:B------:R-:W-:Y:S01]  /*2a00*/  UIADD3 UR18, UPT, UPT, UR18, 0x1, URZ ;  /* 0x0000000112127890 */ /* 0x000fe2000fffe0ff */
[----:B-1----:R-:W-:Y:S01]  /*2a10*/  R2UR UR7, R0 ;  /* 0x00000000000772ca */ /* 0x002fe200000e0000 */
[----:B------:R-:W-:Y:S01]  /*2a20*/  UMOV UR35, 0x80004020 ;  /* 0x8000402000237882 */ /* 0x000fe20000000000 */
[----:B------:R-:W-:Y:S01]  /*2a30*/  UMOV UR15, 0x80004020 ;  /* 0x80004020000f7882 */ /* 0x000fe20000000000 */
[----:B------:R-:W-:Y:S01]  /*2a40*/  UISETP.NE.AND UP0, UPT, UR18, 0x3, UPT ;  /* 0x000000031200788c */ /* 0x000fe2000bf05270 */
[----:B------:R1:W-:Y:S01]  /*2a50*/  UTCBAR [UR11], URZ ;  /* 0x000000ff0b0073e9 */ /* 0x0003e200080000ff */
[----:B------:R-:W-:Y:S01]  /*2a60*/  UMOV UR24, 0x0 ;  /* 0x0000000000187882 */ /* 0x000fe20000000000 */
[----:B------:R-:W-:Y:S01]  /*2a70*/  UMOV UR25, 0x8100490 ;  /* 0x0810049000197882 */ /* 0x000fe20000000000 */
[----:B------:R-:W-:Y:S01]  /*2a80*/  USEL UR18, UR18, URZ, UP0 ;  /* 0x000000ff12127287 */ /* 0x000fe20008000000 */
[----:B------:R-:W-:Y:S01]  /*2a90*/  UMOV UR33, 0x80004020 ;  /* 0x8000402000217882 */ /* 0x000fe20000000000 */
[----:B------:R-:W-:Y:S02]  /*2aa0*/  UMOV UR13, 0x80004020 ;  /* 0x80004020000d7882 */ /* 0x000fe40000000000 */
[----:B------:R1:W-:Y:S01]  /*2ab0*/  UTCHMMA gdesc[UR14], gdesc[UR34], tmem[UR10], tmem[UR24], idesc[UR25], !UPT ;  /* 0x00ff18220e0075ea */ /* 0x0003e2000f80000a */
[----:B------:R-:W-:Y:S01]  /*2ac0*/  UMOV UR26, 0x0 ;  /* 0x00000000001a7882 */ /* 0x000fe20000000000 */
[----:B------:R-:W-:Y:S02]  /*2ad0*/  UMOV UR27, 0x8100490 ;  /* 0x08100490001b7882 */ /* 0x000fe40000000000 */
[----:B------:R1:W-:Y:S01]  /*2ae0*/  UTCHMMA gdesc[UR12], gdesc[UR32], tmem[UR7], tmem[UR26], idesc[UR27], UPT ;  /* 0x00ff1a200c0075ea */ /* 0x0003e2000b800007 */
[----:B------:R-:W-:Y:S05]  /*2af0*/  BRA.U UP3, `(.L_x_65) ;  /* 0x0000000103047547 */ /* 0x000fea000b800000 */
[----:B-1----:R-:W-:Y:S05]  /*2b00*/  BPT.TRAP 0x1 ;  /* 0x000000040000795c */ /* 0x002fea0000300000 */
.L_x_65:
[----:B-1----:R-:W-:Y:S09]  /*2b10*/  UIADD3 UR7, UPT, UPT, UR4, 0x7060, URZ ;  /* 0x0000706004077890 */ /* 0x002ff2000fffe0ff */
[----:B------:R1:W-:Y:S01]  /*2b20*/  UTCBAR [UR7], URZ ;  /* 0x000000ff070073e9 */ /* 0x0003e200080000ff */
[----:B------:R-:W-:Y:S05]  /*2b30*/  BRA.U !UP1, `(.L_x_66) ;  /* 0x0000000109047547 */ /* 0x000fea000b800000 */
[----:B-1----:R-:W-:Y:S05]  /*2b40*/  BPT.TRAP 0x1 ;  /* 0x000000040000795c */ /* 0x002fea0000300000 */
.L_x_66:
[----:B-1----:R-:W-:Y:S02]  /*2b50*/  ULEA UR7, UR18, UR4, 0x3 ;  /* 0x0000000412077291 */ /* 0x002fe4000f8e18ff */
[----:B------:R-:W-:Y:S02]  /*2b60*/  UIADD3 UR18, UPT, UPT, UR18, 0x1, URZ ;  /* 0x0000000112127890 */ /* 0x000fe4000fffe0ff */
[----:B------:R-:W-:Y:S02]  /*2b70*/  UIADD3 UR10, UPT, UPT, UR7, 0x7038, URZ ;  /* 0x00007038070a7890 */ /* 0x000fe4000fffe0ff */
[----:B------:R-:W-:Y:S04]  /*2b80*/  UISETP.NE.AND UP0, UPT, UR18, 0x3, UPT ;  /* 0x000000031200788c */ /* 0x000fe8000bf05270 */
[----:B------:R-:W-:Y:S03]  /*2b90*/  USEL UR18, UR18, URZ, UP0 ;  /* 0x000000ff12127287 */ /* 0x000fe60008000000 */
[----:B------:R1:W-:Y:S01]  /*2ba0*/  UTCBAR [UR10], URZ ;  /* 0x000000ff0a0073e9 */ /* 0x0003e200080000ff */
[----:B------:R-:W-:Y:S08]  /*2bb0*/  BRA.U !UP1, `(.L_x_67) ;  /* 0x0000000109047547 */ /* 0x000ff0000b800000 */
[----:B-1----:R-:W-:Y:S05]  /*2bc0*/  BPT.TRAP 0x1 ;  /* 0x000000040000795c */ /* 0x002fea0000300000 */
.L_x_67:
[----:B------:R-:W-:Y:S01]  /*2bd0*/  ULEA UR7, UR17, UR4, 0x3 ;  /* 0x0000000411077291 */ /* 0x000fe2000f8e18ff */
[----:B------:R-:W-:Y:S08]  /*2be0*/  SHF.L.U32 R3, R2, 0x1f, RZ ;  /* 0x0000001f02037819 */ /* 0x000ff000000006ff */
[----:B------:R-:W2:Y:S02]  /*2bf0*/  SYNCS.PHASECHK.TRANS64.TRYWAIT P0, [UR7+0x7020], R3 ;  /* 0x00702003ff0075a7 */ /* 0x000ea40008001107 */
[----:B--2---:R-:W-:Y:S05]  /*2c00*/  @!P0 BRA `(.L_x_68) ;  /* 0x0000010400308947 */ /* 0x004fea0003800000 */
.L_x_375:
[----:B------:R-:W-:Y:S05]  /*2c10*/  BRA.U UP5, `(.L_x_69) ;  /* 0x0000000105047547 */ /* 0x000fea000b800000 */
[----:B-1----:R-:W-:Y:S05]  /*2c20*/  BPT.TRAP 0x1 ;  /* 0x000000040000795c */ /* 0x002fea0000300000 */
.L_x_69:
[----:B--2---:R-:W-:Y:S04]  /*2c30*/  SHF.L.U32 R3, R6, 0x1f, RZ ;  /* 0x0000001f06037819 */ /* 0x004fe800000006ff */
[----:B------:R-:W2:Y:S02]  /*2c40*/  SYNCS.PHASECHK.TRANS64.TRYWAIT P0, [UR4+0x70a0], R3 ;  /* 0x0070a003ff0075a7 */ /* 0x000ea40008001104 */
[----:B--2---:R-:W-:Y:S05]  /*2c50*/  @!P0 BRA `(.L_x_70) ;  /* 0x0000010400348947 */ /* 0x004fea0003800000 */
.L_x_377:
[----:B------:R-:W-:Y:S05]  /*2c60*/  BRA.U UP4, `(.L_x_71) ;  /* 0x0000000104047547 */ /* 0x000fea000b800000 */
[----:B-1----:R-:W-:Y:S05]  /*2c70*/  BPT.TRAP 0x1 ;  /* 0x000000040000795c */ /* 0x002fea0000300000 */
.L_x_71:
[----:B--2---:R-:W-:Y:S04]  /*2c80*/  SHF.L.U32 R3, R4, 0x1f, RZ ;  /* 0x0000001f04037819 */ /* 0x004fe800000006ff */
[----:B------:R-:W2:Y:S02]  /*2c90*/  SYNCS.PHASECHK.TRANS64.TRYWAIT P0, [UR4+0x7058], R3 ;  /* 0x00705803ff0075a7 */ /* 0x000ea40008001104 */
[----:B--2---:R-:W-:Y:S05]  /*2ca0*/  @!P0 BRA `(.L_x_72) ;  /* 0x0000010400388947 */ /* 0x004fea0003800000 */
.L_x_379:
[----:B------:R-:W-:Y:S01]  /*2cb0*/  USHF.L.U32 UR7, UR17, 0x8, URZ ;  /* 0x0000000811077899 */ /* 0x000fe200080006ff */
[----:B--2---:R-:W-:Y:S01]  /*2cc0*/  IMAD.MOV.U32 R0, RZ, RZ, 0x20 ;  /* 0x00000020ff007424 */ /* 0x004fe200078e00ff */
[----:B------:R-:W-:Y:S01]  /*2cd0*/  UMOV UR39, 0x80004020 ;  /* 0x8000402000277882 */ /* 0x000fe20000000000 */
[----:B------:R-:W-:Y:S01]  /*2ce0*/  UMOV UR30, 0x0 ;  /* 0x00000000001e7882 */ /* 0x000fe20000000000 */
[----:B------:R-:W-:Y:S02]  /*2cf0*/  UIADD3 UR38, UPT, UPT, UR6, UR7, URZ ;  /* 0x0000000706267290 */ /* 0x000fe4000fffe0ff */
[----:B------:R-:W-:Y:S01]  /*2d00*/  R2UR UR16, R0 ;  /* 0x00000000001072ca */ /* 0x000fe200000e0000 */
[----:B------:R-:W-:Y:S01]  /*2d10*/  IMAD.MOV.U32 R0, RZ, RZ, 0x100 ;  /* 0x00000100ff007424 */ /* 0x000fe200078e00ff */
[----:B------:R-:W-:Y:S02]  /*2d20*/  UIADD3 UR36, UPT, UPT, UR38, 0x40, URZ ;  /* 0x0000004026247890 */ /* 0x000fe4000fffe0ff */
[----:B------:R-:W-:Y:S02]  /*2d30*/  UIADD3 UR34, UPT, UPT, UR38, 0x80, URZ ;  /* 0x0000008026227890 */ /* 0x000fe4000fffe0ff */
        /* <DEDUP_REMOVED lines=15> */
[----:B------:R2:W-:Y:S01]  /*2e30*/  UTCHMMA tmem[UR16], gdesc[UR38], tmem[UR19], tmem[UR30], idesc[UR31], UPT ;  /* 0x00ff1e26100079ea */ /* 0x0005e2000b800013 */
[----:B------:R-:W-:Y:S01]  /*2e40*/  UMOV UR24, 0x0 ;  /* 0x0000000000187882 */ /* 0x000fe20000000000 */
[----:B------:R-:W-:Y:S02]  /*2e50*/  UMOV UR25, 0x8090490 ;  /* 0x0809049000197882 */ /* 0x000fe40000000000 */
        /* <DEDUP_REMOVED lines=13> */
.L_x_73:
[----:B--2---:R-:W-:Y:S01]  /*2f30*/  UIADD3 UR11, UPT, UPT, UR4, 0x7090, URZ ;  /* 0x00007090040b7890 */ /* 0x004fe2000fffe0ff */
[----:B------:R-:W-:Y:S01]  /*2f40*/  LOP3.LUT R5, R5, 0x1, RZ, 0x3c, !PT ;  /* 0x0000000105057812 */ /* 0x000fe200078e3cff */
[----:B------:R-:W-:Y:S02]  /*2f50*/  UIADD3 UR34, UPT, UPT, UR17, 0x1, URZ ;  /* 0x0000000111227890 */ /* 0x000fe4000fffe0ff */
[----:B------:R-:W-:Y:S02]  /*2f60*/  UISETP.GT.U32.AND UP0, UPT, UR5, 0x2, UPT ;  /* 0x000000020500788c */ /* 0x000fe4000bf04070 */
[----:B------:R-:W-:Y:S02]  /*2f70*/  UISETP.NE.AND UP2, UPT, UR34, 0x3, UPT ;  /* 0x000000032200788c */ /* 0x000fe4000bf45270 */
[----:B------:R-:W-:Y:S01]  /*2f80*/  UIADD3 UR5, UPT, UPT, UR5, -0x1, URZ ;  /* 0xffffffff05057890 */ /* 0x000fe2000fffe0ff */
[----:B------:R2:W-:Y:S01]  /*2f90*/  UTCBAR [UR11], URZ ;  /* 0x000000ff0b0073e9 */ /* 0x0005e200080000ff */
[----:B------:R-:W-:Y:S02]  /*2fa0*/  USEL UR10, URZ, 0x1, UP2 ;  /* 0x00000001ff0a7887 */ /* 0x000fe40009000000 */
[----:B------:R-:W-:Y:S01]  /*2fb0*/  USEL UR34, UR34, URZ, UP2 ;  /* 0x000000ff22227287 */ /* 0x000fe20009000000 */
[----:B------:R-:W-:Y:S01]  /*2fc0*/  UMOV UR19, 0x1 ;  /* 0x0000000100137882 */ /* 0x000fe20000000000 */
[----:B------:R-:W-:Y:S02]  /*2fd0*/  UMOV UR24, UR17 ;  /* 0x0000001100187c82 */ /* 0x000fe40008000000 */
[----:B------:R-:W-:Y:S01]  /*2fe0*/  LOP3.LUT R2, R2, UR10, RZ, 0x3c, !PT ;  /* 0x0000000a02027c12 */ /* 0x000fe2000f8e3cff */
[----:B------:R-:W-:Y:S05]  /*2ff0*/  BRA.U UP0, `(.L_x_74) ;  /* 0xfffffff500087547 */ /* 0x000fea000b83ffff */
.L_x_55:
[----:B------:R-:W-:Y:S04]  /*3000*/  BSSY.RECONVERGENT B0, `(.L_x_75) ;  /* 0x0000003000007945 */ /* 0x000fe80003800200 */
[----:B------:R-:W-:Y:S05]  /*3010*/  @!P4 BRA `(.L_x_76) ;  /* 0x000000000004c947 */ /* 0x000fea0003800000 */
[----:B-12---:R-:W-:Y:S05]  /*3020*/  BPT.TRAP 0x1 ;  /* 0x000000040000795c */ /* 0x006fea0000300000 */
.L_x_76:
[----:B-12---:R-:W-:Y:S05]  /*3030*/  BSYNC.RECONVERGENT B0 ;  /* 0x0000000000007941 */ /* 0x006fea0003800200 */
.L_x_75:
[----:B------:R-:W-:Y:S01]  /*3040*/  UIADD3 UR5, UPT, UPT, UR4, 0x7010, URZ ;  /* 0x0000701004057890 */ /* 0x000fe2000fffe0ff */
[----:B------:R-:W-:Y:S08]  /*3050*/  BSSY.RECONVERGENT B0, `(.L_x_77) ;  /* 0x0000004000007945 */ /* 0x000ff00003800200 */
[----:B------:R1:W-:Y:S01]  /*3060*/  UTCBAR [UR5], URZ ;  /* 0x000000ff050073e9 */ /* 0x0003e200080000ff */
[----:B------:R-:W-:Y:S05]  /*3070*/  @!P4 BRA `(.L_x_78) ;  /* 0x000000000004c947 */ /* 0x000fea0003800000 */
[----:B-1----:R-:W-:Y:S05]  /*3080*/  BPT.TRAP 0x1 ;  /* 0x000000040000795c */ /* 0x002fea0000300000 */
.L_x_78:
[----:B-1----:R-:W-:Y:S05]  /*3090*/  BSYNC.RECONVERGENT B0 ;  /* 0x0000000000007941 */ /* 0x002fea0003800200 */
.L_x_77:
[----:B------:R-:W-:-:S09]  /*30a0*/  UIADD3 UR5, UPT, UPT, UR4, 0x7018, URZ ;  /* 0x0000701804057890 */ /* 0x000fd2000fffe0ff */
[----:B------:R1:W-:Y:S01]  /*30b0*/  UTCBAR [UR5], URZ ;  /* 0x000000ff050073e9 */ /* 0x0003e200080000ff */
[----:B------:R-:W-:Y:S05]  /*30c0*/  BRA.U UP5, `(.L_x_79) ;  /* 0x0000000105047547 */ /* 0x000fea000b800000 */
[----:B-1----:R-:W-:Y:S05]  /*30d0*/  BPT.TRAP 0x1 ;  /* 0x000000040000795c */ /* 0x002fea0000300000 */
.L_x_79:
[----:B------:R-:W-:-:S04]  /*30e0*/  SHF.L.U32 R3, R6, 0x1f, RZ ;  /* 0x0000001f06037819 */ /* 0x000fc800000006ff */
[----:B------:R-:W2:Y:S02]  /*30f0*/  SYNCS.PHASECHK.TRANS64.TRYWAIT P0, [UR4+0x70a8], R3 ;  /* 0x0070a803ff0075a7 */ /* 0x000ea40008001104 */
[----:B--2---:R-:W-:Y:S05]  /*3100*/  @!P0 BRA `(.L_x_80) ;  /* 0x0000010000388947 */ /* 0x004fea0003800000 */
.L_x_381:
[----:B------:R-:W-:Y:S05]  /*3110*/  BRA.U UP3, `(.L_x_81) ;  /* 0x0000000103047547 */ /* 0x000fea000b800000 */
[----:B-1----:R-:W-:Y:S05]  /*3120*/  BPT.TRAP 0x1 ;  /* 0x000000040000795c */ /* 0x002fea0000300000 */
.L_x_81:
[----:B------:R-:W-:-:S04]  /*3130*/  SHF.L.U32 R5, R5, 0x1f, RZ ;  /* 0x0000001f05057819 */ /* 0x000fc800000006ff */
[----:B------:R-:W3:Y:S02]  /*3140*/  SYNCS.PHASECHK.TRANS64.TRYWAIT P0, [UR4+0x7068], R5 ;  /* 0x00706805ff0075a7 */ /* 0x000ee40008001104 */
[----:B---3--:R-:W-:Y:S05]  /*3150*/  @!P0 BRA `(.L_x_82) ;  /* 0x00000100003c8947 */ /* 0x008fea0003800000 */
.L_x_383:
[----:B--2---:R-:W-:Y:S01]  /*3160*/  IMAD.MOV.U32 R0, RZ, RZ, 0xa0 ;  /* 0x000000a0ff007424 */ /* 0x004fe200078e00ff */
[----:B------:R-:W-:Y:S02]  /*3170*/  UIADD3 UR6, UPT, UPT, UR6, UR7, URZ ;  /* 0x0000000706067290 */ /* 0x000fe4000fffe0ff */
[----:B------:R-:W-:Y:S02]  /*3180*/  UISETP.NE.U32.AND UP0, UPT, UR19, URZ, UPT ;  /* 0x000000ff1300728c */ /* 0x000fe4000bf05070 */
[----:B------:R-:W-:Y:S01]  /*3190*/  R2UR UR13, R0 ;  /* 0x00000000000d72ca */ /* 0x000fe200000e0000 */
[----:B------:R-:W-:Y:S01]  /*31a0*/  IMAD.MOV.U32 R0, RZ, RZ, 0x180 ;  /* 0x00000180ff007424 */ /* 0x000fe200078e00ff */
[----:B------:R-:W-:Y:S02]  /*31b0*/  UIADD3 UR30, UPT, UPT, UR6, 0x40, URZ ;  /* 0x00000040061e7890 */ /* 0x000fe4000fffe0ff */
[----:B------:R-:W-:Y:S02]  /*31c0*/  UIADD3 UR28, UPT, UPT, UR6, 0x80, URZ ;  /* 0x00000080061c7890 */ /* 0x000fe4000fffe0ff */
[----:B------:R-:W-:Y:S01]  /*31d0*/  R2UR UR14, R0 ;  /* 0x00000000000e72ca */ /* 0x000fe200000e0000 */
[----:B------:R-:W-:Y:S01]  /*31e0*/  IMAD.MOV.U32 R0, RZ, RZ, 0xa8 ;  /* 0x000000a8ff007424 */ /* 0x000fe200078e00ff */
[----:B------:R-:W-:Y:S01]  /*31f0*/  UIADD3 UR26, UPT, UPT, UR6, 0xc0, URZ ;  /* 0x000000c0061a7890 */ /* 0x000fe2000fffe0ff */
[----:B------:R-:W-:Y:S01]  /*3200*/  UMOV UR24, 0x0 ;  /* 0x0000000000187882 */ /* 0x000fe20000000000 */
[----:B------:R-:W-:-:S02]  /*3210*/  UMOV UR25, 0x8090490 ;  /* 0x0809049000197882 */ /* 0x000fc40000000000 */
        /* <DEDUP_REMOVED lines=11> */
[----:B------:R2:W-:Y:S01]  /*32d0*/  UTCHMMA tmem[UR13], gdesc[UR6], tmem[UR14], tmem[UR24], idesc[UR25], UP0 ;  /* 0x00ff18060d0079ea */ /* 0x0005e2000800000e */
[----:B------:R-:W-:Y:S01]  /*32e0*/  R2UR UR9, R0 ;  /* 0x00000000000972ca */ /* 0x000fe200000e0000 */
[----:B------:R-:W-:Y:S01]  /*32f0*/  IMAD.MOV.U32 R0, RZ, RZ, 0x180 ;  /* 0x00000180ff007424 */ /* 0x000fe200078e00ff */
[----:B------:R-:W-:Y:S01]  /*3300*/  UMOV UR16, 0x0 ;  /* 0x0000000000107882 */ /* 0x000fe20000000000 */
[----:B------:R-:W-:Y:S01]  /*3310*/  UMOV UR17, 0x8090490 ;  /* 0x0809049000117882 */ /* 0x000fe20000000000 */
[----:B------:R-:W-:-:S02]  /*3320*/  UMOV UR27, 0x80004020 ;  /* 0x80004020001b7882 */ /* 0x000fc40000000000 */
        /* <DEDUP_REMOVED lines=9> */
[----:B--2---:R-:W-:Y:S05]  /*33c0*/  BPT.TRAP 0x1 ;  /* 0x000000040000795c */ /* 0x004fea0000300000 */
.L_x_83:
[----:B--2---:R-:W-:-:S09]  /*33d0*/  UIADD3 UR5, UPT, UPT, UR4, 0x7098, URZ ;  /* 0x0000709804057890 */ /* 0x004fd2000fffe0ff */
[----:B------:R1:W-:Y:S01]  /*33e0*/  UTCBAR [UR5], URZ ;  /* 0x000000ff050073e9 */ /* 0x0003e200080000ff */
[----:B------:R-:W-:Y:S05]  /*33f0*/  BRA.U !UP1, `(.L_x_84) ;  /* 0x0000000109047547 */ /* 0x000fea000b800000 */
[----:B-1----:R-:W-:Y:S05]  /*3400*/  BPT.TRAP 0x1 ;  /* 0x000000040000795c */ /* 0x002fea0000300000 */
.L_x_84:
[----:B-1----:R-:W-:-:S04]  /*3410*/  ULEA UR5, UR18, UR4, 0x3 ;  /* 0x0000000412057291 */ /* 0x002fc8000f8e18ff */
[----:B------:R-:W-:-:S09]  /*3420*/  UIADD3 UR5, UPT, UPT, UR5, 0x7038, URZ ;  /* 0x0000703805057890 */ /* 0x000fd2000fffe0ff */
[----:B------:R1:W-:Y:S01]  /*3430*/  UTCBAR [UR5], URZ ;  /* 0x000000ff050073e9 */ /* 0x0003e200080000ff */
[----:B------:R-:W-:Y:S05]  /*3440*/  BRA.U UP4, `(.L_x_85) ;  /* 0x0000000104047547 */ /* 0x000fea000b800000 */
[----:B-1----:R-:W-:Y:S05]  /*3450*/  BPT.TRAP 0x1 ;  /* 0x000000040000795c */ /* 0x002fea0000300000 */
.L_x_85:
[----:B-1----:R-:W-:-:S09]  /*3460*/  UIADD3 UR5, UPT, UPT, UR4, 0x7050, URZ ;  /* 0x0000705004057890 */ /* 0x002fd2000fffe0ff */
[----:B------:R1:W-:Y:S01]  /*3470*/  UTCBAR [UR5], URZ ;  /* 0x000000ff050073e9 */ /* 0x0003e200080000ff */
[----:B------:R-:W-:Y:S05]  /*3480*/  BRA.U UP3, `(.L_x_86) ;  /* 0x0000000103047547 */ /* 0x000fea000b800000 */
[----:B-1----:R-:W-:Y:S05]  /*3490*/  BPT.TRAP 0x1 ;  /* 0x000000040000795c */ /* 0x002fea0000300000 */
.L_x_86:
[----:B------:R-:W-:-:S13]  /*34a0*/  ELECT P0, URZ, PT ;  /* 0x0000000000ff782f */ /* 0x000fda0003800000 */
[----:B-1----:R-:W-:Y:S05]  /*34b0*/  @!P0 EXIT ;  /* 0x000000000000894d */ /* 0x002fea0003800000 */
[----:B------:R-:W-:-:S09]  /*34c0*/  UIADD3 UR4, UPT, UPT, UR4, 0x7060, URZ ;  /* 0x0000706004047890 */ /* 0x000fd2000fffe0ff */
[----:B------:R1:W-:Y:S01]  /*34d0*/  UTCBAR [UR4], URZ ;  /* 0x000000ff040073e9 */ /* 0x0003e200080000ff */
[----:B------:R-:W-:Y:S01]  /*34e0*/  NOP ;  /* 0x0000000000007918 */ /* 0x000fe20000000000 */
[----:B-1----:R-:W-:Y:S05]  /*34f0*/  EXIT ;  /* 0x000000000000794d */ /* 0x002fea0003800000 */
.L_x_28:
[----:B------:R-:W-:-:S08]  /*3500*/  NOP ;  /* 0x0000000000007918 */ /* 0x000fd00000000000 */
[----:B------:R-:W1:-:S00]  /*3510*/  USETMAXREG.DEALLOC.CTAPOOL 0x60 ;  /* 0x00000060000079c8 */ /* 0x000e4000080e0500 */
[----:B------:R-:W2:Y:S01]  /*3520*/  S2UR UR42, SR_CTAID.X ;  /* 0x00000000002a79c3 */ /* 0x000ea20000002500 */
[----:B------:R-:W3:Y:S01]  /*3530*/  LDCU UR4, c[0x0][0x380] ;  /* 0x00007000ff0477ac */ /* 0x000ee20008000800 */
[----:B--2---:R-:W-:-:S04]  /*3540*/  USHF.L.U32 UR41, UR42, 0x8, URZ ;  /* 0x000000082a297899 */ /* 0x004fc800080006ff */
[----:B---3--:R-:W-:-:S06]  /*3550*/  UISETP.GE.U32.AND UP0, UPT, UR41, UR4, UPT ;  /* 0x000000042900728c */ /* 0x008fcc000bf06070 */
[----:B------:R-:W-:-:S13]  /*3560*/  PLOP3.LUT P0, PT, PT, PT, UP0, 0x80, 0x8 ;  /* 0x000000000008781c */ /* 0x000fda0003f0f008 */
[----:B-1----:R-:W-:Y:S05]  /*3570*/  @P0 EXIT ;  /* 0x000000000000094d */ /* 0x002fea0003800000 */
[----:B------:R-:W1:Y:S01]  /*3580*/  LDCU UR4, c[0x0][0x384] ;  /* 0x00007080ff0477ac */ /* 0x000e620008000800 */
[----:B------:R-:W2:Y:S01]  /*3590*/  LDCU.64 UR48, c[0x0][0x358] ;  /* 0x00006b00ff3077ac */ /* 0x000ea20008000a00 */
[----:B-1----:R-:W-:-:S09]  /*35a0*/  UISETP.NE.AND UP0, UPT, UR4, URZ, UPT ;  /* 0x000000ff0400728c */ /* 0x002fd2000bf05270 */
[----:B--2---:R-:W-:Y:S05]  /*35b0*/  BRA.U UP0, `(.L_x_87) ;  /* 0x00000035006c7547 */ /* 0x004fea000b800000 */
[----:B------:R-:W-:-:S09]  /*35c0*/  UISETP.NE.AND UP0, UPT, UR38, URZ, UPT ;  /* 0x000000ff2600728c */ /* 0x000fd2000bf05270 */
[----:B------:R-:W-:Y:S05]  /*35d0*/  BRA.U UP0, `(.L_x_88) ;  /* 0x0000000100047547 */ /* 0x000fea000b800000 */
[----:B------:R-:W-:Y:S05]  /*35e0*/  BPT.TRAP 0x1 ;  /* 0x000000040000795c */ /* 0x000fea0000300000 */
.L_x_88:
[----:B------:R-:W1:Y:S01]  /*35f0*/  S2R R16, SR_CgaCtaId ;  /* 0x0000000000107919 */ /* 0x000e620000008800 */
[----:B------:R-:W-:Y:S01]  /*3600*/  IMAD.MOV.U32 R3, RZ, RZ, 0x1 ;  /* 0x00000001ff037424 */ /* 0x000fe200078e00ff */
[----:B------:R-:W-:Y:S02]  /*3610*/  MOV R5, 0x400 ;  /* 0x0000040000057802 */ /* 0x000fe40000000f00 */
[----:B------:R-:W-:Y:S02]  /*3620*/  LOP3.LUT P1, R17, R18, 0x7f, RZ, 0xc0, !PT ;  /* 0x0000007f12117812 */ /* 0x000fe4000782c0ff */
[----:B------:R-:W-:Y:S02]  /*3630*/  SHF.L.U32 R3, R3, 0x1f, RZ ;  /* 0x0000001f03037819 */ /* 0x000fe400000006ff */
[----:B-1----:R-:W-:-:S04]  /*3640*/  LEA R16, R16, R5, 0x18 ;  /* 0x0000000510107211 */ /* 0x002fc800078ec0ff */
[----:B------:R-:W1:Y:S02]  /*3650*/  SYNCS.PHASECHK.TRANS64.TRYWAIT P0, [R16+URZ+0x70c0], R3 ;  /* 0x0070c003100075a7 */ /* 0x000e6400080011ff */
[----:B-1----:R-:W-:Y:S05]  /*3660*/  @!P0 BRA `(.L_x_89) ;  /* 0x000000fc00108947 */ /* 0x002fea0003800000 */
.L_x_384:
[----:B------:R-:W-:Y:S04]  /*3670*/  BSSY.RECONVERGENT B6, `(.L_x_90) ;  /* 0x000023e000067945 */ /* 0x000fe80003800200 */
[----:B------:R-:W-:Y:S05]  /*3680*/  @P1 BRA `(.L_x_91) ;  /* 0x0000002000f01947 */ /* 0x000fea0003800000 */
[----:B------:R-:W2:Y:S01]  /*3690*/  S2UR UR4, SR_CTAID.Z ;  /* 0x00000000000479c3 */ /* 0x000ea20000002700 */
[----:B------:R-:W2:Y:S01]  /*36a0*/  LDCU UR7, c[0x0][0x370] ;  /* 0x00006e00ff0777ac */ /* 0x000ea20008000800 */
[----:B------:R-:W3:Y:S06]  /*36b0*/  LDCU UR5, c[0x0][0x374] ;  /* 0x00006e80ff0577ac */ /* 0x000eec0008000800 */
[----:B------:R-:W4:Y:S01]  /*36c0*/  S2UR UR6, SR_CTAID.Y ;  /* 0x00000000000679c3 */ /* 0x000f220000002600 */
[----:B--2---:R-:W-:-:S04]  /*36d0*/  UIMAD UR4, UR7, UR4, URZ ;  /* 0x00000004070472a4 */ /* 0x004fc8000f8e02ff */
[----:B------:R-:W-:Y:S02]  /*36e0*/  UIADD3 UR4, UPT, UPT, URZ, -UR4, URZ ;  /* 0x80000004ff047290 */ /* 0x000fe4000fffe0ff */
[----:B----4-:R-:W-:Y:S02]  /*36f0*/  UIMAD UR6, UR7, UR6, UR42 ;  /* 0x00000006070672a4 */ /* 0x010fe4000f8e022a */
[----:B---3--:R-:W-:-:S04]  /*3700*/  UIMAD UR4, UR4, UR5, URZ ;  /* 0x00000005040472a4 */ /* 0x008fc8000f8e02ff */
[----:B------:R-:W-:-:S09]  /*3710*/  UISETP.NE.AND UP0, UPT, UR6, UR4, UPT ;  /* 0x000000040600728c */ /* 0x000fd2000bf05270 */
[----:B------:R-:W-:Y:S05]  /*3720*/  BRA.U UP0, `(.L_x_91) ;  /* 0x0000002100c87547 */ /* 0x000fea000b800000 */
[----:B------:R-:W2:Y:S01]  /*3730*/  LDC.64 R8, c[0x4][0xa0] ;  /* 0x01002800ff087b82 */ /* 0x000ea20000000a00 */
[----:B------:R-:W-:Y:S01]  /*3740*/  MOV R23, 0x0 ;  /* 0x0000000000177802 */ /* 0x000fe20000000f00 */
[----:B------:R-:W3:Y:S01]  /*3750*/  LDCU.64 UR4, c[0x4][0xd0] ;  /* 0x01001a00ff0477ac */ /* 0x000ee20008000a00 */
[----:B------:R-:W-:Y:S01]  /*3760*/  IMAD.U32 R22, RZ, RZ, UR40 ;  /* 0x00000028ff167e24 */ /* 0x000fe2000f8e00ff */
[----:B------:R-:W-:Y:S01]  /*3770*/  MOV R7, UR39 ;  /* 0x0000002700077c02 */ /* 0x000fe20008000f00 */
[----:B------:R-:W-:-:S03]  /*3780*/  IMAD.U32 R6, RZ, RZ, UR40 ;  /* 0x00000028ff067e24 */ /* 0x000fc6000f8e00ff */
[----:B-1----:R1:W4:Y:S01]  /*3790*/  LDC.64 R2, c[0x4][R23] ;  /* 0x0100000017027b82 */ /* 0x0023220000000a00 */
[----:B------:R-:W-:-:S05]  /*37a0*/  IADD3 R22, P0, PT, R22, 0x8, RZ ;  /* 0x0000000816167810 */ /* 0x000fca0007f1e0ff */
[----:B------:R-:W-:Y:S02]  /*37b0*/  IMAD.X R19, RZ, RZ, UR39, P0 ;  /* 0x00000027ff137e24 */ /* 0x000fe400080e06ff */
[----:B---3--:R-:W-:Y:S01]  /*37c0*/  IMAD.U32 R4, RZ, RZ, UR4 ;  /* 0x00000004ff047e24 */ /* 0x008fe2000f8e00ff */
[----:B------:R-:W-:Y:S01]  /*37d0*/  MOV R5, UR5 ;  /* 0x0000000500057c02 */ /* 0x000fe20008000f00 */
[----:B--2---:R1:W-:Y:S04]  /*37e0*/  STL.64 [R1], R8 ;  /* 0x0000000801007387 */ /* 0x0043e80000100a00 */
[----:B------:R-:W-:-:S07]  /*37f0*/  LEPC R20, `(.L_x_92) ;  /* 0x000000001014794e */ /* 0x000fce0000000000 */
[----:B-1--4-:R-:W-:Y:S05]  /*3800*/  CALL.ABS.NOINC R2 ;  /* 0x0000000002007343 */ /* 0x012fea0003c00000 */
.L_x_92:
[----:B------:R-:W-:Y:S01]  /*3810*/  HFMA2 R2, -RZ, RZ, 0, 1.1920928955078125e-07 ;  /* 0x00000002ff027431 */ /* 0x000fe200000001ff */
[----:B------:R-:W-:Y:S01]  /*3820*/  MOV R3, 0x4 ;  /* 0x0000000400037802 */ /* 0x000fe20000000f00 */
[----:B------:R-:W-:Y:S01]  /*3830*/  IMAD.MOV.U32 R0, RZ, RZ, 0x3 ;  /* 0x00000003ff007424 */ /* 0x000fe200078e00ff */
[----:B------:R1:W2:Y:S01]  /*3840*/  LDC.64 R8, c[0x4][R23] ;  /* 0x0100000017087b82 */ /* 0x0002a20000000a00 */
[----:B------:R-:W3:Y:S01]  /*3850*/  LDCU.64 UR4, c[0x4][0xe8] ;  /* 0x01001d00ff0477ac */ /* 0x000ee20008000a00 */
[----:B------:R-:W-:Y:S01]  /*3860*/  MOV R6, R22 ;  /* 0x0000001600067202 */ /* 0x000fe20000000f00 */
[----:B------:R-:W-:Y:S01]  /*3870*/  IMAD.MOV.U32 R7, RZ, RZ, R19 ;  /* 0x000000ffff077224 */ /* 0x000fe200078e0013 */
[----:B------:R1:W-:Y:S04]  /*3880*/  STL.64 [R1+0x8], R2 ;  /* 0x0000080201007387 */ /* 0x0003e80000100a00 */
[----:B------:R1:W-:Y:S01]  /*3890*/  STL [R1+0x10], R0 ;  /* 0x0000100001007387 */ /* 0x0003e20000100800 */
[----:B---3--:R-:W-:Y:S01]  /*38a0*/  MOV R4, UR4 ;  /* 0x0000000400047c02 */ /* 0x008fe20008000f00 */
[----:B------:R-:W-:-:S02]  /*38b0*/  IMAD.U32 R5, RZ, RZ, UR5 ;  /* 0x00000005ff057e24 */ /* 0x000fc4000f8e00ff */
[----:B------:R-:W-:-:S07]  /*38c0*/  LEPC R20, `(.L_x_93) ;  /* 0x000000001014794e */ /* 0x000fce0000000000 */
[----:B-12---:R-:W-:Y:S05]  /*38d0*/  CALL.ABS.NOINC R8 ;  /* 0x0000000008007343 */ /* 0x006fea0003c00000 */
.L_x_93:
[----:B------:R1:W2:Y:S01]  /*38e0*/  LDC.64 R2, c[0x4][R23] ;  /* 0x0100000017027b82 */ /* 0x0002a20000000a00 */
[----:B------:R-:W3:Y:S01]  /*38f0*/  LDCU.64 UR4, c[0x4][0xe0] ;  /* 0x01001c00ff0477ac */ /* 0x000ee20008000a00 */
[----:B------:R-:W-:Y:S01]  /*3900*/  CS2R R6, SRZ ;  /* 0x0000000000067805 */ /* 0x000fe2000001ff00 */
[----:B---3--:R-:W-:Y:S01]  /*3910*/  IMAD.U32 R4, RZ, RZ, UR4 ;  /* 0x00000004ff047e24 */ /* 0x008fe2000f8e00ff */
[----:B------:R-:W-:-:S04]  /*3920*/  MOV R5, UR5 ;  /* 0x0000000500057c02 */ /* 0x000fc80008000f00 */
[----:B------:R-:W-:-:S07]  /*3930*/  LEPC R20, `(.L_x_94) ;  /* 0x000000001014794e */ /* 0x000fce0000000000 */
[----:B-12---:R-:W-:Y:S05]  /*3940*/  CALL.ABS.NOINC R2 ;  /* 0x0000000002007343 */ /* 0x006fea0003c00000 */
.L_x_94:
[----:B------:R1:W2:Y:S01]  /*3950*/  LDC.64 R2, c[0x4][R23] ;  /* 0x0100000017027b82 */ /* 0x0002a20000000a00 */
[----:B------:R-:W3:Y:S01]  /*3960*/  LDCU.64 UR4, c[0x4][0xf0] ;  /* 0x01001e00ff0477ac */ /* 0x000ee20008000a00 */
[----:B------:R-:W-:Y:S01]  /*3970*/  CS2R R6, SRZ ;  /* 0x0000000000067805 */ /* 0x000fe2000001ff00 */
[----:B---3--:R-:W-:Y:S01]  /*3980*/  IMAD.U32 R4, RZ, RZ, UR4 ;  /* 0x00000004ff047e24 */ /* 0x008fe2000f8e00ff */
[----:B------:R-:W-:-:S04]  /*3990*/  MOV R5, UR5 ;  /* 0x0000000500057c02 */ /* 0x000fc80008000f00 */
[----:B------:R-:W-:-:S07]  /*39a0*/  LEPC R20, `(.L_x_95) ;  /* 0x000000001014794e */ /* 0x000fce0000000000 */
[----:B-12---:R-:W-:Y:S05]  /*39b0*/  CALL.ABS.NOINC R2 ;  /* 0x0000000002007343 */ /* 0x006fea0003c00000 */
.L_x_95:
[----:B------:R1:W2:Y:S01]  /*39c0*/  LDC.64 R2, c[0x4][R23] ;  /* 0x0100000017027b82 */ /* 0x0002a20000000a00 */
[----:B------:R-:W3:Y:S01]  /*39d0*/  LDCU.64 UR4, c[0x4][0xf8] ;  /* 0x01001f00ff0477ac */ /* 0x000ee20008000a00 */
[----:B------:R-:W-:Y:S01]  /*39e0*/  CS2R R6, SRZ ;  /* 0x0000000000067805 */ /* 0x000fe2000001ff00 */
[----:B---3--:R-:W-:Y:S01]  /*39f0*/  IMAD.U32 R4, RZ, RZ, UR4 ;  /* 0x00000004ff047e24 */ /* 0x008fe2000f8e00ff */
[----:B------:R-:W-:-:S04]  /*3a00*/  MOV R5, UR5 ;  /* 0x0000000500057c02 */ /* 0x000fc80008000f00 */
[----:B------:R-:W-:-:S07]  /*3a10*/  LEPC R20, `(.L_x_96) ;  /* 0x000000001014794e */ /* 0x000fce0000000000 */
[----:B-12---:R-:W-:Y:S05]  /*3a20*/  CALL.ABS.NOINC R2 ;  /* 0x0000000002007343 */ /* 0x006fea0003c00000 */
.L_x_96:
[----:B------:R-:W-:Y:S01]  /*3a30*/  HFMA2 R0, -RZ, RZ, 0, 9.5367431640625e-07 ;  /* 0x00000010ff007431 */ /* 0x000fe200000001ff */
[----:B------:R1:W2:Y:S01]  /*3a40*/  LDC.64 R2, c[0x4][R23] ;  /* 0x0100000017027b82 */ /* 0x0002a20000000a00 */
[----:B------:R-:W3:Y:S01]  /*3a50*/  LDCU.64 UR4, c[0x4][0xc8] ;  /* 0x01001900ff0477ac */ /* 0x000ee20008000a00 */
[----:B------:R-:W-:Y:S01]  /*3a60*/  MOV R6, UR40 ;  /* 0x0000002800067c02 */ /* 0x000fe20008000f00 */
[----:B------:R-:W-:Y:S01]  /*3a70*/  IMAD.U32 R7, RZ, RZ, UR39 ;  /* 0x00000027ff077e24 */ /* 0x000fe2000f8e00ff */
[----:B------:R1:W-:Y:S01]  /*3a80*/  STL [R1], R0 ;  /* 0x0000000001007387 */ /* 0x0003e20000100800 */
[----:B---3--:R-:W-:Y:S01]  /*3a90*/  MOV R4, UR4 ;  /* 0x0000000400047c02 */ /* 0x008fe20008000f00 */
[----:B------:R-:W-:-:S04]  /*3aa0*/  IMAD.U32 R5, RZ, RZ, UR5 ;  /* 0x00000005ff057e24 */ /* 0x000fc8000f8e00ff */
[----:B------:R-:W-:-:S07]  /*3ab0*/  LEPC R20, `(.L_x_97) ;  /* 0x000000001014794e */ /* 0x000fce0000000000 */
[----:B-12---:R-:W-:Y:S05]  /*3ac0*/  CALL.ABS.NOINC R2 ;  /* 0x0000000002007343 */ /* 0x006fea0003c00000 */
.L_x_97:
[----:B------:R-:W1:Y:S01]  /*3ad0*/  S2R R3, SR_SWINHI ;  /* 0x0000000000037919 */ /* 0x000e620000002f00 */
[----:B------:R-:W2:Y:S01]  /*3ae0*/  LDCU.64 UR4, c[0x4][0x100] ;  /* 0x01002000ff0477ac */ /* 0x000ea20008000a00 */
[----:B------:R-:W-:Y:S02]  /*3af0*/  MOV R6, UR40 ;  /* 0x0000002800067c02 */ /* 0x000fe40008000f00 */
[----:B------:R-:W-:Y:S01]  /*3b00*/  MOV R7, UR39 ;  /* 0x0000002700077c02 */ /* 0x000fe20008000f00 */
[----:B--2---:R-:W-:Y:S02]  /*3b10*/  IMAD.U32 R4, RZ, RZ, UR4 ;  /* 0x00000004ff047e24 */ /* 0x004fe4000f8e00ff */
[----:B------:R-:W-:Y:S01]  /*3b20*/  IMAD.U32 R5, RZ, RZ, UR5 ;  /* 0x00000005ff057e24 */ /* 0x000fe2000f8e00ff */
[----:B------:R-:W-:Y:S02]  /*3b30*/  MOV R8, R16 ;  /* 0x0000001000087202 */ /* 0x000fe40000000f00 */
[----:B-1----:R-:W-:-:S02]  /*3b40*/  MOV R9, R3 ;  /* 0x0000000300097202 */ /* 0x002fc40000000f00 */
[----:B------:R1:W2:Y:S03]  /*3b50*/  LDC.64 R2, c[0x4][R23] ;  /* 0x0100000017027b82 */ /* 0x0002a60000000a00 */
[----:B------:R1:W-:Y:S02]  /*3b60*/  STL.64 [R1], R8 ;  /* 0x0000000801007387 */ /* 0x0003e40000100a00 */
[----:B------:R-:W-:-:S07]  /*3b70*/  LEPC R20, `(.L_x_98) ;  /* 0x000000001014794e */ /* 0x000fce0000000000 */
[----:B-12---:R-:W-:Y:S05]  /*3b80*/  CALL.ABS.NOINC R2 ;  /* 0x0000000002007343 */ /* 0x006fea0003c00000 */
.L_x_98:
[----:B------:R-:W1:Y:S01]  /*3b90*/  LDC.64 R8, c[0x4][0xd8] ;  /* 0x01003600ff087b82 */ /* 0x000e620000000a00 */
[----:B------:R-:W2:Y:S01]  /*3ba0*/  LDCU.64 UR4, c[0x4][0xd0] ;  /* 0x01001a00ff0477ac */ /* 0x000ea20008000a00 */
[----:B------:R-:W-:Y:S02]  /*3bb0*/  MOV R6, UR40 ;  /* 0x0000002800067c02 */ /* 0x000fe40008000f00 */
[----:B------:R-:W-:-:S04]  /*3bc0*/  MOV R7, UR39 ;  /* 0x0000002700077c02 */ /* 0x000fc80008000f00 */
[----:B------:R3:W4:Y:S01]  /*3bd0*/  LDC.64 R2, c[0x4][R23] ;  /* 0x0100000017027b82 */ /* 0x0007220000000a00 */
[----:B--2---:R-:W-:Y:S02]  /*3be0*/  IMAD.U32 R4, RZ, RZ, UR4 ;  /* 0x00000004ff047e24 */ /* 0x004fe4000f8e00ff */
[----:B------:R-:W-:Y:S01]  /*3bf0*/  IMAD.U32 R5, RZ, RZ, UR5 ;  /* 0x00000005ff057e24 */ /* 0x000fe2000f8e00ff */
[----:B-1----:R3:W-:Y:S04]  /*3c00*/  STL.64 [R1], R8 ;  /* 0x0000000801007387 */ /* 0x0027e80000100a00 */
[----:B------:R-:W-:-:S07]  /*3c10*/  LEPC R20, `(.L_x_99) ;  /* 0x000000001014794e */ /* 0x000fce0000000000 */
[----:B---34-:R-:W-:Y:S05]  /*3c20*/  CALL.ABS.NOINC R2 ;  /* 0x0000000002007343 */ /* 0x018fea0003c00000 */
.L_x_99:
[----:B------:R-:W-:Y:S01]  /*3c30*/  HFMA2 R0, -RZ, RZ, 0, 2.384185791015625e-06 ;  /* 0x00000028ff007431 */ /* 0x000fe200000001ff */
        /* <DEDUP_REMOVED lines=9> */
.L_x_100:
        /* <DEDUP_REMOVED lines=10> */
.L_x_101:
[----:B------:R1:W2:Y:S01]  /*3d70*/  LDC.64 R2, c[0x4][R23] ;  /* 0x0100000017027b82 */ /* 0x0002a20000000a00 */
[----:B------:R-:W3:Y:S01]  /*3d80*/  LDCU.64 UR4, c[0x4][0xe0] ;  /* 0x01001c00ff0477ac */ /* 0x000ee20008000a00 */
[----:B------:R-:W-:Y:S01]  /*3d90*/  CS2R R6, SRZ ;  /* 0x0000000000067805 */ /* 0x000fe2000001ff00 */
[----:B---3--:R-:W-:Y:S01]  /*3da0*/  IMAD.U32 R4, RZ, RZ, UR4 ;  /* 0x00000004ff047e24 */ /* 0x008fe2000f8e00ff */
[----:B------:R-:W-:-:S04]  /*3db0*/  MOV R5, UR5 ;  /* 0x0000000500057c02 */ /* 0x000fc80008000f00 */
[----:B------:R-:W-:-:S07]  /*3dc0*/  LEPC R20, `(.L_x_102) ;  /* 0x000000001014794e */ /* 0x000fce0000000000 */
[----:B-12---:R-:W-:Y:S05]  /*3dd0*/  CALL.ABS.NOINC R2 ;  /* 0x0000000002007343 */ /* 0x006fea0003c00000 */
.L_x_102:
[----:B------:R-:W-:Y:S01]  /*3de0*/  HFMA2 R0, -RZ, RZ, 0, 4.76837158203125e-07 ;  /* 0x00000008ff007431 */ /* 0x000fe200000001ff */
        /* <DEDUP_REMOVED lines=9> */
.L_x_103:
[----:B------:R-:W-:Y:S01]  /*3e80*/  HFMA2 R0, -RZ, RZ, 0, 2.6226043701171875e-06 ;  /* 0x0000002cff007431 */ /* 0x000fe200000001ff */
        /* <DEDUP_REMOVED lines=9> */
.L_x_104:
[----:B------:R1:W2:Y:S01]  /*3f20*/  LDC.64 R2, c[0x4][R23] ;  /* 0x0100000017027b82 */ /* 0x0002a20000000a00 */
[----:B------:R-:W3:Y:S01]  /*3f30*/  LDCU.64 UR4, c[0x4][0xe0] ;  /* 0x01001c00ff0477ac */ /* 0x000ee20008000a00 */
[----:B------:R-:W-:Y:S01]  /*3f40*/  CS2R R6, SRZ ;  /* 0x0000000000067805 */ /* 0x000fe2000001ff00 */
[----:B---3--:R-:W-:Y:S01]  /*3f50*/  IMAD.U32 R4, RZ, RZ, UR4 ;  /* 0x00000004ff047e24 */ /* 0x008fe2000f8e00ff */
[----:B------:R-:W-:-:S04]  /*3f60*/  MOV R5, UR5 ;  /* 0x0000000500057c02 */ /* 0x000fc80008000f00 */
[----:B------:R-:W-:-:S07]  /*3f70*/  LEPC R20, `(.L_x_105) ;  /* 0x000000001014794e */ /* 0x000fce0000000000 */
[----:B-12---:R-:W-:Y:S05]  /*3f80*/  CALL.ABS.NOINC R2 ;  /* 0x0000000002007343 */ /* 0x006fea0003c00000 */
.L_x_105:
        /* <DEDUP_REMOVED lines=10> */
.L_x_106:
[----:B------:R-:W-:Y:S01]  /*4030*/  HFMA2 R0, -RZ, RZ, 0, 2.443790435791015625e-06 ;  /* 0x00000029ff007431 */ /* 0x000fe200000001ff */
        /* <DEDUP_REMOVED lines=9> */
.L_x_107:
        /* <DEDUP_REMOVED lines=10> */
.L_x_108:
        /* <DEDUP_REMOVED lines=10> */
.L_x_109:
[----:B------:R1:W2:Y:S01]  /*4210*/  LDC.64 R2, c[0x4][R23] ;  /* 0x0100000017027b82 */ /* 0x0002a20000000a00 */
[----:B------:R-:W3:Y:S01]  /*4220*/  LDCU.64 UR4, c[0x4][0xe0] ;  /* 0x01001c00ff0477ac */ /* 0x000ee20008000a00 */
[----:B------:R-:W-:Y:S01]  /*4230*/  CS2R R6, SRZ ;  /* 0x0000000000067805 */ /* 0x000fe2000001ff00 */
[----:B---3--:R-:W-:Y:S01]  /*4240*/  IMAD.U32 R4, RZ, RZ, UR4 ;  /* 0x00000004ff047e24 */ /* 0x008fe2000f8e00ff */
[----:B------:R-:W-:-:S04]  /*4250*/  MOV R5, UR5 ;  /* 0x0000000500057c02 */ /* 0x000fc80008000f00 */
[----:B------:R-:W-:-:S07]  /*4260*/  LEPC R20, `(.L_x_110) ;  /* 0x000000001014794e */ /* 0x000fce0000000000 */
[----:B-12---:R-:W-:Y:S05]  /*4270*/  CALL.ABS.NOINC R2 ;  /* 0x0000000002007343 */ /* 0x006fea0003c00000 */
.L_x_110:
[----:B------:R-:W-:Y:S01]  /*4280*/  HFMA2 R0, -RZ, RZ, 0, 1.9073486328125e-06 ;  /* 0x00000020ff007431 */ /* 0x000fe200000001ff */
        /* <DEDUP_REMOVED lines=9> */
.L_x_111:
        /* <DEDUP_REMOVED lines=10> */
.L_x_112:
[----:B------:R1:W2:Y:S01]  /*43c0*/  LDC.64 R2, c[0x4][R23] ;  /* 0x0100000017027b82 */ /* 0x0002a20000000a00 */
[----:B------:R-:W3:Y:S01]  /*43d0*/  LDCU.64 UR4, c[0x4][0xe0] ;  /* 0x01001c00ff0477ac */ /* 0x000ee20008000a00 */
[----:B------:R-:W-:Y:S01]  /*43e0*/  CS2R R6, SRZ ;  /* 0x0000000000067805 */ /* 0x000fe2000001ff00 */
[----:B---3--:R-:W-:Y:S01]  /*43f0*/  IMAD.U32 R4, RZ, RZ, UR4 ;  /* 0x00000004ff047e24 */ /* 0x008fe2000f8e00ff */
[----:B------:R-:W-:-:S04]  /*4400*/  MOV R5, UR5 ;  /* 0x0000000500057c02 */ /* 0x000fc80008000f00 */
[----:B------:R-:W-:-:S07]  /*4410*/  LEPC R20, `(.L_x_113) ;  /* 0x000000001014794e */ /* 0x000fce0000000000 */
[----:B-12---:R-:W-:Y:S05]  /*4420*/  CALL.ABS.NOINC R2 ;  /* 0x0000000002007343 */ /* 0x006fea0003c00000 */
.L_x_113:
[----:B------:R-:W-:Y:S01]  /*4430*/  HFMA2 R0, -RZ, RZ, 0, 5.9604644775390625e-08 ;  /* 0x00000001ff007431 */ /* 0x000fe200000001ff */
        /* <DEDUP_REMOVED lines=9> */
.L_x_114:
        /* <DEDUP_REMOVED lines=10> */
.L_x_115:
        /* <DEDUP_REMOVED lines=10> */
.L_x_116:
        /* <DEDUP_REMOVED lines=10> */
.L_x_117:
[----:B------:R1:W2:Y:S01]  /*46b0*/  LDC.64 R2, c[0x4][R23] ;  /* 0x0100000017027b82 */ /* 0x0002a20000000a00 */
[----:B------:R-:W3:Y:S01]  /*46c0*/  LDCU.64 UR4, c[0x4][0xe0] ;  /* 0x01001c00ff0477ac */ /* 0x000ee20008000a00 */
[----:B------:R-:W-:Y:S01]  /*46d0*/  CS2R R6, SRZ ;  /* 0x0000000000067805 */ /* 0x000fe2000001ff00 */
[----:B---3--:R-:W-:Y:S01]  /*46e0*/  IMAD.U32 R4, RZ, RZ, UR4 ;  /* 0x00000004ff047e24 */ /* 0x008fe2000f8e00ff */
[----:B------:R-:W-:-:S04]  /*46f0*/  MOV R5, UR5 ;  /* 0x0000000500057c02 */ /* 0x000fc80008000f00 */
[----:B------:R-:W-:-:S07]  /*4700*/  LEPC R20, `(.L_x_118) ;  /* 0x000000001014794e */ /* 0x000fce0000000000 */
[----:B-12---:R-:W-:Y:S05]  /*4710*/  CALL.ABS.NOINC R2 ;  /* 0x0000000002007343 */ /* 0x006fea0003c00000 */
.L_x_118:
        /* <DEDUP_REMOVED lines=10> */
.L_x_119:
        /* <DEDUP_REMOVED lines=10> */
.L_x_120:
[----:B------:R1:W2:Y:S01]  /*4860*/  LDC.64 R2, c[0x4][R23] ;  /* 0x0100000017027b82 */ /* 0x0002a20000000a00 */
[----:B------:R-:W3:Y:S01]  /*4870*/  LDCU.64 UR4, c[0x4][0xe0] ;  /* 0x01001c00ff0477ac */ /* 0x000ee20008000a00 */
[----:B------:R-:W-:Y:S01]  /*4880*/  CS2R R6, SRZ ;  /* 0x0000000000067805 */ /* 0x000fe2000001ff00 */
[----:B---3--:R-:W-:Y:S01]  /*4890*/  IMAD.U32 R4, RZ, RZ, UR4 ;  /* 0x00000004ff047e24 */ /* 0x008fe2000f8e00ff */
[----:B------:R-:W-:-:S04]  /*48a0*/  MOV R5, UR5 ;  /* 0x0000000500057c02 */ /* 0x000fc80008000f00 */
[----:B------:R-:W-:-:S07]  /*48b0*/  LEPC R20, `(.L_x_121) ;  /* 0x000000001014794e */ /* 0x000fce0000000000 */
[----:B-12---:R-:W-:Y:S05]  /*48c0*/  CALL.ABS.NOINC R2 ;  /* 0x0000000002007343 */ /* 0x006fea0003c00000 */
.L_x_121:
[----:B------:R-:W-:Y:S01]  /*48d0*/  HFMA2 R0, -RZ, RZ, 0, 1.1920928955078125e-07 ;  /* 0x00000002ff007431 */ /* 0x000fe200000001ff */
        /* <DEDUP_REMOVED lines=9> */
.L_x_122:
        /* <DEDUP_REMOVED lines=10> */
.L_x_123:
        /* <DEDUP_REMOVED lines=10> */
.L_x_124:
        /* <DEDUP_REMOVED lines=10> */
.L_x_125:
        /* <DEDUP_REMOVED lines=10> */
.L_x_126:
        /* <DEDUP_REMOVED lines=10> */
.L_x_127:
[----:B------:R1:W2:Y:S01]  /*4c90*/  LDC.64 R2, c[0x4][R23] ;  /* 0x0100000017027b82 */ /* 0x0002a20000000a00 */
[----:B------:R-:W3:Y:S01]  /*4ca0*/  LDCU.64 UR4, c[0x4][0xe0] ;  /* 0x01001c00ff0477ac */ /* 0x000ee20008000a00 */
[----:B------:R-:W-:Y:S01]  /*4cb0*/  CS2R R6, SRZ ;  /* 0x0000000000067805 */ /* 0x000fe2000001ff00 */
[----:B---3--:R-:W-:Y:S01]  /*4cc0*/  IMAD.U32 R4, RZ, RZ, UR4 ;  /* 0x00000004ff047e24 */ /* 0x008fe2000f8e00ff */
[----:B------:R-:W-:-:S04]  /*4cd0*/  MOV R5, UR5 ;  /* 0x0000000500057c02 */ /* 0x000fc80008000f00 */
[----:B------:R-:W-:-:S07]  /*4ce0*/  LEPC R20, `(.L_x_128) ;  /* 0x000000001014794e */ /* 0x000fce0000000000 */
[----:B-12---:R-:W-:Y:S05]  /*4cf0*/  CALL.ABS.NOINC R2 ;  /* 0x0000000002007343 */ /* 0x006fea0003c00000 */
.L_x_128:
        /* <DEDUP_REMOVED lines=10> */
.L_x_129:
        /* <DEDUP_REMOVED lines=10> */
.L_x_130:
[----:B------:R1:W2:Y:S01]  /*4e40*/  LDC.64 R2, c[0x4][R23] ;  /* 0x0100000017027b82 */ /* 0x0002a20000000a00 */
[----:B------:R-:W3:Y:S01]  /*4e50*/  LDCU.64 UR4, c[0x4][0xe0] ;  /* 0x01001c00ff0477ac */ /* 0x000ee20008000a00 */
[----:B------:R-:W-:Y:S01]  /*4e60*/  CS2R R6, SRZ ;  /* 0x0000000000067805 */ /* 0x000fe2000001ff00 */
[----:B---3--:R-:W-:Y:S01]  /*4e70*/  IMAD.U32 R4, RZ, RZ, UR4 ;  /* 0x00000004ff047e24 */ /* 0x008fe2000f8e00ff */
[----:B------:R-:W-:-:S04]  /*4e80*/  MOV R5, UR5 ;  /* 0x0000000500057c02 */ /* 0x000fc80008000f00 */
[----:B------:R-:W-:-:S07]  /*4e90*/  LEPC R20, `(.L_x_131) ;  /* 0x000000001014794e */ /* 0x000fce0000000000 */
[----:B-12---:R-:W-:Y:S05]  /*4ea0*/  CALL.ABS.NOINC R2 ;  /* 0x0000000002007343 */ /* 0x006fea0003c00000 */
.L_x_131:
[----:B------:R-:W-:Y:S01]  /*4eb0*/  HFMA2 R0, -RZ, RZ, 0, 1.52587890625e-05 ;  /* 0x00000100ff007431 */ /* 0x000fe200000001ff */
        /* <DEDUP_REMOVED lines=9> */
.L_x_132:
        /* <DEDUP_REMOVED lines=10> */
.L_x_133:
        /* <DEDUP_REMOVED lines=10> */
.L_x_134:
        /* <DEDUP_REMOVED lines=10> */
.L_x_135:
[----:B------:R1:W2:Y:S01]  /*5130*/  LDC.64 R2, c[0x4][R23] ;  /* 0x0100000017027b82 */ /* 0x0002a20000000a00 */
[----:B------:R-:W3:Y:S01]  /*5140*/  LDCU.64 UR4, c[0x4][0xe0] ;  /* 0x01001c00ff0477ac */ /* 0x000ee20008000a00 */
[----:B------:R-:W-:Y:S01]  /*5150*/  CS2R R6, SRZ ;  /* 0x0000000000067805 */ /* 0x000fe2000001ff00 */
[----:B---3--:R-:W-:Y:S01]  /*5160*/  IMAD.U32 R4, RZ, RZ, UR4 ;  /* 0x00000004ff047e24 */ /* 0x008fe2000f8e00ff */
[----:B------:R-:W-:-:S04]  /*5170*/  MOV R5, UR5 ;  /* 0x0000000500057c02 */ /* 0x000fc80008000f00 */
[----:B------:R-:W-:-:S07]  /*5180*/  LEPC R20, `(.L_x_136) ;  /* 0x000000001014794e */ /* 0x000fce0000000000 */
[----:B-12---:R-:W-:Y:S05]  /*5190*/  CALL.ABS.NOINC R2 ;  /* 0x0000000002007343 */ /* 0x006fea0003c00000 */
.L_x_136:
        /* <DEDUP_REMOVED lines=10> */
.L_x_137:
        /* <DEDUP_REMOVED lines=10> */
.L_x_138:
[----:B------:R1:W2:Y:S01]  /*52e0*/  LDC.64 R2, c[0x4][R23] ;  /* 0x0100000017027b82 */ /* 0x0002a20000000a00 */
[----:B------:R-:W3:Y:S01]  /*52f0*/  LDCU.64 UR4, c[0x4][0xe0] ;  /* 0x01001c00ff0477ac */ /* 0x000ee20008000a00 */
[----:B------:R-:W-:Y:S01]  /*5300*/  CS2R R6, SRZ ;  /* 0x0000000000067805 */ /* 0x000fe2000001ff00 */
[----:B---3--:R-:W-:Y:S01]  /*5310*/  IMAD.U32 R4, RZ, RZ, UR4 ;  /* 0x00000004ff047e24 */ /* 0x008fe2000f8e00ff */
[----:B------:R-:W-:-:S04]  /*5320*/  MOV R5, UR5 ;  /* 0x0000000500057c02 */ /* 0x000fc80008000f00 */
[----:B------:R-:W-:-:S07]  /*5330*/  LEPC R20, `(.L_x_139) ;  /* 0x000000001014794e */ /* 0x000fce0000000000 */
[----:B-12---:R-:W-:Y:S05]  /*5340*/  CALL.ABS.NOINC R2 ;  /* 0x0000000002007343 */ /* 0x006fea0003c00000 */
.L_x_139:
[----:B------:R1:W-:Y:S01]  /*5350*/  STL [R1], RZ ;  /* 0x000000ff01007387 */ /* 0x0003e20000100800 */
[----:B------:R1:W2:Y:S01]  /*5360*/  LDC.64 R2, c[0x4][R23] ;  /* 0x0100000017027b82 */ /* 0x0002a20000000a00 */
[----:B------:R-:W3:Y:S01]  /*5370*/  LDCU.64 UR4, c[0x4][0xc8] ;  /* 0x01001900ff0477ac */ /* 0x000ee20008000a00 */
[----:B------:R-:W-:Y:S02]  /*5380*/  MOV R6, UR40 ;  /* 0x0000002800067c02 */ /* 0x000fe40008000f00 */
[----:B------:R-:W-:Y:S01]  /*5390*/  MOV R7, UR39 ;  /* 0x0000002700077c02 */ /* 0x000fe20008000f00 */
[----:B---3--:R-:W-:Y:S02]  /*53a0*/  IMAD.U32 R4, RZ, RZ, UR4 ;  /* 0x00000004ff047e24 */ /* 0x008fe4000f8e00ff */
[----:B------:R-:W-:Y:S02]  /*53b0*/  IMAD.U32 R5, RZ, RZ, UR5 ;  /* 0x00000005ff057e24 */ /* 0x000fe4000f8e00ff */
[----:B------:R-:W-:-:S07]  /*53c0*/  LEPC R20, `(.L_x_140) ;  /* 0x000000001014794e */ /* 0x000fce0000000000 */
[----:B-12---:R-:W-:Y:S05]  /*53d0*/  CALL.ABS.NOINC R2 ;  /* 0x0000000002007343 */ /* 0x006fea0003c00000 */
.L_x_140:
        /* <DEDUP_REMOVED lines=10> */
.L_x_141:
        /* <DEDUP_REMOVED lines=10> */
.L_x_142:
        /* <DEDUP_REMOVED lines=10> */
.L_x_143:
[----:B------:R1:W2:Y:S01]  /*55c0*/  LDC.64 R2, c[0x4][R23] ;  /* 0x0100000017027b82 */ /* 0x0002a20000000a00 */
[----:B------:R-:W3:Y:S01]  /*55d0*/  LDCU.64 UR4, c[0x4][0xe0] ;  /* 0x01001c00ff0477ac */ /* 0x000ee20008000a00 */
[----:B------:R-:W-:Y:S01]  /*55e0*/  CS2R R6, SRZ ;  /* 0x0000000000067805 */ /* 0x000fe2000001ff00 */
[----:B---3--:R-:W-:Y:S01]  /*55f0*/  IMAD.U32 R4, RZ, RZ, UR4 ;  /* 0x00000004ff047e24 */ /* 0x008fe2000f8e00ff */
[----:B------:R-:W-:-:S04]  /*5600*/  MOV R5, UR5 ;  /* 0x0000000500057c02 */ /* 0x000fc80008000f00 */
[----:B------:R-:W-:-:S07]  /*5610*/  LEPC R20, `(.L_x_144) ;  /* 0x000000001014794e */ /* 0x000fce0000000000 */
[----:B-12---:R-:W-:Y:S05]  /*5620*/  CALL.ABS.NOINC R2 ;  /* 0x0000000002007343 */ /* 0x006fea0003c00000 */
.L_x_144:
        /* <DEDUP_REMOVED lines=9> */
.L_x_145:
        /* <DEDUP_REMOVED lines=10> */
.L_x_146:
[----:B------:R1:W2:Y:S01]  /*5760*/  LDC.64 R2, c[0x4][R23] ;  /* 0x0100000017027b82 */ /* 0x0002a20000000a00 */
[----:B------:R-:W3:Y:S01]  /*5770*/  LDCU.64 UR4, c[0x4][0xe0] ;  /* 0x01001c00ff0477ac */ /* 0x000ee20008000a00 */
[----:B------:R-:W-:Y:S01]  /*5780*/  CS2R R6, SRZ ;  /* 0x0000000000067805 */ /* 0x000fe2000001ff00 */
[----:B---3--:R-:W-:Y:S01]  /*5790*/  IMAD.U32 R4, RZ, RZ, UR4 ;  /* 0x00000004ff047e24 */ /* 0x008fe2000f8e00ff */
[----:B------:R-:W-:-:S04]  /*57a0*/  MOV R5, UR5 ;  /* 0x0000000500057c02 */ /* 0x000fc80008000f00 */
[----:B------:R-:W-:-:S07]  /*57b0*/  LEPC R20, `(.L_x_147) ;  /* 0x000000001014794e */ /* 0x000fce0000000000 */
[----:B-12---:R-:W-:Y:S05]  /*57c0*/  CALL.ABS.NOINC R2 ;  /* 0x0000000002007343 */ /* 0x006fea0003c00000 */
.L_x_147:
[----:B------:R-:W-:Y:S01]  /*57d0*/  HFMA2 R0, -RZ, RZ, 0, 0.00048828125 ;  /* 0x00001000ff007431 */ /* 0x000fe200000001ff */
        /* <DEDUP_REMOVED lines=9> */
.L_x_148:
        /* <DEDUP_REMOVED lines=10> */
.L_x_149:
        /* <DEDUP_REMOVED lines=10> */
.L_x_150:
        /* <DEDUP_REMOVED lines=10> */
.L_x_91:
[----:B------:R-:W-:Y:S05]  /*5a50*/  BSYNC.RECONVERGENT B6 ;  /* 0x0000000000067941 */ /* 0x000fea0003800200 */
.L_x_90:
[----:B-1----:R-:W1:Y:S01]  /*5a60*/  S2R R3, SR_SWINHI ;  /* 0x0000000000037919 */ /* 0x002e620000002f00 */
[----:B------:R-:W-:Y:S01]  /*5a70*/  IMAD.SHL.U32 R24, R18, 0x2, RZ ;  /* 0x0000000212187824 */ /* 0x000fe200078e00ff */
[----:B------:R-:W2:Y:S04]  /*5a80*/  LDCU.64 UR4, c[0x0][0x880] ;  /* 0x00011000ff0477ac */ /* 0x000ea80008000a00 */
[----:B------:R-:W-:Y:S02]  /*5a90*/  LOP3.LUT R24, R24, 0xfe, RZ, 0xc0, !PT ;  /* 0x000000fe18187812 */ /* 0x000fe400078ec0ff */
[----:B--2---:R-:W-:-:S04]  /*5aa0*/  ISETP.NE.U32.AND P6, PT, RZ, UR4, PT ;  /* 0x00000004ff007c0c */ /* 0x004fc8000bfc5070 */
[----:B------:R-:W-:Y:S02]  /*5ab0*/  ISETP.NE.AND.EX P6, PT, RZ, UR5, PT, P6 ;  /* 0x00000005ff007c0c */ /* 0x000fe4000bfc5360 */
[----:B------:R-:W-:Y:S02]  /*5ac0*/  MOV R4, R16 ;  /* 0x0000001000047202 */ /* 0x000fe40000000f00 */
[----:B-1----:R-:W-:-:S03]  /*5ad0*/  MOV R5, R3 ;  /* 0x0000000300057202 */ /* 0x002fc60000000f00 */
[----:B------:R-:W-:-:S03]  /*5ae0*/  IMAD.WIDE.U32 R24, R24, 0x2, R4 ;  /* 0x0000000218187825 */ /* 0x000fc600078e0004 */
[C---:B------:R-:W-:Y:S02]  /*5af0*/  IADD3 R3, P2, PT, R24.reuse, 0x200, RZ ;  /* 0x0000020018037810 */ /* 0x040fe40007f5e0ff */
[C---:B------:R-:W-:Y:S02]  /*5b00*/  IADD3 R5, P1, PT, R24.reuse, 0x400, RZ ;  /* 0x0000040018057810 */ /* 0x040fe40007f3e0ff */
[C---:B------:R-:W-:Y:S01]  /*5b10*/  IADD3 R7, P0, PT, R24.reuse, 0x600, RZ ;  /* 0x0000060018077810 */ /* 0x040fe20007f1e0ff */
[--C-:B------:R-:W-:Y:S01]  /*5b20*/  IMAD.X R35, RZ, RZ, R25.reuse, P2 ;  /* 0x000000ffff237224 */ /* 0x100fe200010e0619 */
[--C-:B------:R-:W-:Y:S01]  /*5b30*/  SHF.R.U64 R11, R24, 0x3, R25.reuse ;  /* 0x00000003180b7819 */ /* 0x100fe20000001219 */
[--C-:B------:R-:W-:Y:S02]  /*5b40*/  IMAD.X R33, RZ, RZ, R25.reuse, P1 ;  /* 0x000000ffff217224 */ /* 0x100fe400008e0619 */
[----:B------:R-:W-:Y:S01]  /*5b50*/  IMAD.X R31, RZ, RZ, R25, P0 ;  /* 0x000000ffff1f7224 */ /* 0x000fe200000e0619 */
[----:B------:R-:W-:-:S02]  /*5b60*/  SHF.R.U64 R0, R3, 0x3, R35 ;  /* 0x0000000303007819 */ /* 0x000fc40000001223 */
[----:B------:R-:W-:Y:S02]  /*5b70*/  SHF.R.U64 R2, R5, 0x3, R33 ;  /* 0x0000000305027819 */ /* 0x000fe40000001221 */
[----:B------:R-:W-:Y:S02]  /*5b80*/  SHF.R.U64 R4, R7, 0x3, R31 ;  /* 0x0000000307047819 */ /* 0x000fe4000000121f */
[----:B------:R-:W-:Y:S02]  /*5b90*/  LOP3.LUT R34, R3, 0x30, R0, 0x78, !PT ;  /* 0x0000003003227812 */ /* 0x000fe400078e7800 */
[----:B------:R-:W-:Y:S02]  /*5ba0*/  LOP3.LUT R32, R5, 0x30, R2, 0x78, !PT ;  /* 0x0000003005207812 */ /* 0x000fe400078e7802 */
[----:B------:R-:W-:Y:S02]  /*5bb0*/  IADD3 R3, P3, PT, R24, 0x800, RZ ;  /* 0x0000080018037810 */ /* 0x000fe40007f7e0ff */
[----:B------:R-:W-:-:S02]  /*5bc0*/  LOP3.LUT R30, R7, 0x30, R4, 0x78, !PT ;  /* 0x00000030071e7812 */ /* 0x000fc400078e7804 */
[C---:B------:R-:W-:Y:S01]  /*5bd0*/  IADD3 R5, P2, PT, R24.reuse, 0xa00, RZ ;  /* 0x00000a0018057810 */ /* 0x040fe20007f5e0ff */
[--C-:B------:R-:W-:Y:S01]  /*5be0*/  IMAD.X R29, RZ, RZ, R25.reuse, P3 ;  /* 0x000000ffff1d7224 */ /* 0x100fe200018e0619 */
[C---:B------:R-:W-:Y:S02]  /*5bf0*/  IADD3 R7, P1, PT, R24.reuse, 0xc00, RZ ;  /* 0x00000c0018077810 */ /* 0x040fe40007f3e0ff */
[C---:B------:R-:W-:Y:S01]  /*5c00*/  IADD3 R9, P0, PT, R24.reuse, 0xe00, RZ ;  /* 0x00000e0018097810 */ /* 0x040fe20007f1e0ff */
[----:B------:R-:W-:Y:S01]  /*5c10*/  IMAD.X R27, RZ, RZ, R25, P2 ;  /* 0x000000ffff1b7224 */ /* 0x000fe200010e0619 */
[----:B------:R-:W-:Y:S01]  /*5c20*/  SHF.R.U64 R0, R3, 0x3, R29 ;  /* 0x0000000303007819 */ /* 0x000fe2000000121d */
[----:B------:R-:W-:Y:S01]  /*5c30*/  IMAD.X R23, RZ, RZ, R25, P1 ;  /* 0x000000ffff177224 */ /* 0x000fe200008e0619 */
[----:B------:R-:W-:Y:S01]  /*5c40*/  LOP3.LUT R10, R24, 0x30, R11, 0x78, !PT ;  /* 0x00000030180a7812 */ /* 0x000fe200078e780b */
[----:B------:R-:W-:Y:S01]  /*5c50*/  IMAD.X R21, RZ, RZ, R25, P0 ;  /* 0x000000ffff157224 */ /* 0x000fe200000e0619 */
[----:B------:R-:W-:Y:S01]  /*5c60*/  SHF.R.U64 R2, R5, 0x3, R27 ;  /* 0x0000000305027819 */ /* 0x000fe2000000121b */
[----:B------:R-:W-:Y:S01]  /*5c70*/  IMAD.MOV.U32 R11, RZ, RZ, R25 ;  /* 0x000000ffff0b7224 */ /* 0x000fe200078e0019 */
[----:B------:R-:W-:-:S02]  /*5c80*/  SHF.R.U64 R4, R7, 0x3, R23 ;  /* 0x0000000307047819 */ /* 0x000fc40000001217 */
[----:B------:R-:W-:Y:S02]  /*5c90*/  SHF.R.U64 R6, R9, 0x3, R21 ;  /* 0x0000000309067819 */ /* 0x000fe40000001215 */
[----:B------:R-:W-:Y:S01]  /*5ca0*/  LOP3.LUT R28, R3, 0x30, R0, 0x78, !PT ;  /* 0x00000030031c7812 */ /* 0x000fe200078e7800 */
[----:B------:R1:W-:Y:S01]  /*5cb0*/  ST.E desc[UR48][R10.64], RZ ;  /* 0x000000ff0a007985 */ /* 0x0003e2000c101930 */
[----:B------:R-:W-:Y:S02]  /*5cc0*/  LOP3.LUT R26, R5, 0x30, R2, 0x78, !PT ;  /* 0x00000030051a7812 */ /* 0x000fe400078e7802 */
[C---:B------:R-:W-:Y:S01]  /*5cd0*/  IADD3 R0, P3, PT, R24.reuse, 0x1000, RZ ;  /* 0x0000100018007810 */ /* 0x040fe20007f7e0ff */
[----:B------:R2:W-:Y:S01]  /*5ce0*/  ST.E desc[UR48][R34.64], RZ ;  /* 0x000000ff22007985 */ /* 0x0005e2000c101930 */
[----:B------:R-:W-:Y:S02]  /*5cf0*/  LOP3.LUT R22, R7, 0x30, R4, 0x78, !PT ;  /* 0x0000003007167812 */ /* 0x000fe400078e7804 */
[C---:B------:R-:W-:Y:S01]  /*5d00*/  IADD3 R2, P2, PT, R24.reuse, 0x1200, RZ ;  /* 0x0000120018027810 */ /* 0x040fe20007f5e0ff */
[--C-:B------:R-:W-:Y:S01]  /*5d10*/  IMAD.X R19, RZ, RZ, R25.reuse, P3 ;  /* 0x000000ffff137224 */ /* 0x100fe200018e0619 */
[----:B------:R-:W-:Y:S01]  /*5d20*/  LOP3.LUT R20, R9, 0x30, R6, 0x78, !PT ;  /* 0x0000003009147812 */ /* 0x000fe200078e7806 */
[----:B------:R2:W-:Y:S01]  /*5d30*/  ST.E desc[UR48][R32.64], RZ ;  /* 0x000000ff20007985 */ /* 0x0005e2000c101930 */
[C---:B------:R-:W-:Y:S01]  /*5d40*/  IADD3 R4, P1, PT, R24.reuse, 0x1400, RZ ;  /* 0x0000140018047810 */ /* 0x040fe20007f3e0ff */
[----:B------:R-:W-:Y:S01]  /*5d50*/  IMAD.X R15, RZ, RZ, R25, P2 ;  /* 0x000000ffff0f7224 */ /* 0x000fe200010e0619 */
[----:B------:R-:W-:Y:S01]  /*5d60*/  IADD3 R6, P0, PT, R24, 0x1600, RZ ;  /* 0x0000160018067810 */ /* 0x000fe20007f1e0ff */
[----:B------:R2:W-:Y:S01]  /*5d70*/  ST.E desc[UR48][R30.64], RZ ;  /* 0x000000ff1e007985 */ /* 0x0005e2000c101930 */
[----:B------:R-:W-:Y:S01]  /*5d80*/  SHF.R.U64 R3, R0, 0x3, R19 ;  /* 0x0000000300037819 */ /* 0x000fe20000001213 */
[----:B------:R-:W-:Y:S01]  /*5d90*/  IMAD.X R13, RZ, RZ, R25, P1 ;  /* 0x000000ffff0d7224 */ /* 0x000fe200008e0619 */
[----:B------:R-:W-:Y:S01]  /*5da0*/  SHF.R.U64 R5, R2, 0x3, R15 ;  /* 0x0000000302057819 */ /* 0x000fe2000000120f */
[----:B------:R2:W-:Y:S01]  /*5db0*/  ST.E desc[UR48][R28.64], RZ ;  /* 0x000000ff1c007985 */ /* 0x0005e2000c101930 */
[----:B------:R-:W-:-:S02]  /*5dc0*/  LOP3.LUT R18, R0, 0x30, R3, 0x78, !PT ;  /* 0x0000003000127812 */ /* 0x000fc400078e7803 */
[----:B------:R-:W-:Y:S01]  /*5dd0*/  SHF.R.U64 R7, R4, 0x3, R13 ;  /* 0x0000000304077819 */ /* 0x000fe2000000120d */
[----:B------:R2:W-:Y:S01]  /*5de0*/  ST.E desc[UR48][R26.64], RZ ;  /* 0x000000ff1a007985 */ /* 0x0005e2000c101930 */
[----:B------:R-:W-:Y:S01]  /*5df0*/  LOP3.LUT R14, R2, 0x30, R5, 0x78, !PT ;  /* 0x00000030020e7812 */ /* 0x000fe200078e7805 */
[----:B-1----:R-:W-:Y:S01]  /*5e00*/  IMAD.X R11, RZ, RZ, R25, P0 ;  /* 0x000000ffff0b7224 */ /* 0x002fe200000e0619 */
[----:B------:R-:W-:Y:S01]  /*5e10*/  IADD3 R0, P3, PT, R24, 0x1800, RZ ;  /* 0x0000180018007810 */ /* 0x000fe20007f7e0ff */
[----:B------:R2:W-:Y:S01]  /*5e20*/  ST.E desc[UR48][R22.64], RZ ;  /* 0x000000ff16007985 */ /* 0x0005e2000c101930 */
[----:B------:R-:W-:Y:S02]  /*5e30*/  LOP3.LUT R12, R4, 0x30, R7, 0x78, !PT ;  /* 0x00000030040c7812 */ /* 0x000fe400078e7807 */
[----:B------:R-:W-:Y:S01]  /*5e40*/  SHF.R.U64 R9, R6, 0x3, R11 ;  /* 0x0000000306097819 */ /* 0x000fe2000000120b */
[----:B------:R-:W-:Y:S01]  /*5e50*/  IMAD.X R43, RZ, RZ, R25, P3 ;  /* 0x000000ffff2b7224 */ /* 0x000fe200018e0619 */
[----:B------:R-:W-:Y:S01]  /*5e60*/  IADD3 R2, P2, PT, R24, 0x1a00, RZ ;  /* 0x00001a0018027810 */ /* 0x000fe20007f5e0ff */
[----:B------:R2:W-:Y:S01]  /*5e70*/  ST.E desc[UR48][R20.64], RZ ;  /* 0x000000ff14007985 */ /* 0x0005e2000c101930 */
[----:B------:R-:W-:-:S02]  /*5e80*/  LOP3.LUT R10, R6, 0x30, R9, 0x78, !PT ;  /* 0x00000030060a7812 */ /* 0x000fc400078e7809 */
[C---:B------:R-:W-:Y:S01]  /*5e90*/  IADD3 R4, P1, PT, R24.reuse, 0x1c00, RZ ;  /* 0x00001c0018047810 */ /* 0x040fe20007f3e0ff */
[----:B------:R-:W-:Y:S01]  /*5ea0*/  IMAD.X R41, RZ, RZ, R25, P2 ;  /* 0x000000ffff297224 */ /* 0x000fe200010e0619 */
[----:B------:R-:W-:Y:S01]  /*5eb0*/  IADD3 R6, P0, PT, R24, 0x1e00, RZ ;  /* 0x00001e0018067810 */ /* 0x000fe20007f1e0ff */
[----:B------:R2:W-:Y:S01]  /*5ec0*/  ST.E desc[UR48][R18.64], RZ ;  /* 0x000000ff12007985 */ /* 0x0005e2000c101930 */
[----:B------:R-:W-:Y:S01]  /*5ed0*/  SHF.R.U64 R3, R0, 0x3, R43 ;  /* 0x0000000300037819 */ /* 0x000fe2000000122b */
[----:B------:R-:W-:Y:S01]  /*5ee0*/  IMAD.X R39, RZ, RZ, R25, P1 ;  /* 0x000000ffff277224 */ /* 0x000fe200008e0619 */
[----:B------:R-:W-:Y:S01]  /*5ef0*/  SHF.R.U64 R5, R2, 0x3, R41 ;  /* 0x0000000302057819 */ /* 0x000fe20000001229 */
[----:B------:R-:W-:Y:S01]  /*5f00*/  IMAD.X R37, RZ, RZ, R25, P0 ;  /* 0x000000ffff257224 */ /* 0x000fe200000e0619 */
[----:B------:R-:W-:Y:S01]  /*5f10*/  LOP3.LUT R42, R0, 0x30, R3, 0x78, !PT ;  /* 0x00000030002a7812 */ /* 0x000fe200078e7803 */
[----:B------:R2:W-:Y:S01]  /*5f20*/  ST.E desc[UR48][R14.64], RZ ;  /* 0x000000ff0e007985 */ /* 0x0005e2000c101930 */
[----:B------:R-:W-:-:S02]  /*5f30*/  SHF.R.U64 R7, R4, 0x3, R39 ;  /* 0x0000000304077819 */ /* 0x000fc40000001227 */
[----:B------:R-:W-:Y:S01]  /*5f40*/  SHF.R.U64 R9, R6, 0x3, R37 ;  /* 0x0000000306097819 */ /* 0x000fe20000001225 */
[----:B------:R2:W-:Y:S01]  /*5f50*/  ST.E desc[UR48][R12.64], RZ ;  /* 0x000000ff0c007985 */ /* 0x0005e2000c101930 */
[----:B------:R-:W-:Y:S02]  /*5f60*/  LOP3.LUT R40, R2, 0x30, R5, 0x78, !PT ;  /* 0x0000003002287812 */ /* 0x000fe400078e7805 */
[----:B------:R-:W-:Y:S01]  /*5f70*/  LOP3.LUT R38, R4, 0x30, R7, 0x78, !PT ;  /* 0x0000003004267812 */ /* 0x000fe200078e7807 */
[----:B------:R2:W-:Y:S01]  /*5f80*/  ST.E desc[UR48][R10.64], RZ ;  /* 0x000000ff0a007985 */ /* 0x0005e2000c101930 */
[----:B------:R-:W-:-:S03]  /*5f90*/  LOP3.LUT R36, R6, 0x30, R9, 0x78, !PT ;  /* 0x0000003006247812 */ /* 0x000fc600078e7809 */
[----:B------:R2:W-:Y:S04]  /*5fa0*/  ST.E desc[UR48][R42.64], RZ ;  /* 0x000000ff2a007985 */ /* 0x0005e8000c101930 */
[----:B------:R2:W-:Y:S04]  /*5fb0*/  ST.E desc[UR48][R40.64], RZ ;  /* 0x000000ff28007985 */ /* 0x0005e8000c101930 */
[----:B------:R2:W-:Y:S01]  /*5fc0*/  ST.E desc[UR48][R38.64], RZ ;  /* 0x000000ff26007985 */ /* 0x0005e2000c101930 */
[----:B------:R-:W1:Y:S01]  /*5fd0*/  S2R R2, SR_CTAID.Z ;  /* 0x0000000000027919 */ /* 0x000e620000002700 */
[----:B------:R-:W3:Y:S02]  /*5fe0*/  S2R R0, SR_CTAID.Y ;  /* 0x0000000000007919 */ /* 0x000ee40000002600 */
[----:B------:R2:W-:Y:S01]  /*5ff0*/  ST.E desc[UR48][R36.64], RZ ;  /* 0x000000ff24007985 */ /* 0x0005e2000c101930 */
[----:B------:R-:W-:Y:S05]  /*6000*/  @!P6 BRA `(.L_x_151) ;  /* 0x000000000090e947 */ /* 0x000fea0003800000 */
[----:B------:R-:W4:Y:S01]  /*6010*/  LDCU UR4, c[0x0][0x380] ;  /* 0x00007000ff0477ac */ /* 0x000f220008000800 */
[----:B------:R-:W-:Y:S01]  /*6020*/  IADD3 R3, PT, PT, R17, UR41, RZ ;  /* 0x0000002911037c10 */ /* 0x000fe2000fffe0ff */
[----:B------:R-:W-:Y:S03]  /*6030*/  BSSY.RECONVERGENT B0, `(.L_x_151) ;  /* 0x0000021000007945 */ /* 0x000fe60003800200 */
[----:B----4-:R-:W-:-:S13]  /*6040*/  ISETP.GE.AND P0, PT, R3, UR4, PT ;  /* 0x0000000403007c0c */ /* 0x010fda000bf06270 */
[----:B------:R-:W-:Y:S05]  /*6050*/  @P0 BRA `(.L_x_152) ;  /* 0x0000000000780947 */ /* 0x000fea0003800000 */
[----:B------:R-:W4:Y:S01]  /*6060*/  LDCU UR7, c[0x0][0x38c] ;  /* 0x00007180ff0777ac */ /* 0x000f220008000800 */
[----:B------:R-:W1:Y:S01]  /*6070*/  LDCU UR6, c[0x0][0x890] ;  /* 0x00011200ff0677ac */ /* 0x000e620008000800 */
[----:B------:R-:W5:Y:S01]  /*6080*/  LDCU.64 UR4, c[0x0][0x888] ;  /* 0x00011100ff0477ac */ /* 0x000f620008000a00 */
[----:B----4-:R-:W4:Y:S01]  /*6090*/  I2F.U32.RP R8, UR7 ;  /* 0x0000000700087d06 */ /* 0x010f220008209000 */
[----:B------:R-:W-:-:S07]  /*60a0*/  ISETP.NE.U32.AND P0, PT, RZ, UR7, PT ;  /* 0x00000007ff007c0c */ /* 0x000fce000bf05070 */
[----:B----4-:R-:W4:Y:S02]  /*60b0*/  MUFU.RCP R6, R8 ;  /* 0x0000000800067308 */ /* 0x010f240000001000 */
[----:B----4-:R-:W-:-:S06]  /*60c0*/  IADD3 R6, PT, PT, R6, 0xffffffe, RZ ;  /* 0x0ffffffe06067810 */ /* 0x010fcc0007ffe0ff */
[----:B------:R-:W4:Y:S02]  /*60d0*/  F2I.FTZ.U32.TRUNC.NTZ R5, R6 ;  /* 0x0000000600057305 */ /* 0x000f24000021f000 */
[----:B----4-:R-:W-:-:S05]  /*60e0*/  IADD3 R4, PT, PT, RZ, -R5, RZ ;  /* 0x80000005ff047210 */ /* 0x010fca0007ffe0ff */
[----:B------:R-:W-:Y:S02]  /*60f0*/  IMAD R7, R4, UR7, RZ ;  /* 0x0000000704077c24 */ /* 0x000fe4000f8e02ff */
[----:B------:R-:W-:-:S05]  /*6100*/  HFMA2 R4, -RZ, RZ, 0, 0 ;  /* 0x00000000ff047431 */ /* 0x000fca00000001ff */
[----:B------:R-:W-:-:S04]  /*6110*/  IMAD.HI.U32 R5, R5, R7, R4 ;  /* 0x0000000705057227 */ /* 0x000fc800078e0004 */
[----:B-1----:R-:W-:Y:S02]  /*6120*/  IMAD R4, R2, UR6, R3 ;  /* 0x0000000602047c24 */ /* 0x002fe4000f8e0203 */
[----:B---3--:R-:W-:-:S04]  /*6130*/  IMAD.HI.U32 R5, R5, R0, RZ ;  /* 0x0000000005057227 */ /* 0x008fc800078e00ff */
[----:B------:R-:W-:-:S04]  /*6140*/  IMAD.MOV R7, RZ, RZ, -R5 ;  /* 0x000000ffff077224 */ /* 0x000fc800078e0a05 */
[----:B------:R-:W-:-:S05]  /*6150*/  IMAD R7, R7, UR7, R0 ;  /* 0x0000000707077c24 */ /* 0x000fca000f8e0200 */
[----:B------:R-:W-:-:S13]  /*6160*/  ISETP.GE.U32.AND P2, PT, R7, UR7, PT ;  /* 0x0000000707007c0c */ /* 0x000fda000bf46070 */
[----:B------:R-:W-:Y:S02]  /*6170*/  @P2 IADD3 R7, PT, PT, R7, -UR7, RZ ;  /* 0x8000000707072c10 */ /* 0x000fe4000fffe0ff */
[----:B------:R-:W-:Y:S02]  /*6180*/  @P2 IADD3 R5, PT, PT, R5, 0x1, RZ ;  /* 0x0000000105052810 */ /* 0x000fe40007ffe0ff */
[----:B------:R-:W-:Y:S02]  /*6190*/  ISETP.GE.U32.AND P1, PT, R7, UR7, PT ;  /* 0x0000000707007c0c */ /* 0x000fe4000bf26070 */
[----:B------:R-:W1:Y:S11]  /*61a0*/  LDC.64 R6, c[0x0][0x880] ;  /* 0x00022000ff067b82 */ /* 0x000e760000000a00 */
[----:B------:R-:W-:Y:S01]  /*61b0*/  @P1 VIADD R5, R5, 0x1 ;  /* 0x0000000105051836 */ /* 0x000fe20000000000 */
[----:B------:R-:W-:-:S04]  /*61c0*/  @!P0 LOP3.LUT R5, RZ, UR7, RZ, 0x33, !PT ;  /* 0x00000007ff058c12 */ /* 0x000fc8000f8e33ff */
[C---:B------:R-:W-:Y:S01]  /*61d0*/  IADD3 R3, PT, PT, -R5.reuse, RZ, RZ ;  /* 0x000000ff05037210 */ /* 0x040fe20007ffe1ff */
[----:B-----5:R-:W-:-:S04]  /*61e0*/  IMAD R5, R5, UR5, R4 ;  /* 0x0000000505057c24 */ /* 0x020fc8000f8e0204 */
[----:B------:R-:W-:Y:S01]  /*61f0*/  IMAD R4, R3, UR7, R0 ;  /* 0x0000000703047c24 */ /* 0x000fe2000f8e0200 */
[----:B------:R-:W-:-:S03]  /*6200*/  MOV R3, 0xff800000 ;  /* 0xff80000000037802 */ /* 0x000fc60000000f00 */
[----:B------:R-:W-:-:S04]  /*6210*/  IMAD R5, R4, UR4, R5 ;  /* 0x0000000404057c24 */ /* 0x000fc8000f8e0205 */
[----:B-1----:R-:W-:-:S05]  /*6220*/  IMAD.WIDE.U32 R6, R5, 0x4, R6 ;  /* 0x0000000405067825 */ /* 0x002fca00078e0006 */
[----:B------:R4:W-:Y:S02]  /*6230*/  STG.E desc[UR48][R6.64], R3 ;  /* 0x0000000306007986 */ /* 0x0009e4000c101930 */
.L_x_152:
[----:B------:R-:W-:Y:S05]  /*6240*/  BSYNC.RECONVERGENT B0 ;  /* 0x0000000000007941 */ /* 0x000fea0003800200 */
.L_x_151:
[----:B------:R-:W-:-:S09]  /*6250*/  UISETP.NE.AND UP0, UPT, UR38, URZ, UPT ;  /* 0x000000ff2600728c */ /* 0x000fd2000bf05270 */
[----:B------:R-:W-:Y:S05]  /*6260*/  BRA.U UP0, `(.L_x_153) ;  /* 0x0000000100047547 */ /* 0x000fea000b800000 */
[----:B------:R-:W-:Y:S05]  /*6270*/  BPT.TRAP 0x1 ;  /* 0x000000040000795c */ /* 0x000fea0000300000 */
.L_x_153:
[C---:B----4-:R-:W-:Y:S01]  /*6280*/  IADD3 R3, P3, PT, R24.reuse, 0x2000, RZ ;  /* 0x0000200018037810 */ /* 0x050fe20007f7e0ff */
[----:B------:R4:W-:Y:S01]  /*6290*/  SYNCS.ARRIVE.TRANS64.A1T0 RZ, [R16+URZ+0x70b0], RZ ;  /* 0x0070b0ff10ff79a7 */ /* 0x0009e200081000ff */
[C---:B------:R-:W-:Y:S01]  /*62a0*/  IADD3 R5, P2, PT, R24.reuse, 0x2200, RZ ;  /* 0x0000220018057810 */ /* 0x040fe20007f5e0ff */
[----:B------:R-:W-:Y:S01]  /*62b0*/  UISETP.NE.AND UP0, UPT, UR38, URZ, UPT ;  /* 0x000000ff2600728c */ /* 0x000fe2000bf05270 */
[C---:B------:R-:W-:Y:S01]  /*62c0*/  IADD3 R7, P1, PT, R24.reuse, 0x2400, RZ ;  /* 0x0000240018077810 */ /* 0x040fe20007f3e0ff */
[--C-:B------:R-:W-:Y:S01]  /*62d0*/  IMAD.X R55, RZ, RZ, R25.reuse, P3 ;  /* 0x000000ffff377224 */ /* 0x100fe200018e0619 */
[C---:B------:R-:W-:Y:S01]  /*62e0*/  IADD3 R9, P0, PT, R24.reuse, 0x2600, RZ ;  /* 0x0000260018097810 */ /* 0x040fe20007f1e0ff */
[--C-:B------:R-:W-:Y:S01]  /*62f0*/  IMAD.X R53, RZ, RZ, R25.reuse, P2 ;  /* 0x000000ffff357224 */ /* 0x100fe200010e0619 */
[C---:B--2---:R-:W-:Y:S01]  /*6300*/  IADD3 R11, P5, PT, R24.reuse, 0x2800, RZ ;  /* 0x00002800180b7810 */ /* 0x044fe20007fbe0ff */
[--C-:B------:R-:W-:Y:S01]  /*6310*/  IMAD.X R51, RZ, RZ, R25.reuse, P1 ;  /* 0x000000ffff337224 */ /* 0x100fe200008e0619 */
[C---:B------:R-:W-:Y:S01]  /*6320*/  IADD3 R12, P4, PT, R24.reuse, 0x2a00, RZ ;  /* 0x00002a00180c7810 */ /* 0x040fe20007f9e0ff */
[--C-:B------:R-:W-:Y:S01]  /*6330*/  IMAD.X R49, RZ, RZ, R25.reuse, P0 ;  /* 0x000000ffff317224 */ /* 0x100fe200000e0619 */
[C---:B------:R-:W-:Y:S01]  /*6340*/  IADD3 R13, P3, PT, R24.reuse, 0x2c00, RZ ;  /* 0x00002c00180d7810 */ /* 0x040fe20007f7e0ff */
[--C-:B------:R-:W-:Y:S01]  /*6350*/  IMAD.X R47, RZ, RZ, R25.reuse, P5 ;  /* 0x000000ffff2f7224 */ /* 0x100fe200028e0619 */
[C---:B------:R-:W-:Y:S01]  /*6360*/  IADD3 R14, P2, PT, R24.reuse, 0x2e00, RZ ;  /* 0x00002e00180e7810 */ /* 0x040fe20007f5e0ff */
[--C-:B------:R-:W-:Y:S01]  /*6370*/  IMAD.X R45, RZ, RZ, R25.reuse, P4 ;  /* 0x000000ffff2d7224 */ /* 0x100fe200020e0619 */
[C---:B------:R-:W-:Y:S01]  /*6380*/  IADD3 R15, P1, PT, R24.reuse, 0x3000, RZ ;  /* 0x00003000180f7810 */ /* 0x040fe20007f3e0ff */
[----:B------:R-:W-:Y:S01]  /*6390*/  IMAD.X R43, RZ, RZ, R25, P3 ;  /* 0x000000ffff2b7224 */ /* 0x000fe200018e0619 */
[----:B------:R-:W-:Y:S01]  /*63a0*/  SHF.R.U64 R4, R3, 0x3, R55 ;  /* 0x0000000303047819 */ /* 0x000fe20000001237 */
[--C-:B------:R-:W-:Y:S01]  /*63b0*/  IMAD.X R41, RZ, RZ, R25.reuse, P2 ;  /* 0x000000ffff297224 */ /* 0x100fe200010e0619 */
[C---:B------:R-:W-:Y:S01]  /*63c0*/  IADD3 R18, P0, PT, R24.reuse, 0x3200, RZ ;  /* 0x0000320018127810 */ /* 0x040fe20007f1e0ff */
[----:B------:R-:W-:Y:S01]  /*63d0*/  IMAD.X R39, RZ, RZ, R25, P1 ;  /* 0x000000ffff277224 */ /* 0x000fe200008e0619 */
[----:B------:R-:W-:-:S02]  /*63e0*/  IADD3 R19, P5, PT, R24, 0x3400, RZ ;  /* 0x0000340018137810 */ /* 0x000fc40007fbe0ff */
[----:B------:R-:W-:Y:S01]  /*63f0*/  SHF.R.U64 R6, R5, 0x3, R53 ;  /* 0x0000000305067819 */ /* 0x000fe20000001235 */
[--C-:B------:R-:W-:Y:S01]  /*6400*/  IMAD.X R37, RZ, RZ, R25.reuse, P0 ;  /* 0x000000ffff257224 */ /* 0x100fe200000e0619 */
[C---:B------:R-:W-:Y:S01]  /*6410*/  IADD3 R20, P4, PT, R24.reuse, 0x3600, RZ ;  /* 0x0000360018147810 */ /* 0x040fe20007f9e0ff */
[--C-:B------:R-:W-:Y:S01]  /*6420*/  IMAD.X R35, RZ, RZ, R25.reuse, P5 ;  /* 0x000000ffff237224 */ /* 0x100fe200028e0619 */
[----:B------:R-:W-:Y:S02]  /*6430*/  LOP3.LUT R54, R3, 0x30, R4, 0x78, !PT ;  /* 0x0000003003367812 */ /* 0x000fe400078e7804 */
[C---:B------:R-:W-:Y:S01]  /*6440*/  IADD3 R21, P3, PT, R24.reuse, 0x3800, RZ ;  /* 0x0000380018157810 */ /* 0x040fe20007f7e0ff */
[----:B------:R-:W-:Y:S01]  /*6450*/  IMAD.X R33, RZ, RZ, R25, P4 ;  /* 0x000000ffff217224 */ /* 0x000fe200020e0619 */
[----:B------:R-:W-:Y:S01]  /*6460*/  SHF.R.U64 R8, R7, 0x3, R51 ;  /* 0x0000000307087819 */ /* 0x000fe20000001233 */
[----:B------:R4:W-:Y:S01]  /*6470*/  ST.E desc[UR48][R54.64], RZ ;  /* 0x000000ff36007985 */ /* 0x0009e2000c101930 */
[----:B------:R-:W-:Y:S01]  /*6480*/  SHF.R.U64 R4, R11, 0x3, R47 ;  /* 0x000000030b047819 */ /* 0x000fe2000000122f */
[----:B------:R-:W-:Y:S01]  /*6490*/  IMAD.X R31, RZ, RZ, R25, P3 ;  /* 0x000000ffff1f7224 */ /* 0x000fe200018e0619 */
[----:B------:R-:W-:-:S02]  /*64a0*/  IADD3 R22, P2, PT, R24, 0x3a00, RZ ;  /* 0x00003a0018167810 */ /* 0x000fc40007f5e0ff */
[----:B------:R-:W-:Y:S02]  /*64b0*/  SHF.R.U64 R10, R9, 0x3, R49 ;  /* 0x00000003090a7819 */ /* 0x000fe40000001231 */
[----:B------:R-:W-:Y:S01]  /*64c0*/  LOP3.LUT R52, R5, 0x30, R6, 0x78, !PT ;  /* 0x0000003005347812 */ /* 0x000fe200078e7806 */
[----:B------:R-:W-:Y:S01]  /*64d0*/  IMAD.X R29, RZ, RZ, R25, P2 ;  /* 0x000000ffff1d7224 */ /* 0x000fe200010e0619 */
[----:B------:R-:W-:Y:S02]  /*64e0*/  SHF.R.U64 R3, R12, 0x3, R45 ;  /* 0x000000030c037819 */ /* 0x000fe4000000122d */
[C---:B------:R-:W-:Y:S01]  /*64f0*/  IADD3 R23, P1, PT, R24.reuse, 0x3c00, RZ ;  /* 0x00003c0018177810 */ /* 0x040fe20007f3e0ff */
[----:B------:R4:W-:Y:S01]  /*6500*/  ST.E desc[UR48][R52.64], RZ ;  /* 0x000000ff34007985 */ /* 0x0009e2000c101930 */
[----:B------:R-:W-:Y:S02]  /*6510*/  SHF.R.U64 R6, R13, 0x3, R43 ;  /* 0x000000030d067819 */ /* 0x000fe4000000122b */
[----:B------:R-:W-:Y:S01]  /*6520*/  IADD3 R24, P0, PT, R24, 0x3e00, RZ ;  /* 0x00003e0018187810 */ /* 0x000fe20007f1e0ff */
[----:B------:R-:W-:Y:S01]  /*6530*/  IMAD.X R27, RZ, RZ, R25, P1 ;  /* 0x000000ffff1b7224 */ /* 0x000fe200008e0619 */
[----:B------:R-:W-:-:S02]  /*6540*/  SHF.R.U64 R5, R14, 0x3, R41 ;  /* 0x000000030e057819 */ /* 0x000fc40000001229 */
[----:B------:R-:W-:Y:S01]  /*6550*/  LOP3.LUT R50, R7, 0x30, R8, 0x78, !PT ;  /* 0x0000003007327812 */ /* 0x000fe200078e7808 */
[----:B------:R-:W-:Y:S01]  /*6560*/  IMAD.X R25, RZ, RZ, R25, P0 ;  /* 0x000000ffff197224 */ /* 0x000fe200000e0619 */
[----:B------:R-:W-:Y:S02]  /*6570*/  LOP3.LUT R46, R11, 0x30, R4, 0x78, !PT ;  /* 0x000000300b2e7812 */ /* 0x000fe400078e7804 */
[----:B------:R-:W-:Y:S01]  /*6580*/  LOP3.LUT R48, R9, 0x30, R10, 0x78, !PT ;  /* 0x0000003009307812 */ /* 0x000fe200078e780a */
[----:B------:R4:W-:Y:S01]  /*6590*/  ST.E desc[UR48][R50.64], RZ ;  /* 0x000000ff32007985 */ /* 0x0009e2000c101930 */
[----:B------:R-:W-:Y:S02]  /*65a0*/  LOP3.LUT R44, R12, 0x30, R3, 0x78, !PT ;  /* 0x000000300c2c7812 */ /* 0x000fe400078e7803 */
[----:B------:R-:W-:Y:S01]  /*65b0*/  SHF.R.U64 R4, R15, 0x3, R39 ;  /* 0x000000030f047819 */ /* 0x000fe20000001227 */
[----:B------:R4:W-:Y:S01]  /*65c0*/  ST.E desc[UR48][R48.64], RZ ;  /* 0x000000ff30007985 */ /* 0x0009e2000c101930 */
[----:B------:R-:W-:-:S02]  /*65d0*/  LOP3.LUT R42, R13, 0x30, R6, 0x78, !PT ;  /* 0x000000300d2a7812 */ /* 0x000fc400078e7806 */
[----:B------:R-:W-:Y:S01]  /*65e0*/  SHF.R.U64 R3, R18, 0x3, R37 ;  /* 0x0000000312037819 */ /* 0x000fe20000001225 */
[----:B------:R4:W-:Y:S01]  /*65f0*/  ST.E desc[UR48][R46.64], RZ ;  /* 0x000000ff2e007985 */ /* 0x0009e2000c101930 */
[----:B------:R-:W-:Y:S02]  /*6600*/  LOP3.LUT R40, R14, 0x30, R5, 0x78, !PT ;  /* 0x000000300e287812 */ /* 0x000fe400078e7805 */
[----:B------:R-:W-:Y:S01]  /*6610*/  SHF.R.U64 R6, R19, 0x3, R35 ;  /* 0x0000000313067819 */ /* 0x000fe20000001223 */
[----:B------:R4:W-:Y:S01]  /*6620*/  ST.E desc[UR48][R44.64], RZ ;  /* 0x000000ff2c007985 */ /* 0x0009e2000c101930 */
[----:B------:R-:W-:Y:S02]  /*6630*/  SHF.R.U64 R5, R20, 0x3, R33 ;  /* 0x0000000314057819 */ /* 0x000fe40000001221 */
[----:B------:R-:W-:Y:S01]  /*6640*/  LOP3.LUT R38, R15, 0x30, R4, 0x78, !PT ;  /* 0x000000300f267812 */ /* 0x000fe200078e7804 */
[----:B------:R4:W-:Y:S01]  /*6650*/  ST.E desc[UR48][R42.64], RZ ;  /* 0x000000ff2a007985 */ /* 0x0009e2000c101930 */
[----:B------:R-:W-:-:S02]  /*6660*/  LOP3.LUT R36, R18, 0x30, R3, 0x78, !PT ;  /* 0x0000003012247812 */ /* 0x000fc400078e7803 */
[----:B------:R-:W-:Y:S01]  /*6670*/  SHF.R.U64 R4, R21, 0x3, R31 ;  /* 0x0000000315047819 */ /* 0x000fe2000000121f */
[----:B------:R4:W-:Y:S01]  /*6680*/  ST.E desc[UR48][R40.64], RZ ;  /* 0x000000ff28007985 */ /* 0x0009e2000c101930 */
[----:B------:R-:W-:Y:S02]  /*6690*/  LOP3.LUT R34, R19, 0x30, R6, 0x78, !PT ;  /* 0x0000003013227812 */ /* 0x000fe400078e7806 */
[----:B------:R-:W-:Y:S01]  /*66a0*/  SHF.R.U64 R3, R22, 0x3, R29 ;  /* 0x0000000316037819 */ /* 0x000fe2000000121d */
[----:B------:R4:W-:Y:S01]  /*66b0*/  ST.E desc[UR48][R38.64], RZ ;  /* 0x000000ff26007985 */ /* 0x0009e2000c101930 */
[----:B------:R-:W-:Y:S02]  /*66c0*/  LOP3.LUT R32, R20, 0x30, R5, 0x78, !PT ;  /* 0x0000003014207812 */ /* 0x000fe400078e7805 */
[----:B------:R-:W-:Y:S01]  /*66d0*/  SHF.R.U64 R6, R23, 0x3, R27 ;  /* 0x0000000317067819 */ /* 0x000fe2000000121b */
[----:B------:R4:W-:Y:S01]  /*66e0*/  ST.E desc[UR48][R36.64], RZ ;  /* 0x000000ff24007985 */ /* 0x0009e2000c101930 */
[----:B------:R-:W-:-:S02]  /*66f0*/  SHF.R.U64 R5, R24, 0x3, R25 ;  /* 0x0000000318057819 */ /* 0x000fc40000001219 */
[----:B------:R-:W-:Y:S01]  /*6700*/  LOP3.LUT R30, R21, 0x30, R4, 0x78, !PT ;  /* 0x00000030151e7812 */ /* 0x000fe200078e7804 */
[----:B------:R4:W-:Y:S01]  /*6710*/  ST.E desc[UR48][R34.64], RZ ;  /* 0x000000ff22007985 */ /* 0x0009e2000c101930 */
[----:B------:R-:W-:Y:S02]  /*6720*/  LOP3.LUT R28, R22, 0x30, R3, 0x78, !PT ;  /* 0x00000030161c7812 */ /* 0x000fe400078e7803 */
[----:B------:R-:W-:Y:S01]  /*6730*/  LOP3.LUT R26, R23, 0x30, R6, 0x78, !PT ;  /* 0x00000030171a7812 */ /* 0x000fe200078e7806 */
[----:B------:R4:W-:Y:S01]  /*6740*/  ST.E desc[UR48][R32.64], RZ ;  /* 0x000000ff20007985 */ /* 0x0009e2000c101930 */
[----:B------:R-:W-:-:S03]  /*6750*/  LOP3.LUT R24, R24, 0x30, R5, 0x78, !PT ;  /* 0x0000003018187812 */ /* 0x000fc600078e7805 */
[----:B------:R4:W-:Y:S04]  /*6760*/  ST.E desc[UR48][R30.64], RZ ;  /* 0x000000ff1e007985 */ /* 0x0009e8000c101930 */
[----:B------:R4:W-:Y:S04]  /*6770*/  ST.E desc[UR48][R28.64], RZ ;  /* 0x000000ff1c007985 */ /* 0x0009e8000c101930 */
[----:B------:R4:W-:Y:S04]  /*6780*/  ST.E desc[UR48][R26.64], RZ ;  /* 0x000000ff1a007985 */ /* 0x0009e8000c101930 */
[----:B------:R4:W-:Y:S01]  /*6790*/  ST.E desc[UR48][R24.64], RZ ;  /* 0x000000ff18007985 */ /* 0x0009e2000c101930 */
[----:B------:R-:W-:Y:S01]  /*67a0*/  @!PT LDS RZ, [RZ] ;  /* 0x00000000fffff984 */ /* 0x000fe20000000800 */
[----:B------:R-:W-:Y:S01]  /*67b0*/  @!PT LDS RZ, [RZ] ;  /* 0x00000000fffff984 */ /* 0x000fe20000000800 */
[----:B------:R-:W-:Y:S01]  /*67c0*/  @!PT LDS RZ, [RZ] ;  /* 0x00000000fffff984 */ /* 0x000fe20000000800 */
[----:B------:R-:W-:Y:S01]  /*67d0*/  @!PT LDS RZ, [RZ] ;  /* 0x00000000fffff984 */ /* 0x000fe20000000800 */
[----:B------:R2:W-:Y:S06]  /*67e0*/  MEMBAR.ALL.CTA ;  /* 0x0000000000007992 */ /* 0x0005ec0000008000 */
[----:B--2---:R-:W2:Y:S01]  /*67f0*/  FENCE.VIEW.ASYNC.S ;  /* 0x00000000000073c6 */ /* 0x004ea20000000000 */
[----:B------:R-:W-:Y:S05]  /*6800*/  BRA.U UP0, `(.L_x_154) ;  /* 0x0000000100047547 */ /* 0x000fea000b800000 */
[----:B------:R-:W-:Y:S05]  /*6810*/  BPT.TRAP 0x1 ;  /* 0x000000040000795c */ /* 0x000fea0000300000 */
.L_x_154:
[----:B------:R-:W-:-:S05]  /*6820*/  HFMA2 R3, -RZ, RZ, 0, 5.9604644775390625e-08 ;  /* 0x00000001ff037431 */ /* 0x000fca00000001ff */
[----:B------:R-:W-:-:S04]  /*6830*/  SHF.L.U32 R3, R3, 0x1f, RZ ;  /* 0x0000001f03037819 */ /* 0x000fc800000006ff */
[----:B--2---:R-:W2:Y:S02]  /*6840*/  SYNCS.PHASECHK.TRANS64.TRYWAIT P0, [R16+URZ+0x70c8], R3 ;  /* 0x0070c803100075a7 */ /* 0x004ea400080011ff */
[----:B--2---:R-:W-:Y:S05]  /*6850*/  @!P0 BRA `(.L_x_155) ;  /* 0x000000c800a88947 */ /* 0x004fea0003800000 */
.L_x_385:
[----:B------:R-:W-:Y:S05]  /*6860*/  @!P6 BRA `(.L_x_156) ;  /* 0x000000000094e947 */ /* 0x000fea0003800000 */
[----:B------:R-:W5:Y:S01]  /*6870*/  LDCU UR4, c[0x0][0x380] ;  /* 0x00007000ff0477ac */ /* 0x000f620008000800 */
[----:B------:R-:W-:Y:S01]  /*6880*/  IMAD.U32 R4, RZ, RZ, UR41 ;  /* 0x00000029ff047e24 */ /* 0x000fe2000f8e00ff */
[----:B------:R-:W-:Y:S04]  /*6890*/  BSSY.RECONVERGENT B0, `(.L_x_156) ;  /* 0x0000022000007945 */ /* 0x000fe80003800200 */
[----:B------:R-:W-:-:S04]  /*68a0*/  IADD3 R17, PT, PT, R4, 0x80, R17 ;  /* 0x0000008004117810 */ /* 0x000fc80007ffe011 */
[----:B-----5:R-:W-:-:S13]  /*68b0*/  ISETP.GE.AND P0, PT, R17, UR4, PT ;  /* 0x0000000411007c0c */ /* 0x020fda000bf06270 */
[----:B------:R-:W-:Y:S05]  /*68c0*/  @P0 BRA `(.L_x_157) ;  /* 0x0000000000780947 */ /* 0x000fea0003800000 */
[----:B------:R-:W5:Y:S01]  /*68d0*/  LDCU UR7, c[0x0][0x38c] ;  /* 0x00007180ff0777ac */ /* 0x000f620008000800 */
[----:B------:R-:W-:Y:S01]  /*68e0*/  MOV R4, RZ ;  /* 0x000000ff00047202 */ /* 0x000fe20000000f00 */
[----:B------:R-:W1:Y:S01]  /*68f0*/  LDCU UR6, c[0x0][0x890] ;  /* 0x00011200ff0677ac */ /* 0x000e620008000800 */
[----:B------:R-:W4:Y:S01]  /*6900*/  LDCU.64 UR4, c[0x0][0x888] ;  /* 0x00011100ff0477ac */ /* 0x000f220008000a00 */
[----:B-----5:R-:W5:Y:S01]  /*6910*/  I2F.U32.RP R7, UR7 ;  /* 0x0000000700077d06 */ /* 0x020f620008209000 */
[----:B------:R-:W-:Y:S01]  /*6920*/  ISETP.NE.U32.AND P0, PT, RZ, UR7, PT ;  /* 0x00000007ff007c0c */ /* 0x000fe2000bf05070 */
[----:B-1----:R-:W-:-:S06]  /*6930*/  IMAD R2, R2, UR6, R17 ;  /* 0x0000000602027c24 */ /* 0x002fcc000f8e0211 */
[----:B-----5:R-:W1:Y:S02]  /*6940*/  MUFU.RCP R6, R7 ;  /* 0x0000000700067308 */ /* 0x020e640000001000 */
[----:B-1----:R-:W-:-:S06]  /*6950*/  IADD3 R6, PT, PT, R6, 0xffffffe, RZ ;  /* 0x0ffffffe06067810 */ /* 0x002fcc0007ffe0ff */
[----:B------:R-:W2:Y:S02]  /*6960*/  F2I.FTZ.U32.TRUNC.NTZ R5, R6 ;  /* 0x0000000600057305 */ /* 0x000ea4000021f000 */
[----:B--2---:R-:W-:-:S05]  /*6970*/  IADD3 R3, PT, PT, RZ, -R5, RZ ;  /* 0x80000005ff037210 */ /* 0x004fca0007ffe0ff */
[----:B------:R-:W-:-:S04]  /*6980*/  IMAD R3, R3, UR7, RZ ;  /* 0x0000000703037c24 */ /* 0x000fc8000f8e02ff */
[----:B------:R-:W-:-:S06]  /*6990*/  IMAD.HI.U32 R3, R5, R3, R4 ;  /* 0x0000000305037227 */ /* 0x000fcc00078e0004 */
        /* <DEDUP_REMOVED lines=11> */
[----:B----4-:R-:W-:-:S04]  /*6a50*/  IMAD R2, R3, UR5, R2 ;  /* 0x0000000503027c24 */ /* 0x010fc8000f8e0202 */
[----:B------:R-:W-:Y:S01]  /*6a60*/  IMAD R7, R7, UR7, R0 ;  /* 0x0000000707077c24 */ /* 0x000fe2000f8e0200 */
[----:B------:R-:W-:-:S03]  /*6a70*/  MOV R0, 0xff800000 ;  /* 0xff80000000007802 */ /* 0x000fc60000000f00 */
[----:B------:R-:W-:-:S04]  /*6a80*/  IMAD R7, R7, UR4, R2 ;  /* 0x0000000407077c24 */ /* 0x000fc8000f8e0202 */
[----:B-1----:R-:W-:-:S05]  /*6a90*/  IMAD.WIDE.U32 R4, R7, 0x4, R4 ;  /* 0x0000000407047825 */ /* 0x002fca00078e0004 */
[----:B------:R5:W-:Y:S02]  /*6aa0*/  STG.E desc[UR48][R4.64], R0 ;  /* 0x0000000004007986 */ /* 0x000be4000c101930 */
.L_x_157:
[----:B------:R-:W-:Y:S05]  /*6ab0*/  BSYNC.RECONVERGENT B0 ;  /* 0x0000000000007941 */ /* 0x000fea0003800200 */
.L_x_156:
[----:B------:R-:W-:Y:S01]  /*6ac0*/  @!PT LDS RZ, [RZ] ;  /* 0x00000000fffff984 */ /* 0x000fe20000000800 */
[----:B------:R-:W-:Y:S01]  /*6ad0*/  @!PT LDS RZ, [RZ] ;  /* 0x00000000fffff984 */ /* 0x000fe20000000800 */
[----:B------:R-:W-:Y:S01]  /*6ae0*/  @!PT LDS RZ, [RZ] ;  /* 0x00000000fffff984 */ /* 0x000fe20000000800 */
[----:B------:R-:W-:Y:S01]  /*6af0*/  @!PT LDS RZ, [RZ] ;  /* 0x00000000fffff984 */ /* 0x000fe20000000800 */
[----:B------:R1:W-:Y:S06]  /*6b00*/  MEMBAR.ALL.CTA ;  /* 0x0000000000007992 */ /* 0x0003ec0000008000 */
[----:B-1----:R-:W1:Y:S01]  /*6b10*/  FENCE.VIEW.ASYNC.S ;  /* 0x00000000000073c6 */ /* 0x002e620000000000 */
[----:B------:R-:W-:-:S09]  /*6b20*/  UISETP.NE.AND UP0, UPT, UR38, URZ, UPT ;  /* 0x000000ff2600728c */ /* 0x000fd2000bf05270 */
[----:B------:R-:W-:Y:S05]  /*6b30*/  BRA.U UP0, `(.L_x_158) ;  /* 0x0000000100047547 */ /* 0x000fea000b800000 */
[----:B------:R-:W-:Y:S05]  /*6b40*/  BPT.TRAP 0x1 ;  /* 0x000000040000795c */ /* 0x000fea0000300000 */
.L_x_158:
[----:B-1----:R-:W-:Y:S01]  /*6b50*/  SYNCS.ARRIVE.TRANS64.A1T0 RZ, [R16+URZ+0x70b8], RZ ;  /* 0x0070b8ff10ff79a7 */ /* 0x002fe200081000ff */
[----:B------:R-:W-:Y:S05]  /*6b60*/  EXIT ;  /* 0x000000000000794d */ /* 0x000fea0003800000 */
.L_x_87:
[----:B------:R-:W-:Y:S01]  /*6b70*/  UIADD3 UR5, UPT, UPT, UR4, 0x3f, URZ ;  /* 0x0000003f04057890 */ /* 0x000fe2000fffe0ff */
[C---:B------:R-:W-:Y:S01]  /*6b80*/  IMAD.U32 R56, R18.reuse, 0x10000, RZ ;  /* 0x0001000012387824 */ /* 0x040fe200078e00ff */
[----:B------:R-:W-:Y:S01]  /*6b90*/  UISETP.NE.AND UP1, UPT, UR37, URZ, UPT ;  /* 0x000000ff2500728c */ /* 0x000fe2000bf25270 */
[C---:B------:R-:W-:Y:S01]  /*6ba0*/  LOP3.LUT R16, R18.reuse, 0x1f, RZ, 0xc0, !PT ;  /* 0x0000001f12107812 */ /* 0x040fe200078ec0ff */
[----:B------:R-:W-:Y:S01]  /*6bb0*/  USHF.R.S32.HI UR4, URZ, 0x1f, UR5 ;  /* 0x0000001fff047899 */ /* 0x000fe20008011405 */
[----:B------:R-:W-:Y:S01]  /*6bc0*/  LOP3.LUT R2, R18, 0x7f, RZ, 0xc0, !PT ;  /* 0x0000007f12027812 */ /* 0x000fe200078ec0ff */
[----:B------:R-:W-:Y:S01]  /*6bd0*/  ULEA UR42, UR42, 0x4, 0x2 ;  /* 0x000000042a2a7891 */ /* 0x000fe2000f8e10ff */
[----:B------:R-:W-:Y:S01]  /*6be0*/  LOP3.LUT R56, R56, 0x600000, RZ, 0xc0, !PT ;  /* 0x0060000038387812 */ /* 0x000fe200078ec0ff */
[----:B------:R-:W-:Y:S02]  /*6bf0*/  ULEA.HI UR4, UR4, UR5, URZ, 0x6 ;  /* 0x0000000504047291 */ /* 0x000fe4000f8f30ff */
[----:B------:R-:W-:Y:S01]  /*6c00*/  ULOP3.LUT UR42, UR42, 0x3fffffc, URZ, 0xc0, !UPT ;  /* 0x03fffffc2a2a7892 */ /* 0x000fe2000f8ec0ff */
[----:B------:R-:W-:Y:S01]  /*6c10*/  LOP3.LUT R57, R56, 0x80, RZ, 0xfc, !PT ;  /* 0x0000008038397812 */ /* 0x000fe200078efcff */
[----:B------:R-:W-:-:S04]  /*6c20*/  USHF.R.S32.HI UR4, URZ, 0x6, UR4 ;  /* 0x00000006ff047899 */ /* 0x000fc80008011404 */
[----:B------:R-:W-:-:S04]  /*6c30*/  UISETP.LT.AND UP0, UPT, UR4, UR42, UPT ;  /* 0x0000002a0400728c */ /* 0x000fc8000bf01270 */
[----:B------:R-:W-:Y:S01]  /*6c40*/  USEL UR45, UR4, UR42, UP0 ;  /* 0x0000002a042d7287 */ /* 0x000fe20008000000 */
[----:B------:R-:W-:Y:S11]  /*6c50*/  BRA.U !UP1, `(.L_x_159) ;  /* 0x0000000109047547 */ /* 0x000ff6000b800000 */
[----:B------:R-:W-:Y:S05]  /*6c60*/  BPT.TRAP 0x1 ;  /* 0x000000040000795c */ /* 0x000fea0000300000 */
.L_x_159:
[----:B------:R-:W1:Y:S01]  /*6c70*/  S2UR UR40, SR_CgaCtaId ;  /* 0x00000000002879c3 */ /* 0x000e620000008800 */
[----:B------:R-:W-:Y:S01]  /*6c80*/  UMOV UR39, 0x400 ;  /* 0x0000040000277882 */ /* 0x000fe20000000000 */
[----:B------:R-:W-:Y:S01]  /*6c90*/  SHF.L.U32 R3, RZ, 0x1f, RZ ;  /* 0x0000001fff037819 */ /* 0x000fe200000006ff */
[----:B-1----:R-:W-:-:S09]  /*6ca0*/  ULEA UR39, UR40, UR39, 0x18 ;  /* 0x0000002728277291 */ /* 0x002fd2000f8ec0ff */
[----:B------:R-:W1:Y:S02]  /*6cb0*/  SYNCS.PHASECHK.TRANS64.TRYWAIT P0, [UR39+0x7070], R3 ;  /* 0x00707003ff0075a7 */ /* 0x000e640008001127 */
[----:B-1----:R-:W-:Y:S05]  /*6cc0*/  @!P0 BRA `(.L_x_160) ;  /* 0x000000c400a08947 */ /* 0x002fea0003800000 */
.L_x_386:
[----:B------:R-:W-:-:S09]  /*6cd0*/  UISETP.NE.AND UP0, UPT, UR37, URZ, UPT ;  /* 0x000000ff2500728c */ /* 0x000fd2000bf05270 */
[----:B------:R-:W-:Y:S05]  /*6ce0*/  BRA.U !UP0, `(.L_x_161) ;  /* 0x0000000108047547 */ /* 0x000fea000b800000 */
[----:B------:R-:W-:Y:S05]  /*6cf0*/  BPT.TRAP 0x1 ;  /* 0x000000040000795c */ /* 0x000fea0000300000 */
.L_x_161:
[----:B------:R-:W-:Y:S02]  /*6d00*/  UIADD3 UR44, UPT, UPT, UR39, 0x7078, URZ ;  /* 0x00007078272c7890 */ /* 0x000fe4000fffe0ff */
[----:B------:R-:W-:Y:S02]  /*6d10*/  UISETP.NE.AND UP0, UPT, UR36, URZ, UPT ;  /* 0x000000ff2400728c */ /* 0x000fe4000bf05270 */
[----:B------:R-:W-:-:S09]  /*6d20*/  UPRMT UR4, UR40, 0x654, UR44 ;  /* 0x0000065428047896 */ /* 0x000fd2000800002c */
[----:B------:R-:W-:Y:S01]  /*6d30*/  SYNCS.ARRIVE.TRANS64.RED.A1T0 RZ, [UR4], RZ ;  /* 0x000000ffffff79a7 */ /* 0x000fe20008100404 */
[----:B------:R-:W-:Y:S05]  /*6d40*/  BRA.U !UP0, `(.L_x_162) ;  /* 0x0000000108047547 */ /* 0x000fea000b800000 */
[----:B------:R-:W-:Y:S05]  /*6d50*/  BPT.TRAP 0x1 ;  /* 0x000000040000795c */ /* 0x000fea0000300000 */
.L_x_162:
[----:B------:R-:W2:Y:S01]  /*6d60*/  SYNCS.PHASECHK.TRANS64.TRYWAIT P0, [UR39+0x7080], R3 ;  /* 0x00708003ff0075a7 */ /* 0x000ea20008001127 */
[----:B------:R-:W-:Y:S01]  /*6d70*/  UMOV UR43, URZ ;  /* 0x000000ff002b7c82 */ /* 0x000fe20008000000 */
[----:B--2---:R-:W-:Y:S05]  /*6d80*/  @!P0 BRA `(.L_x_163) ;  /* 0x000000c400888947 */ /* 0x004fea0003800000 */
.L_x_387:
[----:B------:R-:W-:Y:S01]  /*6d90*/  UISETP.GE.AND UP0, UPT, UR45, 0x2, UPT ;  /* 0x000000022d00788c */ /* 0x000fe2000bf06270 */
[----:B------:R-:W-:Y:S01]  /*6da0*/  HFMA2 R60, -RZ, RZ, 0, 5.9604644775390625e-08 ;  /* 0x00000001ff3c7431 */ /* 0x000fe200000001ff */
[----:B------:R-:W-:-:S07]  /*6db0*/  UMOV UR42, 0x1 ;  /* 0x00000001002a7882 */ /* 0x000fce0000000000 */
[----:B------:R-:W-:Y:S05]  /*6dc0*/  BRA.U !UP0, `(.L_x_164) ;  /* 0x0000001508387547 */ /* 0x000fea000b800000 */
[C---:B------:R-:W-:Y:S01]  /*6dd0*/  VIADD R59, R56.reuse, 0x100 ;  /* 0x00000100383b7836 */ /* 0x040fe20000000000 */
[----:B------:R-:W-:Y:S01]  /*6de0*/  LOP3.LUT R58, R17, 0x3, RZ, 0xc0, !PT ;  /* 0x00000003113a7812 */ /* 0x000fe200078ec0ff */
[C---:B------:R-:W-:Y:S01]  /*6df0*/  VIADD R23, R56.reuse, 0x110 ;  /* 0x0000011038177836 */ /* 0x040fe20000000000 */
[----:B------:R-:W-:Y:S01]  /*6e00*/  SHF.R.U32.HI R22, RZ, 0x15, R57 ;  /* 0x00000015ff167819 */ /* 0x000fe20000011639 */
[C---:B------:R-:W-:Y:S01]  /*6e10*/  VIADD R19, R56.reuse, 0x180 ;  /* 0x0000018038137836 */ /* 0x040fe20000000000 */
[----:B------:R-:W-:Y:S01]  /*6e20*/  SHF.R.U32.HI R59, RZ, 0x15, R59 ;  /* 0x00000015ff3b7819 */ /* 0x000fe2000001163b */
[----:B------:R-:W-:Y:S01]  /*6e30*/  VIADD R18, R56, 0x190 ;  /* 0x0000019038127836 */ /* 0x000fe20000000000 */
[----:B------:R-:W-:Y:S01]  /*6e40*/  SHF.R.U32.HI R23, RZ, 0x15, R23 ;  /* 0x00000015ff177819 */ /* 0x000fe20000011617 */
[----:B------:R-:W-:Y:S01]  /*6e50*/  IMAD.MOV.U32 R60, RZ, RZ, 0x1 ;  /* 0x00000001ff3c7424 */ /* 0x000fe200078e00ff */
[----:B------:R-:W-:Y:S01]  /*6e60*/  SHF.R.U32.HI R19, RZ, 0x15, R19 ;  /* 0x00000015ff137819 */ /* 0x000fe20000011613 */
[----:B------:R-:W-:Y:S01]  /*6e70*/  UMOV UR43, URZ ;  /* 0x000000ff002b7c82 */ /* 0x000fe20008000000 */
[----:B------:R-:W-:Y:S01]  /*6e80*/  SHF.R.U32.HI R18, RZ, 0x15, R18 ;  /* 0x00000015ff127819 */ /* 0x000fe20000011612 */
[----:B------:R-:W-:-:S06]  /*6e90*/  UMOV UR41, URZ ;  /* 0x000000ff00297c82 */ /* 0x000fcc0008000000 */
.L_x_188:
[----:B------:R-:W-:Y:S01]  /*6ea0*/  UISETP.NE.AND UP0, UPT, UR37, URZ, UPT ;  /* 0x000000ff2500728c */ /* 0x000fe2000bf05270 */
[----:B------:R-:W-:Y:S01]  /*6eb0*/  UMOV UR4, UR45 ;  /* 0x0000002d00047c82 */ /* 0x000fe20008000000 */
[----:B------:R-:W-:Y:S02]  /*6ec0*/  UIADD3 UR45, UPT, UPT, UR45, -0x1, URZ ;  /* 0xffffffff2d2d7890 */ /* 0x000fe4000fffe0ff */
[----:B------:R-:W-:Y:S01]  /*6ed0*/  UISETP.GT.U32.AND UP1, UPT, UR4, 0x2, UPT ;  /* 0x000000020400788c */ /* 0x000fe2000bf24070 */
[----:B------:R-:W-:-:S03]  /*6ee0*/  UMOV UR42, UR41 ;  /* 0x00000029002a7c82 */ /* 0x000fc60008000000 */
[----:B------:R-:W-:Y:S01]  /*6ef0*/  UP2UR UR46, UPR, URZ, 0x2 ;  /* 0x00000002ff2e7883 */ /* 0x000fe20008000000 */
[----:B--234-:R-:W-:Y:S11]  /*6f00*/  BRA.U !UP0, `(.L_x_165) ;  /* 0x0000000108047547 */ /* 0x01cff6000b800000 */
[----:B------:R-:W-:Y:S05]  /*6f10*/  BPT.TRAP 0x1 ;  /* 0x000000040000795c */ /* 0x000fea0000300000 */
.L_x_165:
[----:B-1----:R-:W-:-:S04]  /*6f20*/  SHF.L.U32 R3, R60, 0x1f, RZ ;  /* 0x0000001f3c037819 */ /* 0x002fc800000006ff */
[----:B------:R-:W1:Y:S02]  /*6f30*/  SYNCS.PHASECHK.TRANS64.TRYWAIT P0, [UR39+0x7070], R3 ;  /* 0x00707003ff0075a7 */ /* 0x000e640008001127 */
[----:B-1----:R-:W-:Y:S05]  /*6f40*/  @!P0 BRA `(.L_x_166) ;  /* 0x000000c400308947 */ /* 0x002fea0003800000 */
.L_x_388:
[----:B------:R-:W-:Y:S01]  /*6f50*/  R2UR UR4, R56 ;  /* 0x00000000380472ca */ /* 0x000fe200000e0000 */
[----:B------:R-:W-:Y:S01]  /*6f60*/  UISETP.NE.AND UP0, UPT, UR38, URZ, UPT ;  /* 0x000000ff2600728c */ /* 0x000fe2000bf05270 */
[----:B------:R-:W-:Y:S01]  /*6f70*/  PLOP3.LUT P0, PT, PT, PT, PT, 0x80, 0x8 ;  /* 0x000000000008781c */ /* 0x000fe20003f0f070 */
[----:B------:R-:W-:-:S10]  /*6f80*/  IMAD.MOV.U32 R61, RZ, RZ, 0x3f800000 ;  /* 0x3f800000ff3d7424 */ /* 0x000fd400078e00ff */
[----:B------:R-:W2:Y:S02]  /*6f90*/  LDTM.x2 R4, tmem[UR4] ;  /* 0x00000004000479ee */ /* 0x000ea400080c0000 */
[----:B--2---:R-:W-:-:S13]  /*6fa0*/  FSETP.NEU.AND P2, PT, R4, R5, PT ;  /* 0x000000050400720b */ /* 0x004fda0003f4d000 */
[----:B-1----:R-:W1:Y:S01]  /*6fb0*/  @P2 LDC R0, c[0x0][0x704] ;  /* 0x0001c100ff002b82 */ /* 0x002e620000000800 */
[----:B------:R-:W-:-:S04]  /*6fc0*/  @P2 FADD R5, R4, -R5 ;  /* 0x8000000504052221 */ /* 0x000fc80000000000 */
[----:B-1----:R-:W-:-:S05]  /*6fd0*/  @P2 FMUL R5, R5, R0 ;  /* 0x0000000005052220 */ /* 0x002fca0000400000 */
[----:B------:R-:W-:-:S04]  /*6fe0*/  @P2 FSETP.GEU.AND P1, PT, R5, -126, PT ;  /* 0xc2fc00000500280b */ /* 0x000fc80003f2e000 */
[----:B------:R-:W-:-:S13]  /*6ff0*/  @P2 PLOP3.LUT P0, PT, P1, PT, PT, 0x80, 0x8 ;  /* 0x000000000008281c */ /* 0x000fda0000f0f070 */
[----:B------:R-:W-:-:S04]  /*7000*/  @!P0 FMUL R5, R5, 0.5 ;  /* 0x3f00000005058820 */ /* 0x000fc80000400000 */
[----:B------:R-:W1:Y:S02]  /*7010*/  @P2 MUFU.EX2 R0, R5 ;  /* 0x0000000500002308 */ /* 0x000e640000000800 */
[----:B-1----:R-:W-:-:S05]  /*7020*/  @!P0 FMUL R0, R0, R0 ;  /* 0x0000000000008220 */ /* 0x002fca0000400000 */
[----:B------:R-:W-:Y:S01]  /*7030*/  @P2 MOV R61, R0 ;  /* 0x00000000003d2202 */ /* 0x000fe20000000f00 */
[----:B------:R-:W-:Y:S06]  /*7040*/  BRA.U UP0, `(.L_x_167) ;  /* 0x0000000100047547 */ /* 0x000fec000b800000 */
[----:B------:R-:W-:Y:S05]  /*7050*/  BPT.TRAP 0x1 ;  /* 0x000000040000795c */ /* 0x000fea0000300000 */
.L_x_167:
[----:B------:R-:W-:Y:S01]  /*7060*/  IMAD.U32 R3, RZ, RZ, UR43 ;  /* 0x0000002bff037e24 */ /* 0x000fe2000f8e00ff */
[----:B------:R-:W-:-:S04]  /*7070*/  FSETP.NEU.AND P1, PT, R61, 1, PT ;  /* 0x3f8000003d00780b */ /* 0x000fc80003f2d000 */
[----:B------:R-:W-:-:S04]  /*7080*/  SHF.L.U32 R3, R3, 0x1f, RZ ;  /* 0x0000001f03037819 */ /* 0x000fc800000006ff */
[----:B------:R-:W1:Y:S02]  /*7090*/  SYNCS.PHASECHK.TRANS64.TRYWAIT P0, [UR39+0x7090], R3 ;  /* 0x00709003ff0075a7 */ /* 0x000e640008001127 */
[----:B-1----:R-:W-:Y:S05]  /*70a0*/  @!P0 BRA `(.L_x_168) ;  /* 0x000000c000f08947 */ /* 0x002fea0003800000 */
.L_x_389:
[----:B------:R-:W-:-:S13]  /*70b0*/  VOTE.ANY P1, P1 ;  /* 0x0000000000ff7806 */ /* 0x000fda0000820100 */
[----:B------:R-:W-:Y:S05]  /*70c0*/  @!P1 BRA `(.L_x_169) ;  /* 0x0000000400989947 */ /* 0x000fea0003800000 */
[----:B------:R-:W-:-:S13]  /*70d0*/  ISETP.NE.AND P0, PT, R58, R59, PT ;  /* 0x0000003b3a00720c */ /* 0x000fda0003f05270 */
[----:B------:R-:W-:Y:S05]  /*70e0*/  @!P0 BRA `(.L_x_170) ;  /* 0x0000000000408947 */ /* 0x000fea0003800000 */
[----:B------:R-:W-:Y:S01]  /*70f0*/  MOV R14, 0x8 ;  /* 0x00000008000e7802 */ /* 0x000fe20000000f00 */
[----:B------:R-:W2:Y:S01]  /*7100*/  LDCU.64 UR8, c[0x4][0xb0] ;  /* 0x01001600ff0877ac */ /* 0x000ea20008000a00 */
[----:B------:R-:W-:Y:S02]  /*7110*/  HFMA2 R12, -RZ, RZ, 0, 5.9604644775390625e-08 ;  /* 0x00000001ff0c7431 */ /* 0x000fe400000001ff */
[----:B------:R-:W-:Y:S01]  /*7120*/  IMAD.MOV.U32 R8, RZ, RZ, 0x192 ;  /* 0x00000192ff087424 */ /* 0x000fe200078e00ff */
[----:B------:R-:W3:Y:S01]  /*7130*/  LDCU.64 UR6, c[0x4][0xb8] ;  /* 0x01001700ff0677ac */ /* 0x000ee20008000a00 */
[----:B------:R-:W4:Y:S01]  /*7140*/  LDC.64 R14, c[0x4][R14] ;  /* 0x010000000e0e7b82 */ /* 0x000f220000000a00 */
[----:B------:R-:W-:Y:S01]  /*7150*/  IMAD.MOV.U32 R13, RZ, RZ, RZ ;  /* 0x000000ffff0d7224 */ /* 0x000fe200078e00ff */
[----:B------:R-:W5:Y:S01]  /*7160*/  LDCU.64 UR4, c[0x4][0x30] ;  /* 0x01000600ff0477ac */ /* 0x000f620008000a00 */
[----:B--2---:R-:W-:Y:S01]  /*7170*/  IMAD.U32 R4, RZ, RZ, UR8 ;  /* 0x00000008ff047e24 */ /* 0x004fe2000f8e00ff */
[----:B------:R-:W-:Y:S01]  /*7180*/  MOV R5, UR9 ;  /* 0x0000000900057c02 */ /* 0x000fe20008000f00 */
[----:B---3--:R-:W-:Y:S01]  /*7190*/  IMAD.U32 R6, RZ, RZ, UR6 ;  /* 0x00000006ff067e24 */ /* 0x008fe2000f8e00ff */
[----:B------:R-:W-:Y:S01]  /*71a0*/  MOV R7, UR7 ;  /* 0x0000000700077c02 */ /* 0x000fe20008000f00 */
[----:B-----5:R-:W-:Y:S01]  /*71b0*/  IMAD.U32 R10, RZ, RZ, UR4 ;  /* 0x00000004ff0a7e24 */ /* 0x020fe2000f8e00ff */
[----:B------:R-:W-:-:S02]  /*71c0*/  MOV R11, UR5 ;  /* 0x00000005000b7c02 */ /* 0x000fc40008000f00 */
[----:B------:R-:W-:-:S07]  /*71d0*/  LEPC R20, `(.L_x_170) ;  /* 0x000000001014794e */ /* 0x000fce0000000000 */
[----:B-1--4-:R-:W-:Y:S05]  /*71e0*/  CALL.ABS.NOINC R14 ;  /* 0x000000000e007343 */ /* 0x012fea0003c00000 */
.L_x_170:
[----:B------:R-:W-:Y:S05]  /*71f0*/  WARPSYNC.ALL ;  /* 0x0000000000007948 */ /* 0x000fea0003800000 */
[----:B------:R-:W-:Y:S02]  /*7200*/  R2UR UR4, R56 ;  /* 0x00000000380472ca */ /* 0x000fe400000e0000 */
[----:B------:R-:W-:-:S11]  /*7210*/  ISETP.NE.AND P0, PT, R58, R23, PT ;  /* 0x000000173a00720c */ /* 0x000fd60003f05270 */
[----:B------:R-:W2:Y:S02]  /*7220*/  LDTM.x16 R40, tmem[UR4+0x100] ;  /* 0x00010004002879ee */ /* 0x000ea40008240000 */
[----:B--2---:R-:W-:Y:S05]  /*7230*/  @!P0 BRA `(.L_x_171) ;  /* 0x0000000000408947 */ /* 0x004fea0003800000 */
        /* <DEDUP_REMOVED lines=16> */
.L_x_171:
[----:B------:R-:W-:Y:S05]  /*7340*/  WARPSYNC.ALL ;  /* 0x0000000000007948 */ /* 0x000fea0003800000 */
[----:B------:R-:W-:Y:S02]  /*7350*/  R2UR UR4, R56 ;  /* 0x00000000380472ca */ /* 0x000fe400000e0000 */
[----:B------:R-:W-:Y:S02]  /*7360*/  ISETP.NE.AND P0, PT, R58, R59, PT ;  /* 0x0000003b3a00720c */ /* 0x000fe40003f05270 */
[----:B------:R-:W-:-:S09]  /*7370*/  FSETP.NEU.AND P1, PT, R61, 1, PT ;  /* 0x3f8000003d00780b */ /* 0x000fd20003f2d000 */
[----:B------:R-:W2:Y:S04]  /*7380*/  LDTM.x16 R24, tmem[UR4+0x110] ;  /* 0x00011004001879ee */ /* 0x000ea80008240000 */
[C---:B------:R-:W-:Y:S02]  /*7390*/  @P1 FMUL2 R40, R61.reuse.F32, R40.F32x2.HI_LO ;  /* 0x000000283d28124a */ /* 0x040fe40000040000 */
[C---:B------:R-:W-:Y:S02]  /*73a0*/  @P1 FMUL2 R42, R61.reuse.F32, R42.F32x2.HI_LO ;  /* 0x0000002a3d2a124a */ /* 0x040fe40000040000 */
[C---:B------:R-:W-:Y:S02]  /*73b0*/  @P1 FMUL2 R44, R61.reuse.F32, R44.F32x2.HI_LO ;  /* 0x0000002c3d2c124a */ /* 0x040fe40000040000 */
[----:B------:R-:W-:-:S02]  /*73c0*/  @P1 FMUL2 R46, R61.F32, R46.F32x2.HI_LO ;  /* 0x0000002e3d2e124a */ /* 0x000fc40000040000 */
[C---:B------:R-:W-:Y:S02]  /*73d0*/  @P1 FMUL2 R48, R61.reuse.F32, R48.F32x2.HI_LO ;  /* 0x000000303d30124a */ /* 0x040fe40000040000 */
[C---:B------:R-:W-:Y:S02]  /*73e0*/  @P1 FMUL2 R50, R61.reuse.F32, R50.F32x2.HI_LO ;  /* 0x000000323d32124a */ /* 0x040fe40000040000 */
[C---:B------:R-:W-:Y:S02]  /*73f0*/  @P1 FMUL2 R52, R61.reuse.F32, R52.F32x2.HI_LO ;  /* 0x000000343d34124a */ /* 0x040fe40000040000 */
[----:B------:R-:W-:Y:S01]  /*7400*/  @P1 FMUL2 R54, R61.F32, R54.F32x2.HI_LO ;  /* 0x000000363d36124a */ /* 0x000fe20000040000 */
[----:B--2---:R-:W-:Y:S06]  /*7410*/  @!P0 BRA `(.L_x_172) ;  /* 0x0000000000408947 */ /* 0x004fec0003800000 */
        /* <DEDUP_REMOVED lines=16> */
.L_x_172:
[----:B------:R-:W-:Y:S05]  /*7520*/  WARPSYNC.ALL ;  /* 0x0000000000007948 */ /* 0x000fea0003800000 */
[----:B------:R-:W-:Y:S02]  /*7530*/  R2UR UR4, R56 ;  /* 0x00000000380472ca */ /* 0x000fe400000e0000 */
[----:B------:R-:W-:Y:S02]  /*7540*/  ISETP.NE.AND P0, PT, R58, R23, PT ;  /* 0x000000173a00720c */ /* 0x000fe40003f05270 */
[----:B------:R-:W-:-:S09]  /*7550*/  FSETP.NEU.AND P1, PT, R61, 1, PT ;  /* 0x3f8000003d00780b */ /* 0x000fd20003f2d000 */
[----:B------:R2:W-:Y:S04]  /*7560*/  STTM.x16 tmem[UR4+0x100], R40 ;  /* 0x00010028000079ed */ /* 0x0005e80008240004 */
        /* <DEDUP_REMOVED lines=8> */
[----:B------:R-:W-:Y:S06]  /*75f0*/  @!P0 BRA `(.L_x_173) ;  /* 0x0000000000408947 */ /* 0x000fec0003800000 */
[----:B------:R-:W-:Y:S01]  /*7600*/  MOV R14, 0x8 ;  /* 0x00000008000e7802 */ /* 0x000fe20000000f00 */
[----:B------:R-:W3:Y:S01]  /*7610*/  LDCU.64 UR8, c[0x4][0xb0] ;  /* 0x01001600ff0877ac */ /* 0x000ee20008000a00 */
[----:B------:R-:W-:Y:S02]  /*7620*/  HFMA2 R12, -RZ, RZ, 0, 5.9604644775390625e-08 ;  /* 0x00000001ff0c7431 */ /* 0x000fe400000001ff */
[----:B------:R-:W-:Y:S01]  /*7630*/  IMAD.MOV.U32 R8, RZ, RZ, 0x1be ;  /* 0x000001beff087424 */ /* 0x000fe200078e00ff */
[----:B------:R-:W4:Y:S01]  /*7640*/  LDCU.64 UR6, c[0x4][0xb8] ;  /* 0x01001700ff0677ac */ /* 0x000f220008000a00 */
[----:B------:R-:W5:Y:S01]  /*7650*/  LDC.64 R14, c[0x4][R14] ;  /* 0x010000000e0e7b82 */ /* 0x000f620000000a00 */
[----:B------:R-:W-:Y:S01]  /*7660*/  IMAD.MOV.U32 R13, RZ, RZ, RZ ;  /* 0x000000ffff0d7224 */ /* 0x000fe200078e00ff */
[----:B------:R-:W1:Y:S01]  /*7670*/  LDCU.64 UR4, c[0x4][0x38] ;  /* 0x01000700ff0477ac */ /* 0x000e620008000a00 */
[----:B---3--:R-:W-:Y:S01]  /*7680*/  IMAD.U32 R4, RZ, RZ, UR8 ;  /* 0x00000008ff047e24 */ /* 0x008fe2000f8e00ff */
[----:B------:R-:W-:Y:S01]  /*7690*/  MOV R5, UR9 ;  /* 0x0000000900057c02 */ /* 0x000fe20008000f00 */
[----:B----4-:R-:W-:Y:S01]  /*76a0*/  IMAD.U32 R6, RZ, RZ, UR6 ;  /* 0x00000006ff067e24 */ /* 0x010fe2000f8e00ff */
[----:B------:R-:W-:Y:S01]  /*76b0*/  MOV R7, UR7 ;  /* 0x0000000700077c02 */ /* 0x000fe20008000f00 */
[----:B-1----:R-:W-:Y:S01]  /*76c0*/  IMAD.U32 R10, RZ, RZ, UR4 ;  /* 0x00000004ff0a7e24 */ /* 0x002fe2000f8e00ff */
[----:B------:R-:W-:-:S02]  /*76d0*/  MOV R11, UR5 ;  /* 0x00000005000b7c02 */ /* 0x000fc40008000f00 */
[----:B------:R-:W-:-:S07]  /*76e0*/  LEPC R20, `(.L_x_173) ;  /* 0x000000001014794e */ /* 0x000fce0000000000 */
[----:B--2--5:R-:W-:Y:S05]  /*76f0*/  CALL.ABS.NOINC R14 ;  /* 0x000000000e007343 */ /* 0x024fea0003c00000 */
.L_x_173:
[----:B------:R-:W-:Y:S05]  /*7700*/  WARPSYNC.ALL ;  /* 0x0000000000007948 */ /* 0x000fea0003800000 */
[----:B------:R-:W-:-:S13]  /*7710*/  R2UR UR4, R56 ;  /* 0x00000000380472ca */ /* 0x000fda00000e0000 */
[----:B------:R3:W-:Y:S02]  /*7720*/  STTM.x16 tmem[UR4+0x110], R24 ;  /* 0x00011018000079ed */ /* 0x0007e40008240004 */
.L_x_169:
[----:B------:R-:W-:-:S09]  /*7730*/  UISETP.NE.AND UP0, UPT, UR36, URZ, UPT ;  /* 0x000000ff2400728c */ /* 0x000fd2000bf05270 */
[----:B------:R-:W-:Y:S05]  /*7740*/  BRA.U !UP0, `(.L_x_174) ;  /* 0x0000000108047547 */ /* 0x000fea000b800000 */
[----:B------:R-:W-:Y:S05]  /*7750*/  BPT.TRAP 0x1 ;  /* 0x000000040000795c */ /* 0x000fea0000300000 */
.L_x_174:
[----:B------:R-:W-:Y:S02]  /*7760*/  UIADD3 UR4, UPT, UPT, UR39, 0x7088, URZ ;  /* 0x0000708827047890 */ /* 0x000fe4000fffe0ff */
[----:B------:R-:W-:Y:S02]  /*7770*/  UISETP.NE.AND UP0, UPT, UR38, URZ, UPT ;  /* 0x000000ff2600728c */ /* 0x000fe4000bf05270 */
[----:B------:R-:W-:Y:S02]  /*7780*/  UPRMT UR4, UR40, 0x654, UR4 ;  /* 0x0000065428047896 */ /* 0x000fe40008000004 */
[----:B------:R-:W-:-:S07]  /*7790*/  ULOP3.LUT UR41, UR42, 0x1, URZ, 0x3c, !UPT ;  /* 0x000000012a297892 */ /* 0x000fce000f8e3cff */
[----:B------:R-:W-:Y:S01]  /*77a0*/  SYNCS.ARRIVE.TRANS64.RED.A1T0 RZ, [UR4], RZ ;  /* 0x000000ffffff79a7 */ /* 0x000fe20008100404 */
[----:B------:R-:W4:Y:S01]  /*77b0*/  FENCE.VIEW.ASYNC.T ;  /* 0x00000000000073c6 */ /* 0x000f220000000200 */
[----:B------:R-:W-:Y:S05]  /*77c0*/  BRA.U UP0, `(.L_x_175) ;  /* 0x0000000100087547 */ /* 0x000fea000b800000 */
[----:B------:R-:W-:Y:S05]  /*77d0*/  BPT.TRAP 0x1 ;  /* 0x000000040000795c */ /* 0x000fea0000300000 */
[----:B------:R-:W-:Y:S05]  /*77e0*/  BPT.TRAP 0x1 ;  /* 0x000000040000795c */ /* 0x000fea0000300000 */
.L_x_175:
[----:B------:R-:W-:Y:S02]  /*77f0*/  UIADD3 UR4, UPT, UPT, UR39, 0x70a0, URZ ;  /* 0x000070a027047890 */ /* 0x000fe4000fffe0ff */
[----:B------:R-:W-:Y:S02]  /*7800*/  UISETP.NE.AND UP0, UPT, UR36, URZ, UPT ;  /* 0x000000ff2400728c */ /* 0x000fe4000bf05270 */
[----:B------:R-:W-:-:S09]  /*7810*/  UPRMT UR4, UR40, 0x654, UR4 ;  /* 0x0000065428047896 */ /* 0x000fd20008000004 */
[----:B----4-:R-:W-:Y:S01]  /*7820*/  SYNCS.ARRIVE.TRANS64.RED.A1T0 RZ, [UR4], RZ ;  /* 0x000000ffffff79a7 */ /* 0x010fe20008100404 */
[----:B------:R-:W-:Y:S05]  /*7830*/  BRA.U !UP0, `(.L_x_176) ;  /* 0x0000000108047547 */ /* 0x000fea000b800000 */
[----:B------:R-:W-:Y:S05]  /*7840*/  BPT.TRAP 0x1 ;  /* 0x000000040000795c */ /* 0x000fea0000300000 */
.L_x_176:
[----:B-1----:R-:W-:Y:S01]  /*7850*/  IMAD.U32 R3, RZ, RZ, UR41 ;  /* 0x00000029ff037e24 */ /* 0x002fe2000f8e00ff */
[----:B------:R-:W-:-:S04]  /*7860*/  ISETP.NE.AND P0, PT, R58, R22, PT ;  /* 0x000000163a00720c */ /* 0x000fc80003f05270 */
[----:B------:R-:W-:-:S04]  /*7870*/  SHF.L.U32 R3, R3, 0x1f, RZ ;  /* 0x0000001f03037819 */ /* 0x000fc800000006ff */
[----:B------:R-:W1:Y:S02]  /*7880*/  SYNCS.PHASECHK.TRANS64.TRYWAIT P1, [UR39+0x7080], R3 ;  /* 0x00708003ff0075a7 */ /* 0x000e640008021127 */
[----:B-1----:R-:W-:Y:S05]  /*7890*/  @!P1 BRA `(.L_x_177) ;  /* 0x000000bc000c9947 */ /* 0x002fea0003800000 */
.L_x_390:
[----:B------:R-:W-:Y:S05]  /*78a0*/  @!P0 BRA `(.L_x_178) ;  /* 0x0000000000408947 */ /* 0x000fea0003800000 */
[----:B------:R-:W-:Y:S01]  /*78b0*/  MOV R14, 0x8 ;  /* 0x00000008000e7802 */ /* 0x000fe20000000f00 */
[----:B------:R-:W4:Y:S01]  /*78c0*/  LDCU.64 UR6, c[0x4][0xb0] ;  /* 0x01001600ff0677ac */ /* 0x000f220008000a00 */
[----:B------:R-:W-:Y:S02]  /*78d0*/  HFMA2 R12, -RZ, RZ, 0, 5.9604644775390625e-08 ;  /* 0x00000001ff0c7431 */ /* 0x000fe400000001ff */
[----:B------:R-:W-:Y:S01]  /*78e0*/  IMAD.MOV.U32 R8, RZ, RZ, 0x192 ;  /* 0x00000192ff087424 */ /* 0x000fe200078e00ff */
[----:B------:R-:W5:Y:S01]  /*78f0*/  LDCU.64 UR4, c[0x4][0xb8] ;  /* 0x01001700ff0477ac */ /* 0x000f620008000a00 */
[----:B------:R-:W1:Y:S01]  /*7900*/  LDC.64 R14, c[0x4][R14] ;  /* 0x010000000e0e7b82 */ /* 0x000e620000000a00 */
[----:B------:R-:W-:Y:S01]  /*7910*/  IMAD.MOV.U32 R13, RZ, RZ, RZ ;  /* 0x000000ffff0d7224 */ /* 0x000fe200078e00ff */
[----:B------:R-:W2:Y:S01]  /*7920*/  LDCU.64 UR8, c[0x4][0x28] ;  /* 0x01000500ff0877ac */ /* 0x000ea20008000a00 */
[----:B----4-:R-:W-:Y:S01]  /*7930*/  IMAD.U32 R4, RZ, RZ, UR6 ;  /* 0x00000006ff047e24 */ /* 0x010fe2000f8e00ff */
[----:B------:R-:W-:Y:S01]  /*7940*/  MOV R5, UR7 ;  /* 0x0000000700057c02 */ /* 0x000fe20008000f00 */
[----:B-----5:R-:W-:Y:S01]  /*7950*/  IMAD.U32 R6, RZ, RZ, UR4 ;  /* 0x00000004ff067e24 */ /* 0x020fe2000f8e00ff */
[----:B------:R-:W-:Y:S01]  /*7960*/  MOV R7, UR5 ;  /* 0x0000000500077c02 */ /* 0x000fe20008000f00 */
[----:B--2---:R-:W-:Y:S01]  /*7970*/  IMAD.U32 R10, RZ, RZ, UR8 ;  /* 0x00000008ff0a7e24 */ /* 0x004fe2000f8e00ff */
[----:B------:R-:W-:-:S02]  /*7980*/  MOV R11, UR9 ;  /* 0x00000009000b7c02 */ /* 0x000fc40008000f00 */
[----:B------:R-:W-:-:S07]  /*7990*/  LEPC R20, `(.L_x_178) ;  /* 0x000000001014794e */ /* 0x000fce0000000000 */
[----:B-1-3--:R-:W-:Y:S05]  /*79a0*/  CALL.ABS.NOINC R14 ;  /* 0x000000000e007343 */ /* 0x00afea0003c00000 */
.L_x_178:
[----:B------:R-:W-:Y:S05]  /*79b0*/  WARPSYNC.ALL ;  /* 0x0000000000007948 */ /* 0x000fea0003800000 */
[----:B------:R-:W-:Y:S01]  /*79c0*/  R2UR UR4, R57 ;  /* 0x00000000390472ca */ /* 0x000fe200000e0000 */
[----:B------:R-:W-:Y:S01]  /*79d0*/  UISETP.NE.AND UP0, UPT, UR38, URZ, UPT ;  /* 0x000000ff2600728c */ /* 0x000fe2000bf05270 */
[----:B------:R-:W-:Y:S01]  /*79e0*/  PLOP3.LUT P0, PT, PT, PT, PT, 0x80, 0x8 ;  /* 0x000000000008781c */ /* 0x000fe20003f0f070 */
[----:B------:R-:W-:-:S10]  /*79f0*/  IMAD.MOV.U32 R61, RZ, RZ, 0x3f800000 ;  /* 0x3f800000ff3d7424 */ /* 0x000fd400078e00ff */
[----:B------:R-:W4:Y:S02]  /*7a00*/  LDTM.x2 R4, tmem[UR4] ;  /* 0x00000004000479ee */ /* 0x000f2400080c0000 */
[----:B----4-:R-:W-:-:S13]  /*7a10*/  FSETP.NEU.AND P2, PT, R4, R5, PT ;  /* 0x000000050400720b */ /* 0x010fda0003f4d000 */
        /* <DEDUP_REMOVED lines=11> */
.L_x_179:
[----:B------:R-:W-:Y:S01]  /*7ad0*/  IMAD.U32 R3, RZ, RZ, UR43 ;  /* 0x0000002bff037e24 */ /* 0x000fe2000f8e00ff */
[----:B------:R-:W-:-:S04]  /*7ae0*/  FSETP.NEU.AND P1, PT, R61, 1, PT ;  /* 0x3f8000003d00780b */ /* 0x000fc80003f2d000 */
[----:B------:R-:W-:-:S04]  /*7af0*/  SHF.L.U32 R3, R3, 0x1f, RZ ;  /* 0x0000001f03037819 */ /* 0x000fc800000006ff */
[----:B------:R-:W1:Y:S02]  /*7b00*/  SYNCS.PHASECHK.TRANS64.TRYWAIT P0, [UR39+0x7098], R3 ;  /* 0x00709803ff0075a7 */ /* 0x000e640008001127 */
[----:B-1----:R-:W-:Y:S05]  /*7b10*/  @!P0 BRA `(.L_x_180) ;  /* 0x000000b800848947 */ /* 0x002fea0003800000 */
.L_x_391:
[----:B------:R-:W-:-:S13]  /*7b20*/  VOTE.ANY P1, P1 ;  /* 0x0000000000ff7806 */ /* 0x000fda0000820100 */
[----:B------:R-:W-:Y:S05]  /*7b30*/  @!P1 BRA `(.L_x_181) ;  /* 0x0000000400989947 */ /* 0x000fea0003800000 */
[----:B------:R-:W-:-:S13]  /*7b40*/  ISETP.NE.AND P0, PT, R58, R19, PT ;  /* 0x000000133a00720c */ /* 0x000fda0003f05270 */
        /* <DEDUP_REMOVED lines=17> */
.L_x_182:
[----:B------:R-:W-:Y:S05]  /*7c60*/  WARPSYNC.ALL ;  /* 0x0000000000007948 */ /* 0x000fea0003800000 */
[----:B------:R-:W-:Y:S02]  /*7c70*/  R2UR UR4, R56 ;  /* 0x00000000380472ca */ /* 0x000fe400000e0000 */
[----:B------:R-:W-:-:S11]  /*7c80*/  ISETP.NE.AND P0, PT, R58, R18, PT ;  /* 0x000000123a00720c */ /* 0x000fd60003f05270 */
[----:B--2---:R-:W2:Y:S02]  /*7c90*/  LDTM.x16 R40, tmem[UR4+0x180] ;  /* 0x00018004002879ee */ /* 0x004ea40008240000 */
[----:B--2---:R-:W-:Y:S05]  /*7ca0*/  @!P0 BRA `(.L_x_183) ;  /* 0x0000000000408947 */ /* 0x004fea0003800000 */
[----:B------:R-:W-:Y:S01]  /*7cb0*/  MOV R14, 0x8 ;  /* 0x00000008000e7802 */ /* 0x000fe20000000f00 */
[----:B------:R-:W2:Y:S01]  /*7cc0*/  LDCU.64 UR8, c[0x4][0xb0] ;  /* 0x01001600ff0877ac */ /* 0x000ea20008000a00 */
[----:B------:R-:W-:Y:S02]  /*7cd0*/  HFMA2 R12, -RZ, RZ, 0, 5.9604644775390625e-08 ;  /* 0x00000001ff0c7431 */ /* 0x000fe400000001ff */
[----:B------:R-:W-:Y:S01]  /*7ce0*/  IMAD.MOV.U32 R8, RZ, RZ, 0x192 ;  /* 0x00000192ff087424 */ /* 0x000fe200078e00ff */
[----:B------:R-:W4:Y:S01]  /*7cf0*/  LDCU.64 UR6, c[0x4][0xb8] ;  /* 0x01001700ff0677ac */ /* 0x000f220008000a00 */
[----:B------:R-:W5:Y:S01]  /*7d00*/  LDC.64 R14, c[0x4][R14] ;  /* 0x010000000e0e7b82 */ /* 0x000f620000000a00 */
[----:B------:R-:W-:Y:S01]  /*7d10*/  IMAD.MOV.U32 R13, RZ, RZ, RZ ;  /* 0x000000ffff0d7224 */ /* 0x000fe200078e00ff */
[----:B------:R-:W1:Y:S01]  /*7d20*/  LDCU.64 UR4, c[0x4][0x30] ;  /* 0x01000600ff0477ac */ /* 0x000e620008000a00 */
[----:B--2---:R-:W-:Y:S01]  /*7d30*/  IMAD.U32 R4, RZ, RZ, UR8 ;  /* 0x00000008ff047e24 */ /* 0x004fe2000f8e00ff */
[----:B------:R-:W-:Y:S01]  /*7d40*/  MOV R5, UR9 ;  /* 0x0000000900057c02 */ /* 0x000fe20008000f00 */
[----:B----4-:R-:W-:Y:S01]  /*7d50*/  IMAD.U32 R6, RZ, RZ, UR6 ;  /* 0x00000006ff067e24 */ /* 0x010fe2000f8e00ff */
[----:B------:R-:W-:Y:S01]  /*7d60*/  MOV R7, UR7 ;  /* 0x0000000700077c02 */ /* 0x000fe20008000f00 */
[----:B-1----:R-:W-:Y:S01]  /*7d70*/  IMAD.U32 R10, RZ, RZ, UR4 ;  /* 0x00000004ff0a7e24 */ /* 0x002fe2000f8e00ff */
[----:B------:R-:W-:-:S02]  /*7d80*/  MOV R11, UR5 ;  /* 0x00000005000b7c02 */ /* 0x000fc40008000f00 */
[----:B------:R-:W-:-:S07]  /*7d90*/  LEPC R20, `(.L_x_183) ;  /* 0x000000001014794e */ /* 0x000fce0000000000 */
[----:B---3-5:R-:W-:Y:S05]  /*7da0*/  CALL.ABS.NOINC R14 ;  /* 0x000000000e007343 */ /* 0x028fea0003c00000 */
.L_x_183:
[----:B------:R-:W-:Y:S05]  /*7db0*/  WARPSYNC.ALL ;  /* 0x0000000000007948 */ /* 0x000fea0003800000 */
[----:B------:R-:W-:Y:S02]  /*7dc0*/  R2UR UR4, R56 ;  /* 0x00000000380472ca */ /* 0x000fe400000e0000 */
[----:B------:R-:W-:Y:S02]  /*7dd0*/  ISETP.NE.AND P0, PT, R58, R19, PT ;  /* 0x000000133a00720c */ /* 0x000fe40003f05270 */
[----:B------:R-:W-:-:S09]  /*7de0*/  FSETP.NEU.AND P1, PT, R61, 1, PT ;  /* 0x3f8000003d00780b */ /* 0x000fd20003f2d000 */
[----:B---3--:R-:W2:Y:S04]  /*7df0*/  LDTM.x16 R24, tmem[UR4+0x190] ;  /* 0x00019004001879ee */ /* 0x008ea80008240000 */
        /* <DEDUP_REMOVED lines=25> */
.L_x_184:
        /* <DEDUP_REMOVED lines=30> */
.L_x_185:
[----:B------:R-:W-:Y:S05]  /*8170*/  WARPSYNC.ALL ;  /* 0x0000000000007948 */ /* 0x000fea0003800000 */
[----:B------:R-:W-:-:S13]  /*8180*/  R2UR UR4, R56 ;  /* 0x00000000380472ca */ /* 0x000fda00000e0000 */
[----:B------:R4:W-:Y:S02]  /*8190*/  STTM.x16 tmem[UR4+0x190], R24 ;  /* 0x00019018000079ed */ /* 0x0009e40008240004 */
.L_x_181:
[----:B------:R-:W-:-:S09]  /*81a0*/  UISETP.NE.AND UP0, UPT, UR37, URZ, UPT ;  /* 0x000000ff2500728c */ /* 0x000fd2000bf05270 */
[----:B------:R-:W-:Y:S05]  /*81b0*/  BRA.U !UP0, `(.L_x_186) ;  /* 0x0000000108047547 */ /* 0x000fea000b800000 */
[----:B------:R-:W-:Y:S05]  /*81c0*/  BPT.TRAP 0x1 ;  /* 0x000000040000795c */ /* 0x000fea0000300000 */
.L_x_186:
[----:B------:R-:W-:Y:S02]  /*81d0*/  UPRMT UR4, UR40, 0x654, UR44 ;  /* 0x0000065428047896 */ /* 0x000fe4000800002c */
[----:B------:R-:W-:-:S07]  /*81e0*/  UISETP.NE.AND UP0, UPT, UR38, URZ, UPT ;  /* 0x000000ff2600728c */ /* 0x000fce000bf05270 */
[----:B------:R-:W-:Y:S01]  /*81f0*/  SYNCS.ARRIVE.TRANS64.RED.A1T0 RZ, [UR4], RZ ;  /* 0x000000ffffff79a7 */ /* 0x000fe20008100404 */
[----:B------:R-:W5:Y:S01]  /*8200*/  FENCE.VIEW.ASYNC.T ;  /* 0x00000000000073c6 */ /* 0x000f620000000200 */
[----:B------:R-:W-:Y:S05]  /*8210*/  BRA.U UP0, `(.L_x_187) ;  /* 0x0000000100087547 */ /* 0x000fea000b800000 */
[----:B------:R-:W-:Y:S05]  /*8220*/  BPT.TRAP 0x1 ;  /* 0x000000040000795c */ /* 0x000fea0000300000 */
[----:B------:R-:W-:Y:S05]  /*8230*/  BPT.TRAP 0x1 ;  /* 0x000000040000795c */ /* 0x000fea0000300000 */
.L_x_187:
[----:B------:R-:W-:Y:S01]  /*8240*/  UIADD3 UR5, UPT, UPT, UR39, 0x70a8, URZ ;  /* 0x000070a827057890 */ /* 0x000fe2000fffe0ff */
[----:B------:R-:W-:Y:S01]  /*8250*/  LOP3.LUT R60, R60, 0x1, RZ, 0x3c, !PT ;  /* 0x000000013c3c7812 */ /* 0x000fe200078e3cff */
[----:B------:R-:W-:Y:S02]  /*8260*/  UISETP.NE.AND UP0, UPT, UR46, URZ, UPT ;  /* 0x000000ff2e00728c */ /* 0x000fe4000bf05270 */
[----:B------:R-:W-:Y:S02]  /*8270*/  UPRMT UR5, UR40, 0x654, UR5 ;  /* 0x0000065428057896 */ /* 0x000fe40008000005 */
[----:B------:R-:W-:-:S07]  /*8280*/  ULOP3.LUT UR43, UR43, 0x1, URZ, 0x3c, !UPT ;  /* 0x000000012b2b7892 */ /* 0x000fce000f8e3cff */
[----:B-----5:R-:W-:Y:S01]  /*8290*/  SYNCS.ARRIVE.TRANS64.RED.A1T0 RZ, [UR5], RZ ;  /* 0x000000ffffff79a7 */ /* 0x020fe20008100405 */
[----:B------:R-:W-:Y:S05]  /*82a0*/  BRA.U UP0, `(.L_x_188) ;  /* 0xffffffe900fc7547 */ /* 0x000fea000b83ffff */
.L_x_164:
[----:B------:R-:W-:-:S09]  /*82b0*/  UISETP.NE.AND UP0, UPT, UR36, URZ, UPT ;  /* 0x000000ff2400728c */ /* 0x000fd2000bf05270 */
[----:B------:R-:W-:Y:S05]  /*82c0*/  BRA.U !UP0, `(.L_x_189) ;  /* 0x0000000108047547 */ /* 0x000fea000b800000 */
[----:B------:R-:W-:Y:S05]  /*82d0*/  BPT.TRAP 0x1 ;  /* 0x000000040000795c */ /* 0x000fea0000300000 */
.L_x_189:
[----:B------:R-:W5:Y:S01]  /*82e0*/  S2UR UR41, SR_CgaCtaId ;  /* 0x00000000002979c3 */ /* 0x000f620000008800 */
[----:B------:R-:W-:Y:S01]  /*82f0*/  UMOV UR40, 0x400 ;  /* 0x0000040000287882 */ /* 0x000fe20000000000 */
[----:B------:R-:W-:Y:S02]  /*8300*/  UISETP.NE.AND UP0, UPT, UR37, URZ, UPT ;  /* 0x000000ff2500728c */ /* 0x000fe4000bf05270 */
[----:B-----5:R-:W-:-:S04]  /*8310*/  ULEA UR40, UR41, UR40, 0x18 ;  /* 0x0000002829287291 */ /* 0x020fc8000f8ec0ff */
[----:B------:R-:W-:-:S04]  /*8320*/  UIADD3 UR39, UPT, UPT, UR40, 0x7088, URZ ;  /* 0x0000708828277890 */ /* 0x000fc8000fffe0ff */
[----:B------:R-:W-:-:S09]  /*8330*/  UPRMT UR5, UR41, 0x654, UR39 ;  /* 0x0000065429057896 */ /* 0x000fd20008000027 */
[----:B------:R-:W-:Y:S01]  /*8340*/  SYNCS.ARRIVE.TRANS64.RED.A1T0 RZ, [UR5], RZ ;  /* 0x000000ffffff79a7 */ /* 0x000fe20008100405 */
[----:B------:R-:W-:Y:S05]  /*8350*/  BRA.U !UP0, `(.L_x_190) ;  /* 0x0000000108047547 */ /* 0x000fea000b800000 */
[----:B------:R-:W-:Y:S05]  /*8360*/  BPT.TRAP 0x1 ;  /* 0x000000040000795c */ /* 0x000fea0000300000 */
.L_x_190:
[----:B-1----:R-:W-:-:S04]  /*8370*/  SHF.L.U32 R3, R60, 0x1f, RZ ;  /* 0x0000001f3c037819 */ /* 0x002fc800000006ff */
[----:B------:R-:W1:Y:S02]  /*8380*/  SYNCS.PHASECHK.TRANS64.TRYWAIT P0, [UR40+0x7070], R3 ;  /* 0x00707003ff0075a7 */ /* 0x000e640008001128 */
[----:B-1----:R-:W-:Y:S05]  /*8390*/  @!P0 BRA `(.L_x_191) ;  /* 0x000000b0007c8947 */ /* 0x002fea0003800000 */
.L_x_392:
[----:B------:R-:W-:Y:S01]  /*83a0*/  R2UR UR5, R56 ;  /* 0x00000000380572ca */ /* 0x000fe200000e0000 */
[----:B------:R-:W-:-:S12]  /*83b0*/  UISETP.NE.AND UP0, UPT, UR37, URZ, UPT ;  /* 0x000000ff2500728c */ /* 0x000fd8000bf05270 */
[----:B------:R-:W5:Y:S02]  /*83c0*/  LDTM.x2 R22, tmem[UR5] ;  /* 0x00000005001679ee */ /* 0x000f6400080c0000 */
[----:B-----5:R-:W-:Y:S05]  /*83d0*/  BRA.U !UP0, `(.L_x_192) ;  /* 0x0000000108047547 */ /* 0x020fea000b800000 */
[----:B------:R-:W-:Y:S05]  /*83e0*/  BPT.TRAP 0x1 ;  /* 0x000000040000795c */ /* 0x000fea0000300000 */
.L_x_192:
[----:B------:R-:W-:Y:S01]  /*83f0*/  SYNCS.ARRIVE.TRANS64.RED.A1T0 RZ, [UR4], RZ ;  /* 0x000000ffffff79a7 */ /* 0x000fe20008100404 */
[----:B------:R-:W-:-:S09]  /*8400*/  UISETP.NE.AND UP0, UPT, UR38, URZ, UPT ;  /* 0x000000ff2600728c */ /* 0x000fd2000bf05270 */
[----:B------:R-:W-:Y:S05]  /*8410*/  BRA.U UP0, `(.L_x_193) ;  /* 0x0000000100047547 */ /* 0x000fea000b800000 */
[----:B------:R-:W-:Y:S05]  /*8420*/  BPT.TRAP 0x1 ;  /* 0x000000040000795c */ /* 0x000fea0000300000 */
.L_x_193:
[----:B-1----:R-:W-:-:S04]  /*8430*/  MOV R3, UR43 ;  /* 0x0000002b00037c02 */ /* 0x002fc80008000f00 */
[----:B------:R-:W-:-:S04]  /*8440*/  SHF.L.U32 R3, R3, 0x1f, RZ ;  /* 0x0000001f03037819 */ /* 0x000fc800000006ff */
[----:B------:R-:W1:Y:S02]  /*8450*/  SYNCS.PHASECHK.TRANS64.TRYWAIT P0, [UR40+0x7090], R3 ;  /* 0x00709003ff0075a7 */ /* 0x000e640008001128 */
[----:B-1----:R-:W-:Y:S05]  /*8460*/  @!P0 BRA `(.L_x_194) ;  /* 0x000000b000608947 */ /* 0x002fea0003800000 */
.L_x_393:
[----:B------:R-:W-:-:S09]  /*8470*/  UISETP.NE.AND UP0, UPT, UR38, URZ, UPT ;  /* 0x000000ff2600728c */ /* 0x000fd2000bf05270 */
[----:B------:R-:W-:Y:S05]  /*8480*/  BRA.U UP0, `(.L_x_195) ;  /* 0x0000000100047547 */ /* 0x000fea000b800000 */
[----:B------:R-:W-:Y:S05]  /*8490*/  BPT.TRAP 0x1 ;  /* 0x000000040000795c */ /* 0x000fea0000300000 */
.L_x_195:
[----:B------:R-:W-:Y:S01]  /*84a0*/  MOV R5, 0x1 ;  /* 0x0000000100057802 */ /* 0x000fe20000000f00 */
[----:B-1----:R1:W5:Y:S03]  /*84b0*/  MUFU.RCP R3, R22 ;  /* 0x0000001600037308 */ /* 0x0023660000001000 */
[----:B------:R-:W-:-:S04]  /*84c0*/  SHF.L.U32 R5, R5, 0x1f, RZ ;  /* 0x0000001f05057819 */ /* 0x000fc800000006ff */
[----:B------:R-:W2:Y:S02]  /*84d0*/  SYNCS.PHASECHK.TRANS64.TRYWAIT P0, [UR40+0x70c0], R5 ;  /* 0x0070c005ff0075a7 */ /* 0x000ea40008001128 */
[----:B-12--5:R-:W-:Y:S05]  /*84e0*/  @!P0 BRA `(.L_x_196) ;  /* 0x000000b000588947 */ /* 0x026fea0003800000 */
.L_x_394:
[----:B------:R-:W2:Y:S01]  /*84f0*/  LDCU UR4, c[0x0][0x708] ;  /* 0x0000e100ff0477ac */ /* 0x000ea20008000800 */
[----:B---34-:R-:W-:Y:S01]  /*8500*/  FFMA R30, -R22, R3, 1 ;  /* 0x3f800000161e7423 */ /* 0x018fe20000000103 */
[----:B------:R-:W3:Y:S01]  /*8510*/  LDC R32, c[0x0][0x708] ;  /* 0x0001c200ff207b82 */ /* 0x000ee20000000800 */
[----:B------:R-:W-:Y:S02]  /*8520*/  BSSY.RECONVERGENT B2, `(.L_x_197) ;  /* 0x000000b000027945 */ /* 0x000fe40003800200 */
[----:B------:R-:W-:Y:S01]  /*8530*/  FFMA R30, R3, R30, R3 ;  /* 0x0000001e031e7223 */ /* 0x000fe20000000003 */
[----:B--2---:R-:W-:-:S03]  /*8540*/  MOV R3, UR4 ;  /* 0x0000000400037c02 */ /* 0x004fc60008000f00 */
[----:B-1----:R-:W-:Y:S01]  /*8550*/  FFMA R5, R30, UR4, RZ ;  /* 0x000000041e057c23 */ /* 0x002fe200080000ff */
[----:B------:R-:W1:Y:S03]  /*8560*/  FCHK P0, R3, R22 ;  /* 0x0000001603007302 */ /* 0x000e660000000000 */
[----:B------:R-:W-:-:S04]  /*8570*/  FFMA R0, -R22, R5, UR4 ;  /* 0x0000000416007e23 */ /* 0x000fc80008000105 */
[----:B------:R-:W-:Y:S01]  /*8580*/  FFMA R30, R30, R0, R5 ;  /* 0x000000001e1e7223 */ /* 0x000fe20000000005 */
[----:B-1----:R-:W-:Y:S05]  /*8590*/  @!P0 BRA `(.L_x_198) ;  /* 0x00000000000c8947 */ /* 0x002fea0003800000 */
[----:B------:R-:W-:Y:S02]  /*85a0*/  MOV R4, 0x85c0 ;  /* 0x000085c000047802 */ /* 0x000fe40000000f00 */
[----:B---3--:R-:W-:Y:S05]  /*85b0*/  CALL.REL.NOINC `($__internal_3_$__cuda_sm3x_div_rn_noftz_f32_slowpath) ;  /* 0x000000bc00187944 */ /* 0x008fea0003c00000 */
[----:B------:R-:W-:Y:S02]  /*85c0*/  MOV R30, R34 ;  /* 0x00000022001e7202 */ /* 0x000fe40000000f00 */
.L_x_198:
[----:B------:R-:W-:Y:S05]  /*85d0*/  BSYNC.RECONVERGENT B2 ;  /* 0x0000000000027941 */ /* 0x000fea0003800200 */
.L_x_197:
[----:B------:R-:W-:Y:S01]  /*85e0*/  VIADD R0, R56, 0x100 ;  /* 0x0000010038007836 */ /* 0x000fe20000000000 */
[C---:B------:R-:W-:Y:S01]  /*85f0*/  LOP3.LUT R27, R17.reuse, 0x3, RZ, 0xc0, !PT ;  /* 0x00000003111b7812 */ /* 0x040fe200078ec0ff */
[----:B------:R-:W-:-:S03]  /*8600*/  IMAD.SHL.U32 R17, R17, 0x400, RZ ;  /* 0x0000040011117824 */ /* 0x000fc600078e00ff */
[----:B------:R-:W-:Y:S02]  /*8610*/  SHF.R.U32.HI R0, RZ, 0x15, R0 ;  /* 0x00000015ff007819 */ /* 0x000fe40000011600 */
[----:B------:R-:W-:Y:S02]  /*8620*/  LOP3.LUT R17, R17, 0xc00, RZ, 0xc0, !PT ;  /* 0x00000c0011117812 */ /* 0x000fe400078ec0ff */
[----:B------:R-:W-:-:S03]  /*8630*/  ISETP.NE.AND P0, PT, R27, R0, PT ;  /* 0x000000001b00720c */ /* 0x000fc60003f05270 */
[----:B------:R-:W-:-:S10]  /*8640*/  IMAD R16, R16, 0x20, R17 ;  /* 0x0000002010107824 */ /* 0x000fd400078e0211 */
[----:B------:R-:W-:Y:S05]  /*8650*/  @!P0 BRA `(.L_x_199) ;  /* 0x0000000000408947 */ /* 0x000fea0003800000 */
[----:B------:R-:W-:Y:S01]  /*8660*/  MOV R14, 0x8 ;  /* 0x00000008000e7802 */ /* 0x000fe20000000f00 */
[----:B------:R-:W1:Y:S01]  /*8670*/  LDCU.64 UR6, c[0x4][0xb0] ;  /* 0x01001600ff0677ac */ /* 0x000e620008000a00 */
[----:B------:R-:W-:Y:S02]  /*8680*/  HFMA2 R12, -RZ, RZ, 0, 5.9604644775390625e-08 ;  /* 0x00000001ff0c7431 */ /* 0x000fe400000001ff */
[----:B------:R-:W-:Y:S01]  /*8690*/  IMAD.MOV.U32 R8, RZ, RZ, 0x192 ;  /* 0x00000192ff087424 */ /* 0x000fe200078e00ff */
[----:B------:R-:W2:Y:S01]  /*86a0*/  LDCU.64 UR4, c[0x4][0xb8] ;  /* 0x01001700ff0477ac */ /* 0x000ea20008000a00 */
[----:B------:R-:W4:Y:S01]  /*86b0*/  LDC.64 R14, c[0x4][R14] ;  /* 0x010000000e0e7b82 */ /* 0x000f220000000a00 */
[----:B------:R-:W-:Y:S01]  /*86c0*/  IMAD.MOV.U32 R13, RZ, RZ, RZ ;  /* 0x000000ffff0d7224 */ /* 0x000fe200078e00ff */
[----:B------:R-:W5:Y:S01]  /*86d0*/  LDCU.64 UR8, c[0x4][0x40] ;  /* 0x01000800ff0877ac */ /* 0x000f620008000a00 */
[----:B-1----:R-:W-:Y:S01]  /*86e0*/  IMAD.U32 R4, RZ, RZ, UR6 ;  /* 0x00000006ff047e24 */ /* 0x002fe2000f8e00ff */
[----:B------:R-:W-:Y:S01]  /*86f0*/  MOV R5, UR7 ;  /* 0x0000000700057c02 */ /* 0x000fe20008000f00 */
[----:B--2---:R-:W-:Y:S01]  /*8700*/  IMAD.U32 R6, RZ, RZ, UR4 ;  /* 0x00000004ff067e24 */ /* 0x004fe2000f8e00ff */
[----:B------:R-:W-:Y:S01]  /*8710*/  MOV R7, UR5 ;  /* 0x0000000500077c02 */ /* 0x000fe20008000f00 */
[----:B-----5:R-:W-:Y:S01]  /*8720*/  IMAD.U32 R10, RZ, RZ, UR8 ;  /* 0x00000008ff0a7e24 */ /* 0x020fe2000f8e00ff */
[----:B------:R-:W-:-:S02]  /*8730*/  MOV R11, UR9 ;  /* 0x00000009000b7c02 */ /* 0x000fc40008000f00 */
[----:B------:R-:W-:-:S07]  /*8740*/  LEPC R20, `(.L_x_199) ;  /* 0x000000001014794e */ /* 0x000fce0000000000 */
[----:B---34-:R-:W-:Y:S05]  /*8750*/  CALL.ABS.NOINC R14 ;  /* 0x000000000e007343 */ /* 0x018fea0003c00000 */
.L_x_199:
[----:B------:R-:W1:Y:S01]  /*8760*/  S2UR UR4, SR_SWINHI ;  /* 0x00000000000479c3 */ /* 0x000e620000002f00 */
[----:B------:R-:W-:Y:S01]  /*8770*/  UMOV UR6, UR40 ;  /* 0x0000002800067c82 */ /* 0x000fe20008000000 */
[----:B-1----:R-:W-:Y:S01]  /*8780*/  UMOV UR7, UR4 ;  /* 0x0000000400077c82 */ /* 0x002fe20008000000 */
[----:B------:R-:W-:-:S05]  /*8790*/  LEA R26, P0, R16, UR6, 0x1 ;  /* 0x00000006101a7c11 */ /* 0x000fca000f8008ff */
[----:B------:R-:W-:Y:S01]  /*87a0*/  IMAD.X R29, RZ, RZ, UR7, P0 ;  /* 0x00000007ff1d7e24 */ /* 0x000fe200080e06ff */
[----:B------:R-:W-:Y:S05]  /*87b0*/  WARPSYNC.ALL ;  /* 0x0000000000007948 */ /* 0x000fea0003800000 */
[----:B------:R-:W-:Y:S02]  /*87c0*/  R2UR UR4, R56 ;  /* 0x00000000380472ca */ /* 0x000fe400000e0000 */
[----:B------:R-:W-:-:S05]  /*87d0*/  IADD3 R3, P0, PT, R26, 0x10, RZ ;  /* 0x000000101a037810 */ /* 0x000fca0007f1e0ff */
[----:B------:R-:W-:-:S05]  /*87e0*/  IMAD.X R35, RZ, RZ, R29, P0 ;  /* 0x000000ffff237224 */ /* 0x000fca00000e061d */
[C---:B------:R-:W-:Y:S01]  /*87f0*/  SHF.R.U64 R0, R3.reuse, 0x3, R35 ;  /* 0x0000000303007819 */ /* 0x040fe20000001223 */
[----:B------:R-:W1:Y:S03]  /*8800*/  LDTM.x16 R4, tmem[UR4+0x100] ;  /* 0x00010004000479ee */ /* 0x000e660008240000 */
[----:B------:R-:W-:Y:S01]  /*8810*/  LOP3.LUT R34, R3, 0x30, R0, 0x78, !PT ;  /* 0x0000003003227812 */ /* 0x000fe200078e7800 */
[----:B------:R-:W-:Y:S01]  /*8820*/  VIADD R0, R56, 0x110 ;  /* 0x0000011038007836 */ /* 0x000fe20000000000 */
[----:B------:R-:W-:-:S04]  /*8830*/  SHF.R.U64 R3, R26, 0x3, R29 ;  /* 0x000000031a037819 */ /* 0x000fc8000000121d */
[----:B------:R-:W-:Y:S02]  /*8840*/  LOP3.LUT R28, R26, 0x30, R3, 0x78, !PT ;  /* 0x000000301a1c7812 */ /* 0x000fe400078e7803 */
[----:B------:R-:W-:-:S04]  /*8850*/  SHF.R.U32.HI R0, RZ, 0x15, R0 ;  /* 0x00000015ff007819 */ /* 0x000fc80000011600 */
[----:B------:R-:W-:Y:S01]  /*8860*/  ISETP.NE.AND P0, PT, R27, R0, PT ;  /* 0x000000001b00720c */ /* 0x000fe20003f05270 */
[C---:B-1----:R-:W-:Y:S02]  /*8870*/  FMUL2 R4, R30.reuse.F32, R4.F32x2.HI_LO ;  /* 0x000000041e04724a */ /* 0x042fe40000040000 */
[C---:B------:R-:W-:Y:S02]  /*8880*/  FMUL2 R6, R30.reuse.F32, R6.F32x2.HI_LO ;  /* 0x000000061e06724a */ /* 0x040fe40000040000 */
[C---:B------:R-:W-:Y:S01]  /*8890*/  FMUL2 R20, R30.reuse.F32, R8.F32x2.HI_LO ;  /* 0x000000081e14724a */ /* 0x040fe20000040000 */
[----:B------:R-:W-:Y:S01]  /*88a0*/  F2FP.F16.F32.PACK_AB R8, R5, R4 ;  /* 0x000000040508723e */ /* 0x000fe200000000ff */
        /* <DEDUP_REMOVED lines=8> */
[----:B------:R-:W-:Y:S01]  /*8930*/  FMUL2 R18, R30.F32, R18.F32x2.HI_LO ;  /* 0x000000121e12724a */ /* 0x000fe20000040000 */
[----:B------:R-:W-:Y:S01]  /*8940*/  F2FP.F16.F32.PACK_AB R5, R15, R14 ;  /* 0x0000000e0f05723e */ /* 0x000fe200000000ff */
[----:B------:R1:W-:Y:S01]  /*8950*/  ST.E.128 desc[UR48][R28.64], R8 ;  /* 0x000000081c007985 */ /* 0x0003e2000c101d30 */
[----:B------:R-:W-:-:S02]  /*8960*/  F2FP.F16.F32.PACK_AB R6, R17, R16 ;  /* 0x000000101106723e */ /* 0x000fc400000000ff */
[----:B------:R-:W-:-:S05]  /*8970*/  F2FP.F16.F32.PACK_AB R7, R19, R18 ;  /* 0x000000121307723e */ /* 0x000fca00000000ff */
[----:B------:R1:W-:Y:S01]  /*8980*/  ST.E.128 desc[UR48][R34.64], R4 ;  /* 0x0000000422007985 */ /* 0x0003e2000c101d30 */
[----:B------:R-:W-:Y:S05]  /*8990*/  @!P0 BRA `(.L_x_200) ;  /* 0x0000000000408947 */ /* 0x000fea0003800000 */
[----:B------:R-:W-:Y:S01]  /*89a0*/  MOV R14, 0x8 ;  /* 0x00000008000e7802 */ /* 0x000fe20000000f00 */
[----:B------:R-:W2:Y:S01]  /*89b0*/  LDCU.64 UR8, c[0x4][0xb0] ;  /* 0x01001600ff0877ac */ /* 0x000ea20008000a00 */
[----:B------:R-:W-:Y:S02]  /*89c0*/  HFMA2 R12, -RZ, RZ, 0, 5.9604644775390625e-08 ;  /* 0x00000001ff0c7431 */ /* 0x000fe400000001ff */
[----:B-1----:R-:W-:Y:S01]  /*89d0*/  IMAD.MOV.U32 R8, RZ, RZ, 0x192 ;  /* 0x00000192ff087424 */ /* 0x002fe200078e00ff */
[----:B------:R-:W1:Y:S01]  /*89e0*/  LDCU.64 UR6, c[0x4][0xb8] ;  /* 0x01001700ff0677ac */ /* 0x000e620008000a00 */
[----:B------:R-:W4:Y:S01]  /*89f0*/  LDC.64 R14, c[0x4][R14] ;  /* 0x010000000e0e7b82 */ /* 0x000f220000000a00 */
[----:B------:R-:W-:Y:S01]  /*8a00*/  IMAD.MOV.U32 R13, RZ, RZ, RZ ;  /* 0x000000ffff0d7224 */ /* 0x000fe200078e00ff */
[----:B------:R-:W5:Y:S01]  /*8a10*/  LDCU.64 UR4, c[0x4][0x40] ;  /* 0x01000800ff0477ac */ /* 0x000f620008000a00 */
[----:B--2---:R-:W-:Y:S01]  /*8a20*/  IMAD.U32 R4, RZ, RZ, UR8 ;  /* 0x00000008ff047e24 */ /* 0x004fe2000f8e00ff */
[----:B------:R-:W-:Y:S01]  /*8a30*/  MOV R5, UR9 ;  /* 0x0000000900057c02 */ /* 0x000fe20008000f00 */
[----:B-1----:R-:W-:Y:S01]  /*8a40*/  IMAD.U32 R6, RZ, RZ, UR6 ;  /* 0x00000006ff067e24 */ /* 0x002fe2000f8e00ff */
[----:B------:R-:W-:Y:S01]  /*8a50*/  MOV R7, UR7 ;  /* 0x0000000700077c02 */ /* 0x000fe20008000f00 */
[----:B-----5:R-:W-:Y:S01]  /*8a60*/  IMAD.U32 R10, RZ, RZ, UR4 ;  /* 0x00000004ff0a7e24 */ /* 0x020fe2000f8e00ff */
[----:B------:R-:W-:-:S02]  /*8a70*/  MOV R11, UR5 ;  /* 0x00000005000b7c02 */ /* 0x000fc40008000f00 */
[----:B------:R-:W-:-:S07]  /*8a80*/  LEPC R20, `(.L_x_200) ;  /* 0x000000001014794e */ /* 0x000fce0000000000 */
[----:B---34-:R-:W-:Y:S05]  /*8a90*/  CALL.ABS.NOINC R14 ;  /* 0x000000000e007343 */ /* 0x018fea0003c00000 */
.L_x_200:
[----:B------:R-:W-:Y:S05]  /*8aa0*/  WARPSYNC.ALL ;  /* 0x0000000000007948 */ /* 0x000fea0003800000 */
[----:B------:R-:W-:Y:S01]  /*8ab0*/  R2UR UR4, R56 ;  /* 0x00000000380472ca */ /* 0x000fe200000e0000 */
[----:B------:R-:W2:Y:S01]  /*8ac0*/  S2R R33, SR_CTAID.X ;  /* 0x0000000000217919 */ /* 0x000ea20000002500 */
[C---:B------:R-:W-:Y:S02]  /*8ad0*/  IADD3 R31, P0, PT, R26.reuse, 0x30, RZ ;  /* 0x000000301a1f7810 */ /* 0x040fe40007f1e0ff */
[----:B------:R-:W-:-:S03]  /*8ae0*/  IADD3 R3, P1, PT, R26, 0x20, RZ ;  /* 0x000000201a037810 */ /* 0x000fc60007f3e0ff */
[--C-:B------:R-:W-:Y:S02]  /*8af0*/  IMAD.X R37, RZ, RZ, R29.reuse, P0 ;  /* 0x000000ffff257224 */ /* 0x100fe400000e061d */
[----:B-1----:R-:W-:-:S04]  /*8b00*/  IMAD.X R35, RZ, RZ, R29, P1 ;  /* 0x000000ffff237224 */ /* 0x002fc800008e061d */
[----:B------:R-:W1:Y:S01]  /*8b10*/  LDTM.x16 R4, tmem[UR4+0x110] ;  /* 0x00011004000479ee */ /* 0x000e620008240000 */
[----:B------:R-:W4:Y:S01]  /*8b20*/  LDCU.64 UR4, c[0x0][0x880] ;  /* 0x00011000ff0477ac */ /* 0x000f220008000a00 */
[----:B------:R-:W-:-:S04]  /*8b30*/  SHF.R.U64 R0, R3, 0x3, R35 ;  /* 0x0000000303007819 */ /* 0x000fc80000001223 */
[----:B------:R-:W-:Y:S01]  /*8b40*/  LOP3.LUT R34, R3, 0x30, R0, 0x78, !PT ;  /* 0x0000003003227812 */ /* 0x000fe200078e7800 */
[----:B----4-:R-:W-:-:S04]  /*8b50*/  UISETP.NE.U32.AND UP0, UPT, UR4, URZ, UPT ;  /* 0x000000ff0400728c */ /* 0x010fc8000bf05070 */
[----:B------:R-:W-:Y:S01]  /*8b60*/  UISETP.NE.AND.EX UP0, UPT, UR5, URZ, UPT, UP0 ;  /* 0x000000ff0500728c */ /* 0x000fe2000bf05300 */
[C---:B-1----:R-:W-:Y:S01]  /*8b70*/  FMUL2 R20, R30.reuse.F32, R8.F32x2.HI_LO ;  /* 0x000000081e14724a */ /* 0x042fe20000040000 */
[C---:B------:R-:W-:Y:S01]  /*8b80*/  SHF.R.U64 R8, R31.reuse, 0x3, R37 ;  /* 0x000000031f087819 */ /* 0x040fe20000001225 */
[C---:B------:R-:W-:Y:S02]  /*8b90*/  FMUL2 R4, R30.reuse.F32, R4.F32x2.HI_LO ;  /* 0x000000041e04724a */ /* 0x040fe40000040000 */
[C---:B------:R-:W-:Y:S01]  /*8ba0*/  FMUL2 R6, R30.reuse.F32, R6.F32x2.HI_LO ;  /* 0x000000061e06724a */ /* 0x040fe20000040000 */
[----:B------:R-:W-:Y:S01]  /*8bb0*/  LOP3.LUT R36, R31, 0x30, R8, 0x78, !PT ;  /* 0x000000301f247812 */ /* 0x000fe200078e7808 */
        /* <DEDUP_REMOVED lines=10> */
[----:B------:R-:W1:Y:S01]  /*8c60*/  S2R R31, SR_CTAID.Z ;  /* 0x00000000001f7919 */ /* 0x000e620000002700 */
[----:B------:R-:W-:-:S02]  /*8c70*/  F2FP.F16.F32.PACK_AB R5, R15, R14 ;  /* 0x0000000e0f05723e */ /* 0x000fc400000000ff */
[----:B------:R-:W-:Y:S01]  /*8c80*/  F2FP.F16.F32.PACK_AB R6, R17, R16 ;  /* 0x000000101106723e */ /* 0x000fe200000000ff */
[----:B------:R4:W-:Y:S01]  /*8c90*/  ST.E.128 desc[UR48][R34.64], R8 ;  /* 0x0000000822007985 */ /* 0x0009e2000c101d30 */
[----:B------:R-:W-:Y:S01]  /*8ca0*/  F2FP.F16.F32.PACK_AB R7, R19, R18 ;  /* 0x000000121307723e */ /* 0x000fe200000000ff */
[----:B------:R-:W5:Y:S04]  /*8cb0*/  S2R R30, SR_CTAID.Y ;  /* 0x00000000001e7919 */ /* 0x000f680000002600 */
[----:B------:R4:W-:Y:S01]  /*8cc0*/  ST.E.128 desc[UR48][R36.64], R4 ;  /* 0x0000000424007985 */ /* 0x0009e2000c101d30 */
[----:B------:R-:W-:Y:S01]  /*8cd0*/  @!PT LDS RZ, [RZ] ;  /* 0x00000000fffff984 */ /* 0x000fe20000000800 */
[----:B------:R-:W-:Y:S01]  /*8ce0*/  @!PT LDS RZ, [RZ] ;  /* 0x00000000fffff984 */ /* 0x000fe20000000800 */
[----:B------:R-:W-:Y:S01]  /*8cf0*/  @!PT LDS RZ, [RZ] ;  /* 0x00000000fffff984 */ /* 0x000fe20000000800 */
[----:B------:R-:W-:Y:S01]  /*8d00*/  @!PT LDS RZ, [RZ] ;  /* 0x00000000fffff984 */ /* 0x000fe20000000800 */
[----:B------:R3:W-:Y:S06]  /*8d10*/  MEMBAR.ALL.CTA ;  /* 0x0000000000007992 */ /* 0x0007ec0000008000 */
[----:B---3--:R-:W3:Y:S01]  /*8d20*/  FENCE.VIEW.ASYNC.S ;  /* 0x00000000000073c6 */ /* 0x008ee20000000000 */
[----:B--2---:R-:W-:Y:S05]  /*8d30*/  BRA.U !UP0, `(.L_x_201) ;  /* 0x0000000108fc7547 */ /* 0x004fea000b800000 */
[C---:B------:R-:W-:Y:S01]  /*8d40*/  FSETP.GEU.AND P0, PT, R22.reuse, 1.175494350822287508e-38, PT ;  /* 0x008000001600780b */ /* 0x040fe20003f0e000 */
[----:B------:R-:W2:Y:S01]  /*8d50*/  LDCU UR4, c[0x0][0x380] ;  /* 0x00007000ff0477ac */ /* 0x000ea20008000800 */
[----:B------:R-:W-:Y:S01]  /*8d60*/  MOV R0, 0x3e055027 ;  /* 0x3e05502700007802 */ /* 0x000fe20000000f00 */
[----:B------:R-:W-:Y:S01]  /*8d70*/  BSSY.RECONVERGENT B0, `(.L_x_201) ;  /* 0x000003b000007945 */ /* 0x000fe20003800200 */
[----:B----4-:R-:W-:Y:S01]  /*8d80*/  FSEL R5, RZ, -23, P0 ;  /* 0xc1b80000ff057808 */ /* 0x010fe20000000000 */
[----:B------:R-:W4:Y:S08]  /*8d90*/  LDCU UR5, c[0x0][0x700] ;  /* 0x0000e000ff0577ac */ /* 0x000f300008000800 */
[----:B------:R-:W-:-:S05]  /*8da0*/  @!P0 FMUL R22, R22, 8388608 ;  /* 0x4b00000016168820 */ /* 0x000fca0000400000 */
[C---:B------:R-:W-:Y:S02]  /*8db0*/  IADD3 R7, PT, PT, R22.reuse, -0x3f2aaaab, RZ ;  /* 0xc0d5555516077810 */ /* 0x040fe40007ffe0ff */
[C---:B------:R-:W-:Y:S02]  /*8dc0*/  ISETP.GT.U32.AND P0, PT, R22.reuse, 0x7f7fffff, PT ;  /* 0x7f7fffff1600780c */ /* 0x040fe40003f04070 */
[----:B------:R-:W-:Y:S02]  /*8dd0*/  LOP3.LUT R7, R7, 0xff800000, RZ, 0xc0, !PT ;  /* 0xff80000007077812 */ /* 0x000fe400078ec0ff */
[C---:B------:R-:W-:Y:S02]  /*8de0*/  FSETP.NEU.AND P1, PT, R22.reuse, RZ, PT ;  /* 0x000000ff1600720b */ /* 0x040fe40003f2d000 */
[-C--:B------:R-:W-:Y:S02]  /*8df0*/  IADD3 R3, PT, PT, R22, -R7.reuse, RZ ;  /* 0x8000000716037210 */ /* 0x080fe40007ffe0ff */
[----:B------:R-:W-:-:S03]  /*8e00*/  I2FP.F32.S32 R4, R7 ;  /* 0x0000000700047245 */ /* 0x000fc60000201400 */
[----:B------:R-:W-:Y:S02]  /*8e10*/  FADD R3, R3, -1 ;  /* 0xbf80000003037421 */ /* 0x000fe40000000000 */
[----:B------:R-:W-:Y:S02]  /*8e20*/  FFMA R4, R4, 1.1920928955078125e-07, R5 ;  /* 0x3400000004047823 */ /* 0x000fe40000000005 */
[----:B------:R-:W-:-:S04]  /*8e30*/  FFMA R0, R3, -R0, 0.14084610342979431152 ;  /* 0x3e1039f603007423 */ /* 0x000fc80000000800 */
[----:B------:R-:W-:-:S04]  /*8e40*/  FFMA R0, R3, R0, -0.12148627638816833496 ;  /* 0xbdf8cdcc03007423 */ /* 0x000fc80000000000 */
[----:B------:R-:W-:-:S04]  /*8e50*/  FFMA R0, R3, R0, 0.13980610668659210205 ;  /* 0x3e0f295503007423 */ /* 0x000fc80000000000 */
[----:B------:R-:W-:-:S04]  /*8e60*/  FFMA R0, R3, R0, -0.16684235632419586182 ;  /* 0xbe2ad8b903007423 */ /* 0x000fc80000000000 */
[----:B------:R-:W-:-:S04]  /*8e70*/  FFMA R0, R3, R0, 0.20012299716472625732 ;  /* 0x3e4ced0b03007423 */ /* 0x000fc80000000000 */
[----:B------:R-:W-:-:S04]  /*8e80*/  FFMA R0, R3, R0, -0.24999669194221496582 ;  /* 0xbe7fff2203007423 */ /* 0x000fc80000000000 */
[----:B------:R-:W-:-:S04]  /*8e90*/  FFMA R0, R3, R0, 0.33333182334899902344 ;  /* 0x3eaaaa7803007423 */ /* 0x000fc80000000000 */
[----:B------:R-:W-:-:S04]  /*8ea0*/  FFMA R0, R3, R0, -0.5 ;  /* 0xbf00000003007423 */ /* 0x000fc80000000000 */
[----:B------:R-:W-:-:S04]  /*8eb0*/  FMUL R0, R3, R0 ;  /* 0x0000000003007220 */ /* 0x000fc80000400000 */
[----:B------:R-:W-:Y:S01]  /*8ec0*/  FFMA R5, R3, R0, R3 ;  /* 0x0000000003057223 */ /* 0x000fe20000000003 */
[----:B------:R-:W-:Y:S02]  /*8ed0*/  MOV R3, 0x7f800000 ;  /* 0x7f80000000037802 */ /* 0x000fe40000000f00 */
[----:B------:R-:W-:Y:S01]  /*8ee0*/  LEA R0, R33, R2, 0x8 ;  /* 0x0000000221007211 */ /* 0x000fe200078e40ff */
[----:B------:R-:W-:Y:S02]  /*8ef0*/  FFMA R4, R4, 0.69314718246459960938, R5 ;  /* 0x3f31721804047823 */ /* 0x000fe40000000005 */
[----:B------:R-:W-:Y:S01]  /*8f00*/  @P0 FFMA R4, R22, R3, +INF ;  /* 0x7f80000016040423 */ /* 0x000fe20000000003 */
[----:B--2---:R-:W-:-:S04]  /*8f10*/  ISETP.GE.AND P0, PT, R0, UR4, PT ;  /* 0x0000000400007c0c */ /* 0x004fc8000bf06270 */
[----:B------:R-:W-:-:S05]  /*8f20*/  FSEL R4, R4, -INF , P1 ;  /* 0xff80000004047808 */ /* 0x000fca0000800000 */
[----:B----4-:R-:W-:-:S04]  /*8f30*/  FFMA R23, R23, UR5, R4 ;  /* 0x0000000517177c23 */ /* 0x010fc80008000004 */
[----:B------:R-:W-:Y:S05]  /*8f40*/  @P0 BRA `(.L_x_202) ;  /* 0x0000000000740947 */ /* 0x000fea0003800000 */
[----:B------:R-:W2:Y:S01]  /*8f50*/  LDCU UR7, c[0x0][0x38c] ;  /* 0x00007180ff0777ac */ /* 0x000ea20008000800 */
[----:B------:R-:W-:Y:S01]  /*8f60*/  HFMA2 R4, -RZ, RZ, 0, 0 ;  /* 0x00000000ff047431 */ /* 0x000fe200000001ff */
[----:B------:R-:W1:Y:S01]  /*8f70*/  LDCU UR6, c[0x0][0x890] ;  /* 0x00011200ff0677ac */ /* 0x000e620008000800 */
[----:B------:R-:W4:Y:S01]  /*8f80*/  LDCU.64 UR4, c[0x0][0x888] ;  /* 0x00011100ff0477ac */ /* 0x000f220008000a00 */
[----:B--2---:R-:W2:Y:S01]  /*8f90*/  I2F.U32.RP R7, UR7 ;  /* 0x0000000700077d06 */ /* 0x004ea20008209000 */
[----:B------:R-:W-:Y:S01]  /*8fa0*/  ISETP.NE.U32.AND P0, PT, RZ, UR7, PT ;  /* 0x00000007ff007c0c */ /* 0x000fe2000bf05070 */
[----:B-1----:R-:W-:-:S06]  /*8fb0*/  IMAD R0, R31, UR6, R0 ;  /* 0x000000061f007c24 */ /* 0x002fcc000f8e0200 */
[----:B--2---:R-:W1:Y:S02]  /*8fc0*/  MUFU.RCP R6, R7 ;  /* 0x0000000700067308 */ /* 0x004e640000001000 */
[----:B-1----:R-:W-:-:S06]  /*8fd0*/  IADD3 R6, PT, PT, R6, 0xffffffe, RZ ;  /* 0x0ffffffe06067810 */ /* 0x002fcc0007ffe0ff */
[----:B------:R-:W1:Y:S02]  /*8fe0*/  F2I.FTZ.U32.TRUNC.NTZ R5, R6 ;  /* 0x0000000600057305 */ /* 0x000e64000021f000 */
[----:B-1----:R-:W-:Y:S01]  /*8ff0*/  IADD3 R3, PT, PT, RZ, -R5, RZ ;  /* 0x80000005ff037210 */ /* 0x002fe20007ffe0ff */
[----:B------:R-:W1:Y:S04]  /*9000*/  LDC.64 R6, c[0x0][0x880] ;  /* 0x00022000ff067b82 */ /* 0x000e680000000a00 */
[----:B------:R-:W-:-:S04]  /*9010*/  IMAD R3, R3, UR7, RZ ;  /* 0x0000000703037c24 */ /* 0x000fc8000f8e02ff */
[----:B------:R-:W-:-:S06]  /*9020*/  IMAD.HI.U32 R3, R5, R3, R4 ;  /* 0x0000000305037227 */ /* 0x000fcc00078e0004 */
[----:B-----5:R-:W-:-:S05]  /*9030*/  IMAD.HI.U32 R3, R3, R30, RZ ;  /* 0x0000001e03037227 */ /* 0x020fca00078e00ff */
[----:B------:R-:W-:-:S05]  /*9040*/  IADD3 R5, PT, PT, -R3, RZ, RZ ;  /* 0x000000ff03057210 */ /* 0x000fca0007ffe1ff */
[----:B------:R-:W-:-:S05]  /*9050*/  IMAD R4, R5, UR7, R30 ;  /* 0x0000000705047c24 */ /* 0x000fca000f8e021e */
[----:B------:R-:W-:-:S13]  /*9060*/  ISETP.GE.U32.AND P2, PT, R4, UR7, PT ;  /* 0x0000000704007c0c */ /* 0x000fda000bf46070 */
[----:B------:R-:W-:Y:S02]  /*9070*/  @P2 IADD3 R4, PT, PT, R4, -UR7, RZ ;  /* 0x8000000704042c10 */ /* 0x000fe4000fffe0ff */
[----:B------:R-:W-:Y:S02]  /*9080*/  @P2 IADD3 R3, PT, PT, R3, 0x1, RZ ;  /* 0x0000000103032810 */ /* 0x000fe40007ffe0ff */
[----:B------:R-:W-:-:S13]  /*9090*/  ISETP.GE.U32.AND P1, PT, R4, UR7, PT ;  /* 0x0000000704007c0c */ /* 0x000fda000bf26070 */
[----:B------:R-:W-:Y:S02]  /*90a0*/  @P1 IADD3 R3, PT, PT, R3, 0x1, RZ ;  /* 0x0000000103031810 */ /* 0x000fe40007ffe0ff */
[----:B------:R-:W-:-:S04]  /*90b0*/  @!P0 LOP3.LUT R3, RZ, UR7, RZ, 0x33, !PT ;  /* 0x00000007ff038c12 */ /* 0x000fc8000f8e33ff */
[C---:B------:R-:W-:Y:S01]  /*90c0*/  IADD3 R5, PT, PT, -R3.reuse, RZ, RZ ;  /* 0x000000ff03057210 */ /* 0x040fe20007ffe1ff */
[----:B----4-:R-:W-:-:S04]  /*90d0*/  IMAD R0, R3, UR5, R0 ;  /* 0x0000000503007c24 */ /* 0x010fc8000f8e0200 */
[----:B------:R-:W-:-:S04]  /*90e0*/  IMAD R5, R5, UR7, R30 ;  /* 0x0000000705057c24 */ /* 0x000fc8000f8e021e */
[----:B------:R-:W-:-:S04]  /*90f0*/  IMAD R5, R5, UR4, R0 ;  /* 0x0000000405057c24 */ /* 0x000fc8000f8e0200 */
[----:B-1----:R-:W-:-:S05]  /*9100*/  IMAD.WIDE.U32 R6, R5, 0x4, R6 ;  /* 0x0000000405067825 */ /* 0x002fca00078e0006 */
[----:B------:R2:W-:Y:S02]  /*9110*/  STG.E desc[UR48][R6.64], R23 ;  /* 0x0000001706007986 */ /* 0x0005e4000c101930 */
.L_x_202:
[----:B------:R-:W-:Y:S05]  /*9120*/  BSYNC.RECONVERGENT B0 ;  /* 0x0000000000007941 */ /* 0x000fea0003800200 */
.L_x_201:
[----:B------:R-:W-:Y:S01]  /*9130*/  UISETP.NE.AND UP0, UPT, UR38, URZ, UPT ;  /* 0x000000ff2600728c */ /* 0x000fe2000bf05270 */
[----:B------:R-:W-:-:S08]  /*9140*/  NOP ;  /* 0x0000000000007918 */ /* 0x000fd00000000000 */
[----:B------:R-:W-:Y:S05]  /*9150*/  BRA.U UP0, `(.L_x_203) ;  /* 0x0000000100087547 */ /* 0x000fea000b800000 */
[----:B------:R-:W-:Y:S05]  /*9160*/  BPT.TRAP 0x1 ;  /* 0x000000040000795c */ /* 0x000fea0000300000 */
[----:B------:R-:W-:Y:S05]  /*9170*/  BPT.TRAP 0x1 ;  /* 0x000000040000795c */ /* 0x000fea0000300000 */
.L_x_203:
[----:B------:R-:W-:Y:S02]  /*9180*/  UIADD3 UR4, UPT, UPT, UR40, 0x70a0, URZ ;  /* 0x000070a028047890 */ /* 0x000fe4000fffe0ff */
[----:B------:R-:W-:Y:S02]  /*9190*/  UISETP.NE.AND UP0, UPT, UR38, URZ, UPT ;  /* 0x000000ff2600728c */ /* 0x000fe4000bf05270 */
[----:B------:R-:W-:-:S09]  /*91a0*/  UPRMT UR4, UR41, 0x654, UR4 ;  /* 0x0000065429047896 */ /* 0x000fd20008000004 */
[----:B---3--:R-:W-:Y:S01]  /*91b0*/  SYNCS.ARRIVE.TRANS64.RED.A1T0 RZ, [UR4], RZ ;  /* 0x000000ffffff79a7 */ /* 0x008fe20008100404 */
[----:B------:R-:W-:Y:S05]  /*91c0*/  BRA.U UP0, `(.L_x_204) ;  /* 0x0000000100047547 */ /* 0x000fea000b800000 */
[----:B------:R-:W-:Y:S05]  /*91d0*/  BPT.TRAP 0x1 ;  /* 0x000000040000795c */ /* 0x000fea0000300000 */
.L_x_204:
[----:B------:R-:W-:Y:S01]  /*91e0*/  SYNCS.ARRIVE.TRANS64.A1T0 RZ, [UR40+0x70b0], RZ ;  /* 0x0070b0ffffff79a7 */ /* 0x000fe20008100028 */
[----:B------:R-:W-:-:S09]  /*91f0*/  UISETP.NE.AND UP0, UPT, UR36, URZ, UPT ;  /* 0x000000ff2400728c */ /* 0x000fd2000bf05270 */
[----:B------:R-:W-:Y:S05]  /*9200*/  BRA.U !UP0, `(.L_x_205) ;  /* 0x0000000108047547 */ /* 0x000fea000b800000 */
[----:B------:R-:W-:Y:S05]  /*9210*/  BPT.TRAP 0x1 ;  /* 0x000000040000795c */ /* 0x000fea0000300000 */
.L_x_205:
[----:B------:R-:W-:Y:S01]  /*9220*/  IMAD.U32 R3, RZ, RZ, UR42 ;  /* 0x0000002aff037e24 */ /* 0x000fe2000f8e00ff */
[----:B------:R-:W-:-:S04]  /*9230*/  SHF.R.U32.HI R0, RZ, 0x15, R57 ;  /* 0x00000015ff007819 */ /* 0x000fc80000011639 */
[----:B------:R-:W-:Y:S02]  /*9240*/  SHF.L.U32 R3, R3, 0x1f, RZ ;  /* 0x0000001f03037819 */ /* 0x000fe400000006ff */
[----:B------:R-:W-:Y:S02]  /*9250*/  ISETP.NE.AND P0, PT, R27, R0, PT ;  /* 0x000000001b00720c */ /* 0x000fe40003f05270 */
[----:B------:R-:W3:Y:S02]  /*9260*/  SYNCS.PHASECHK.TRANS64.TRYWAIT P1, [UR40+0x7080], R3 ;  /* 0x00708003ff0075a7 */ /* 0x000ee40008021128 */
[----:B---3--:R-:W-:Y:S09]  /*9270*/  @!P1 BRA `(.L_x_206) ;  /* 0x000000a4000c9947 */ /* 0x008ff20003800000 */
.L_x_395:
[----:B------:R-:W-:Y:S05]  /*9280*/  @!P0 BRA `(.L_x_207) ;  /* 0x0000000000408947 */ /* 0x000fea0003800000 */
[----:B------:R-:W-:Y:S01]  /*9290*/  MOV R14, 0x8 ;  /* 0x00000008000e7802 */ /* 0x000fe20000000f00 */
[----:B------:R-:W1:Y:S01]  /*92a0*/  LDCU.64 UR8, c[0x4][0xb0] ;  /* 0x01001600ff0877ac */ /* 0x000e620008000a00 */
[----:B------:R-:W-:Y:S02]  /*92b0*/  HFMA2 R12, -RZ, RZ, 0, 5.9604644775390625e-08 ;  /* 0x00000001ff0c7431 */ /* 0x000fe400000001ff */
[----:B----4-:R-:W-:Y:S01]  /*92c0*/  IMAD.MOV.U32 R8, RZ, RZ, 0x192 ;  /* 0x00000192ff087424 */ /* 0x010fe200078e00ff */
[----:B------:R-:W2:Y:S01]  /*92d0*/  LDCU.64 UR6, c[0x4][0xb8] ;  /* 0x01001700ff0677ac */ /* 0x000ea20008000a00 */
[----:B------:R-:W4:Y:S01]  /*92e0*/  LDC.64 R14, c[0x4][R14] ;  /* 0x010000000e0e7b82 */ /* 0x000f220000000a00 */
[----:B------:R-:W-:Y:S01]  /*92f0*/  IMAD.MOV.U32 R13, RZ, RZ, RZ ;  /* 0x000000ffff0d7224 */ /* 0x000fe200078e00ff */
[----:B------:R-:W3:Y:S01]  /*9300*/  LDCU.64 UR4, c[0x4][0x28] ;  /* 0x01000500ff0477ac */ /* 0x000ee20008000a00 */
[----:B-1----:R-:W-:Y:S01]  /*9310*/  IMAD.U32 R4, RZ, RZ, UR8 ;  /* 0x00000008ff047e24 */ /* 0x002fe2000f8e00ff */
[----:B------:R-:W-:Y:S01]  /*9320*/  MOV R5, UR9 ;  /* 0x0000000900057c02 */ /* 0x000fe20008000f00 */
[----:B--2---:R-:W-:Y:S01]  /*9330*/  IMAD.U32 R6, RZ, RZ, UR6 ;  /* 0x00000006ff067e24 */ /* 0x004fe2000f8e00ff */
[----:B------:R-:W-:Y:S01]  /*9340*/  MOV R7, UR7 ;  /* 0x0000000700077c02 */ /* 0x000fe20008000f00 */
[----:B---3--:R-:W-:Y:S01]  /*9350*/  IMAD.U32 R10, RZ, RZ, UR4 ;  /* 0x00000004ff0a7e24 */ /* 0x008fe2000f8e00ff */
[----:B------:R-:W-:-:S02]  /*9360*/  MOV R11, UR5 ;  /* 0x00000005000b7c02 */ /* 0x000fc40008000f00 */
[----:B------:R-:W-:-:S07]  /*9370*/  LEPC R20, `(.L_x_207) ;  /* 0x000000001014794e */ /* 0x000fce0000000000 */
[----:B----45:R-:W-:Y:S05]  /*9380*/  CALL.ABS.NOINC R14 ;  /* 0x000000000e007343 */ /* 0x030fea0003c00000 */
.L_x_207:
[----:B------:R-:W-:Y:S05]  /*9390*/  WARPSYNC.ALL ;  /* 0x0000000000007948 */ /* 0x000fea0003800000 */
[----:B------:R-:W-:Y:S01]  /*93a0*/  R2UR UR4, R57 ;  /* 0x00000000390472ca */ /* 0x000fe200000e0000 */
[----:B------:R-:W-:-:S12]  /*93b0*/  UISETP.NE.AND UP0, UPT, UR36, URZ, UPT ;  /* 0x000000ff2400728c */ /* 0x000fd8000bf05270 */
[----:B--2---:R-:W2:Y:S02]  /*93c0*/  LDTM.x2 R22, tmem[UR4] ;  /* 0x00000004001679ee */ /* 0x004ea400080c0000 */
[----:B--2---:R-:W-:Y:S05]  /*93d0*/  BRA.U !UP0, `(.L_x_208) ;  /* 0x0000000108047547 */ /* 0x004fea000b800000 */
[----:B------:R-:W-:Y:S05]  /*93e0*/  BPT.TRAP 0x1 ;  /* 0x000000040000795c */ /* 0x000fea0000300000 */
.L_x_208:
[----:B------:R-:W-:Y:S02]  /*93f0*/  UPRMT UR39, UR41, 0x654, UR39 ;  /* 0x0000065429277896 */ /* 0x000fe40008000027 */
[----:B------:R-:W-:-:S07]  /*9400*/  UISETP.NE.AND UP0, UPT, UR38, URZ, UPT ;  /* 0x000000ff2600728c */ /* 0x000fce000bf05270 */
[----:B------:R-:W-:Y:S02]  /*9410*/  SYNCS.ARRIVE.TRANS64.RED.A1T0 RZ, [UR39], RZ ;  /* 0x000000ffffff79a7 */ /* 0x000fe40008100427 */
[----:B------:R-:W-:Y:S05]  /*9420*/  BRA.U UP0, `(.L_x_209) ;  /* 0x0000000100047547 */ /* 0x000fea000b800000 */
[----:B------:R-:W-:Y:S05]  /*9430*/  BPT.TRAP 0x1 ;  /* 0x000000040000795c */ /* 0x000fea0000300000 */
.L_x_209:
[----:B---3--:R-:W-:-:S04]  /*9440*/  MOV R3, UR43 ;  /* 0x0000002b00037c02 */ /* 0x008fc80008000f00 */
[----:B------:R-:W-:-:S04]  /*9450*/  SHF.L.U32 R3, R3, 0x1f, RZ ;  /* 0x0000001f03037819 */ /* 0x000fc800000006ff */
[----:B------:R-:W2:Y:S02]  /*9460*/  SYNCS.PHASECHK.TRANS64.TRYWAIT P0, [UR40+0x7098], R3 ;  /* 0x00709803ff0075a7 */ /* 0x000ea40008001128 */
[----:B--2---:R-:W-:Y:S05]  /*9470*/  @!P0 BRA `(.L_x_210) ;  /* 0x000000a000a48947 */ /* 0x004fea0003800000 */
.L_x_396:
[----:B------:R-:W-:-:S09]  /*9480*/  UISETP.NE.AND UP0, UPT, UR38, URZ, UPT ;  /* 0x000000ff2600728c */ /* 0x000fd2000bf05270 */
[----:B------:R-:W-:Y:S05]  /*9490*/  BRA.U UP0, `(.L_x_211) ;  /* 0x0000000100047547 */ /* 0x000fea000b800000 */
[----:B------:R-:W-:Y:S05]  /*94a0*/  BPT.TRAP 0x1 ;  /* 0x000000040000795c */ /* 0x000fea0000300000 */
.L_x_211:
[----:B--2---:R-:W-:Y:S01]  /*94b0*/  MOV R3, 0x1 ;  /* 0x0000000100037802 */ /* 0x004fe20000000f00 */
[----:B----4-:R2:W3:Y:S03]  /*94c0*/  MUFU.RCP R5, R22 ;  /* 0x0000001600057308 */ /* 0x0104e60000001000 */
[----:B------:R-:W-:-:S04]  /*94d0*/  SHF.L.U32 R3, R3, 0x1f, RZ ;  /* 0x0000001f03037819 */ /* 0x000fc800000006ff */
[----:B------:R-:W4:Y:S02]  /*94e0*/  SYNCS.PHASECHK.TRANS64.TRYWAIT P0, [UR40+0x70c8], R3 ;  /* 0x0070c803ff0075a7 */ /* 0x000f240008001128 */
[----:B--234-:R-:W-:Y:S05]  /*94f0*/  @!P0 BRA `(.L_x_212) ;  /* 0x000000a0009c8947 */ /* 0x01cfea0003800000 */
.L_x_397:
[----:B------:R-:W2:Y:S01]  /*9500*/  LDCU UR4, c[0x0][0x708] ;  /* 0x0000e100ff0477ac */ /* 0x000ea20008000800 */
[----:B------:R-:W-:Y:S01]  /*9510*/  FFMA R34, -R22, R5, 1 ;  /* 0x3f80000016227423 */ /* 0x000fe20000000105 */
[----:B------:R-:W-:Y:S03]  /*9520*/  BSSY.RECONVERGENT B2, `(.L_x_213) ;  /* 0x000000a000027945 */ /* 0x000fe60003800200 */
[----:B------:R-:W-:Y:S01]  /*9530*/  FFMA R34, R5, R34, R5 ;  /* 0x0000002205227223 */ /* 0x000fe20000000005 */
[----:B--2---:R-:W-:-:S03]  /*9540*/  MOV R3, UR4 ;  /* 0x0000000400037c02 */ /* 0x004fc60008000f00 */
[----:B------:R-:W-:Y:S01]  /*9550*/  FFMA R5, R34, UR4, RZ ;  /* 0x0000000422057c23 */ /* 0x000fe200080000ff */
[----:B------:R-:W2:Y:S03]  /*9560*/  FCHK P0, R3, R22 ;  /* 0x0000001603007302 */ /* 0x000ea60000000000 */
[----:B------:R-:W-:-:S04]  /*9570*/  FFMA R0, -R22, R5, UR4 ;  /* 0x0000000416007e23 */ /* 0x000fc80008000105 */
[----:B------:R-:W-:Y:S01]  /*9580*/  FFMA R34, R34, R0, R5 ;  /* 0x0000000022227223 */ /* 0x000fe20000000005 */
[----:B--2---:R-:W-:Y:S05]  /*9590*/  @!P0 BRA `(.L_x_214) ;  /* 0x0000000000088947 */ /* 0x004fea0003800000 */
[----:B------:R-:W-:Y:S02]  /*95a0*/  MOV R4, 0x95c0 ;  /* 0x000095c000047802 */ /* 0x000fe40000000f00 */
[----:B-1---5:R-:W-:Y:S05]  /*95b0*/  CALL.REL.NOINC `($__internal_3_$__cuda_sm3x_div_rn_noftz_f32_slowpath) ;  /* 0x000000ac00187944 */ /* 0x022fea0003c00000 */
.L_x_214:
[----:B------:R-:W-:Y:S05]  /*95c0*/  BSYNC.RECONVERGENT B2 ;  /* 0x0000000000027941 */ /* 0x000fea0003800200 */
.L_x_213:
[----:B------:R-:W-:-:S05]  /*95d0*/  VIADD R0, R56, 0x180 ;  /* 0x0000018038007836 */ /* 0x000fca0000000000 */
[----:B------:R-:W-:-:S04]  /*95e0*/  SHF.R.U32.HI R0, RZ, 0x15, R0 ;  /* 0x00000015ff007819 */ /* 0x000fc80000011600 */
        /* <DEDUP_REMOVED lines=9> */
[----:B------:R-:W1:Y:S01]  /*9680*/  LDCU.64 UR4, c[0x4][0x40] ;  /* 0x01000800ff0477ac */ /* 0x000e620008000a00 */
[----:B--2---:R-:W-:Y:S01]  /*9690*/  IMAD.U32 R4, RZ, RZ, UR8 ;  /* 0x00000008ff047e24 */ /* 0x004fe2000f8e00ff */
[----:B------:R-:W-:Y:S01]  /*96a0*/  MOV R5, UR9 ;  /* 0x0000000900057c02 */ /* 0x000fe20008000f00 */
[----:B---3--:R-:W-:Y:S01]  /*96b0*/  IMAD.U32 R6, RZ, RZ, UR6 ;  /* 0x00000006ff067e24 */ /* 0x008fe2000f8e00ff */
[----:B------:R-:W-:Y:S01]  /*96c0*/  MOV R7, UR7 ;  /* 0x0000000700077c02 */ /* 0x000fe20008000f00 */
[----:B-1----:R-:W-:Y:S01]  /*96d0*/  IMAD.U32 R10, RZ, RZ, UR4 ;  /* 0x00000004ff0a7e24 */ /* 0x002fe2000f8e00ff */
[----:B------:R-:W-:-:S02]  /*96e0*/  MOV R11, UR5 ;  /* 0x00000005000b7c02 */ /* 0x000fc40008000f00 */
[----:B------:R-:W-:-:S07]  /*96f0*/  LEPC R20, `(.L_x_215) ;  /* 0x000000001014794e */ /* 0x000fce0000000000 */
[----:B----45:R-:W-:Y:S05]  /*9700*/  CALL.ABS.NOINC R14 ;  /* 0x000000000e007343 */ /* 0x030fea0003c00000 */
.L_x_215:
[----:B------:R-:W-:Y:S05]  /*9710*/  WARPSYNC.ALL ;  /* 0x0000000000007948 */ /* 0x000fea0003800000 */
[----:B------:R-:W-:Y:S02]  /*9720*/  R2UR UR4, R56 ;  /* 0x00000000380472ca */ /* 0x000fe400000e0000 */
[C---:B------:R-:W-:Y:S02]  /*9730*/  IADD3 R35, P0, PT, R26.reuse, 0x2010, RZ ;  /* 0x000020101a237810 */ /* 0x040fe40007f1e0ff */
[----:B------:R-:W-:-:S03]  /*9740*/  IADD3 R3, P1, PT, R26, 0x2000, RZ ;  /* 0x000020001a037810 */ /* 0x000fc60007f3e0ff */
[--C-:B------:R-:W-:Y:S02]  /*9750*/  IMAD.X R39, RZ, RZ, R29.reuse, P0 ;  /* 0x000000ffff277224 */ /* 0x100fe400000e061d */
[----:B------:R-:W-:-:S04]  /*9760*/  IMAD.X R37, RZ, RZ, R29, P1 ;  /* 0x000000ffff257224 */ /* 0x000fc800008e061d */
[----:B------:R-:W2:Y:S01]  /*9770*/  LDTM.x16 R4, tmem[UR4+0x180] ;  /* 0x00018004000479ee */ /* 0x000ea20008240000 */
[----:B------:R-:W-:-:S04]  /*9780*/  SHF.R.U64 R0, R3, 0x3, R37 ;  /* 0x0000000303007819 */ /* 0x000fc80000001225 */
[----:B------:R-:W-:Y:S01]  /*9790*/  LOP3.LUT R36, R3, 0x30, R0, 0x78, !PT ;  /* 0x0000003003247812 */ /* 0x000fe200078e7800 */
[----:B------:R-:W-:-:S05]  /*97a0*/  VIADD R0, R56, 0x190 ;  /* 0x0000019038007836 */ /* 0x000fca0000000000 */
[----:B------:R-:W-:-:S04]  /*97b0*/  SHF.R.U32.HI R0, RZ, 0x15, R0 ;  /* 0x00000015ff007819 */ /* 0x000fc80000011600 */
[----:B------:R-:W-:Y:S01]  /*97c0*/  ISETP.NE.AND P0, PT, R27, R0, PT ;  /* 0x000000001b00720c */ /* 0x000fe20003f05270 */
[C---:B--2---:R-:W-:Y:S01]  /*97d0*/  FMUL2 R20, R34.reuse.F32, R8.F32x2.HI_LO ;  /* 0x000000082214724a */ /* 0x044fe20000040000 */
        /* <DEDUP_REMOVED lines=13> */
[----:B------:R-:W-:-:S02]  /*98b0*/  F2FP.F16.F32.PACK_AB R4, R13, R12 ;  /* 0x0000000c0d04723e */ /* 0x000fc400000000ff */
[----:B------:R-:W-:Y:S01]  /*98c0*/  F2FP.F16.F32.PACK_AB R5, R15, R14 ;  /* 0x0000000e0f05723e */ /* 0x000fe200000000ff */
[----:B------:R2:W-:Y:S01]  /*98d0*/  ST.E.128 desc[UR48][R36.64], R8 ;  /* 0x0000000824007985 */ /* 0x0005e2000c101d30 */
[----:B------:R-:W-:Y:S02]  /*98e0*/  F2FP.F16.F32.PACK_AB R6, R17, R16 ;  /* 0x000000101106723e */ /* 0x000fe400000000ff */
[----:B------:R-:W-:-:S05]  /*98f0*/  F2FP.F16.F32.PACK_AB R7, R19, R18 ;  /* 0x000000121307723e */ /* 0x000fca00000000ff */
[----:B------:R2:W-:Y:S01]  /*9900*/  ST.E.128 desc[UR48][R38.64], R4 ;  /* 0x0000000426007985 */ /* 0x0005e2000c101d30 */
[----:B------:R-:W-:Y:S05]  /*9910*/  @!P0 BRA `(.L_x_216) ;  /* 0x0000000000408947 */ /* 0x000fea0003800000 */
[----:B------:R-:W-:Y:S01]  /*9920*/  MOV R14, 0x8 ;  /* 0x00000008000e7802 */ /* 0x000fe20000000f00 */
[----:B------:R-:W3:Y:S01]  /*9930*/  LDCU.64 UR8, c[0x4][0xb0] ;  /* 0x01001600ff0877ac */ /* 0x000ee20008000a00 */
[----:B------:R-:W-:Y:S02]  /*9940*/  HFMA2 R12, -RZ, RZ, 0, 5.9604644775390625e-08 ;  /* 0x00000001ff0c7431 */ /* 0x000fe400000001ff */
[----:B--2---:R-:W-:Y:S01]  /*9950*/  IMAD.MOV.U32 R8, RZ, RZ, 0x192 ;  /* 0x00000192ff087424 */ /* 0x004fe200078e00ff */
[----:B------:R-:W2:Y:S01]  /*9960*/  LDCU.64 UR6, c[0x4][0xb8] ;  /* 0x01001700ff0677ac */ /* 0x000ea20008000a00 */
[----:B------:R-:W4:Y:S01]  /*9970*/  LDC.64 R14, c[0x4][R14] ;  /* 0x010000000e0e7b82 */ /* 0x000f220000000a00 */
[----:B------:R-:W-:Y:S01]  /*9980*/  IMAD.MOV.U32 R13, RZ, RZ, RZ ;  /* 0x000000ffff0d7224 */ /* 0x000fe200078e00ff */
[----:B------:R-:W1:Y:S01]  /*9990*/  LDCU.64 UR4, c[0x4][0x40] ;  /* 0x01000800ff0477ac */ /* 0x000e620008000a00 */
[----:B---3--:R-:W-:Y:S01]  /*99a0*/  IMAD.U32 R4, RZ, RZ, UR8 ;  /* 0x00000008ff047e24 */ /* 0x008fe2000f8e00ff */
[----:B------:R-:W-:Y:S01]  /*99b0*/  MOV R5, UR9 ;  /* 0x0000000900057c02 */ /* 0x000fe20008000f00 */
[----:B--2---:R-:W-:Y:S01]  /*99c0*/  IMAD.U32 R6, RZ, RZ, UR6 ;  /* 0x00000006ff067e24 */ /* 0x004fe2000f8e00ff */
[----:B------:R-:W-:Y:S01]  /*99d0*/  MOV R7, UR7 ;  /* 0x0000000700077c02 */ /* 0x000fe20008000f00 */
[----:B-1----:R-:W-:Y:S01]  /*99e0*/  IMAD.U32 R10, RZ, RZ, UR4 ;  /* 0x00000004ff0a7e24 */ /* 0x002fe2000f8e00ff */
[----:B------:R-:W-:-:S02]  /*99f0*/  MOV R11, UR5 ;  /* 0x00000005000b7c02 */ /* 0x000fc40008000f00 */
[----:B------:R-:W-:-:S07]  /*9a00*/  LEPC R20, `(.L_x_216) ;  /* 0x000000001014794e */ /* 0x000fce0000000000 */
[----:B----45:R-:W-:Y:S05]  /*9a10*/  CALL.ABS.NOINC R14 ;  /* 0x000000000e007343 */ /* 0x030fea0003c00000 */
.L_x_216:
[----:B------:R-:W3:Y:S01]  /*9a20*/  LDCU.64 UR4, c[0x0][0x880] ;  /* 0x00011000ff0477ac */ /* 0x000ee20008000a00 */
[C---:B------:R-:W-:Y:S02]  /*9a30*/  IADD3 R3, P2, PT, R26.reuse, 0x2020, RZ ;  /* 0x000020201a037810 */ /* 0x040fe40007f5e0ff */
[----:B------:R-:W-:-:S03]  /*9a40*/  IADD3 R28, P1, PT, R26, 0x2030, RZ ;  /* 0x000020301a1c7810 */ /* 0x000fc60007f3e0ff */
[--C-:B------:R-:W-:Y:S02]  /*9a50*/  IMAD.X R27, RZ, RZ, R29.reuse, P2 ;  /* 0x000000ffff1b7224 */ /* 0x100fe400010e061d */
[----:B------:R-:W-:-:S03]  /*9a60*/  IMAD.X R29, RZ, RZ, R29, P1 ;  /* 0x000000ffff1d7224 */ /* 0x000fc600008e061d */
[----:B------:R-:W-:-:S04]  /*9a70*/  SHF.R.U64 R0, R3, 0x3, R27 ;  /* 0x0000000303007819 */ /* 0x000fc8000000121b */
[----:B------:R-:W-:Y:S02]  /*9a80*/  LOP3.LUT R26, R3, 0x30, R0, 0x78, !PT ;  /* 0x00000030031a7812 */ /* 0x000fe400078e7800 */
[----:B---3--:R-:W-:-:S04]  /*9a90*/  ISETP.NE.U32.AND P0, PT, RZ, UR4, PT ;  /* 0x00000004ff007c0c */ /* 0x008fc8000bf05070 */
[----:B------:R-:W-:Y:S01]  /*9aa0*/  ISETP.NE.AND.EX P0, PT, RZ, UR5, PT, P0 ;  /* 0x00000005ff007c0c */ /* 0x000fe2000bf05300 */
[----:B------:R-:W-:Y:S05]  /*9ab0*/  WARPSYNC.ALL ;  /* 0x0000000000007948 */ /* 0x000fea0003800000 */
[----:B------:R-:W-:-:S13]  /*9ac0*/  R2UR UR4, R56 ;  /* 0x00000000380472ca */ /* 0x000fda00000e0000 */
[----:B--2---:R-:W2:Y:S02]  /*9ad0*/  LDTM.x16 R4, tmem[UR4+0x190] ;  /* 0x00019004000479ee */ /* 0x004ea40008240000 */
[----:B--2---:R-:W-:Y:S01]  /*9ae0*/  FMUL2 R20, R34.F32, R8.F32x2.HI_LO ;  /* 0x000000082214724a */ /* 0x004fe20000040000 */
[----:B------:R-:W-:Y:S01]  /*9af0*/  SHF.R.U64 R9, R28, 0x3, R29 ;  /* 0x000000031c097819 */ /* 0x000fe2000000121d */
[C---:B------:R-:W-:Y:S02]  /*9b00*/  FMUL2 R4, R34.reuse.F32, R4.F32x2.HI_LO ;  /* 0x000000042204724a */ /* 0x040fe40000040000 */
[----:B------:R-:W-:Y:S01]  /*9b10*/  FMUL2 R6, R34.F32, R6.F32x2.HI_LO ;  /* 0x000000062206724a */ /* 0x000fe20000040000 */
        /* <DEDUP_REMOVED lines=16> */
[----:B------:R-:W-:Y:S01]  /*9c20*/  @!PT LDS RZ, [RZ] ;  /* 0x00000000fffff984 */ /* 0x000fe20000000800 */
[----:B------:R-:W-:Y:S01]  /*9c30*/  @!PT LDS RZ, [RZ] ;  /* 0x00000000fffff984 */ /* 0x000fe20000000800 */
[----:B------:R-:W-:Y:S01]  /*9c40*/  @!PT LDS RZ, [RZ] ;  /* 0x00000000fffff984 */ /* 0x000fe20000000800 */
[----:B------:R-:W-:Y:S01]  /*9c50*/  @!PT LDS RZ, [RZ] ;  /* 0x00000000fffff984 */ /* 0x000fe20000000800 */
[----:B------:R3:W-:Y:S06]  /*9c60*/  MEMBAR.ALL.CTA ;  /* 0x0000000000007992 */ /* 0x0007ec0000008000 */
[----:B---3--:R-:W3:Y:S01]  /*9c70*/  FENCE.VIEW.ASYNC.S ;  /* 0x00000000000073c6 */ /* 0x008ee20000000000 */
[----:B------:R-:W-:Y:S05]  /*9c80*/  @!P0 BRA `(.L_x_217) ;  /* 0x0000000400008947 */ /* 0x000fea0003800000 */
[C---:B------:R-:W-:Y:S01]  /*9c90*/  FSETP.GEU.AND P0, PT, R22.reuse, 1.175494350822287508e-38, PT ;  /* 0x008000001600780b */ /* 0x040fe20003f0e000 */
[----:B------:R-:W4:Y:S01]  /*9ca0*/  LDCU UR4, c[0x0][0x380] ;  /* 0x00007000ff0477ac */ /* 0x000f220008000800 */
[----:B------:R-:W-:Y:S01]  /*9cb0*/  MOV R0, 0x3e055027 ;  /* 0x3e05502700007802 */ /* 0x000fe20000000f00 */
[----:B------:R-:W-:Y:S01]  /*9cc0*/  BSSY.RECONVERGENT B0, `(.L_x_217) ;  /* 0x000003c000007945 */ /* 0x000fe20003800200 */
[----:B--2---:R-:W-:Y:S01]  /*9cd0*/  FSEL R5, RZ, -23, P0 ;  /* 0xc1b80000ff057808 */ /* 0x004fe20000000000 */
[----:B------:R-:W2:Y:S08]  /*9ce0*/  LDCU UR5, c[0x0][0x700] ;  /* 0x0000e000ff0577ac */ /* 0x000eb00008000800 */
        /* <DEDUP_REMOVED lines=19> */
[----:B------:R-:W-:Y:S02]  /*9e20*/  LEA R0, R33, R2, 0x8 ;  /* 0x0000000221007211 */ /* 0x000fe400078e40ff */
[----:B------:R-:W-:Y:S01]  /*9e30*/  MOV R3, 0x7f800000 ;  /* 0x7f80000000037802 */ /* 0x000fe20000000f00 */
[----:B------:R-:W-:Y:S01]  /*9e40*/  FFMA R4, R4, 0.69314718246459960938, R5 ;  /* 0x3f31721804047823 */ /* 0x000fe20000000005 */
[----:B------:R-:W-:-:S03]  /*9e50*/  IADD3 R0, PT, PT, R0, 0x80, RZ ;  /* 0x0000008000007810 */ /* 0x000fc60007ffe0ff */
[----:B------:R-:W-:Y:S01]  /*9e60*/  @P0 FFMA R4, R22, R3, +INF ;  /* 0x7f80000016040423 */ /* 0x000fe20000000003 */
[----:B----4-:R-:W-:-:S04]  /*9e70*/  ISETP.GE.AND P0, PT, R0, UR4, PT ;  /* 0x0000000400007c0c */ /* 0x010fc8000bf06270 */
[----:B------:R-:W-:-:S05]  /*9e80*/  FSEL R4, R4, -INF , P1 ;  /* 0xff80000004047808 */ /* 0x000fca0000800000 */
[----:B--2---:R-:W-:-:S04]  /*9e90*/  FFMA R23, R23, UR5, R4 ;  /* 0x0000000517177c23 */ /* 0x004fc80008000004 */
[----:B------:R-:W-:Y:S05]  /*9ea0*/  @P0 BRA `(.L_x_218) ;  /* 0x0000000000740947 */ /* 0x000fea0003800000 */
[----:B------:R-:W2:Y:S01]  /*9eb0*/  LDCU UR7, c[0x0][0x38c] ;  /* 0x00007180ff0777ac */ /* 0x000ea20008000800 */
        /* <DEDUP_REMOVED lines=8> */
[----:B-1----:R-:W-:-:S05]  /*9f40*/  IADD3 R2, PT, PT, RZ, -R3, RZ ;  /* 0x80000003ff027210 */ /* 0x002fca0007ffe0ff */
[----:B------:R-:W-:Y:S02]  /*9f50*/  IMAD R5, R2, UR7, RZ ;  /* 0x0000000702057c24 */ /* 0x000fe4000f8e02ff */
[----:B------:R-:W-:-:S05]  /*9f60*/  HFMA2 R2, -RZ, RZ, 0, 0 ;  /* 0x00000000ff027431 */ /* 0x000fca00000001ff */
[----:B------:R-:W-:-:S06]  /*9f70*/  IMAD.HI.U32 R5, R3, R5, R2 ;  /* 0x0000000503057227 */ /* 0x000fcc00078e0002 */
[----:B-----5:R-:W-:Y:S02]  /*9f80*/  IMAD.HI.U32 R2, R5, R30, RZ ;  /* 0x0000001e05027227 */ /* 0x020fe400078e00ff */
[----:B------:R-:W1:Y:S03]  /*9f90*/  LDC.64 R4, c[0x0][0x880] ;  /* 0x00022000ff047b82 */ /* 0x000e660000000a00 */
        /* <DEDUP_REMOVED lines=14> */
.L_x_218:
[----:B------:R-:W-:Y:S05]  /*a080*/  BSYNC.RECONVERGENT B0 ;  /* 0x0000000000007941 */ /* 0x000fea0003800200 */
.L_x_217:
[----:B------:R-:W-:Y:S01]  /*a090*/  UISETP.NE.AND UP0, UPT, UR38, URZ, UPT ;  /* 0x000000ff2600728c */ /* 0x000fe2000bf05270 */
[----:B------:R-:W-:-:S08]  /*a0a0*/  NOP ;  /* 0x0000000000007918 */ /* 0x000fd00000000000 */
[----:B------:R-:W-:Y:S05]  /*a0b0*/  BRA.U UP0, `(.L_x_219) ;  /* 0x0000000100087547 */ /* 0x000fea000b800000 */
[----:B------:R-:W-:Y:S05]  /*a0c0*/  BPT.TRAP 0x1 ;  /* 0x000000040000795c */ /* 0x000fea0000300000 */
[----:B------:R-:W-:Y:S05]  /*a0d0*/  BPT.TRAP 0x1 ;  /* 0x000000040000795c */ /* 0x000fea0000300000 */
.L_x_219:
[----:B------:R-:W-:Y:S02]  /*a0e0*/  UIADD3 UR4, UPT, UPT, UR40, 0x70a8, URZ ;  /* 0x000070a828047890 */ /* 0x000fe4000fffe0ff */
[----:B------:R-:W-:Y:S02]  /*a0f0*/  UISETP.NE.AND UP0, UPT, UR38, URZ, UPT ;  /* 0x000000ff2600728c */ /* 0x000fe4000bf05270 */
[----:B------:R-:W-:-:S09]  /*a100*/  UPRMT UR4, UR41, 0x654, UR4 ;  /* 0x0000065429047896 */ /* 0x000fd20008000004 */
[----:B---3--:R-:W-:Y:S01]  /*a110*/  SYNCS.ARRIVE.TRANS64.RED.A1T0 RZ, [UR4], RZ ;  /* 0x000000ffffff79a7 */ /* 0x008fe20008100404 */
[----:B------:R-:W-:Y:S05]  /*a120*/  BRA.U UP0, `(.L_x_220) ;  /* 0x0000000100047547 */ /* 0x000fea000b800000 */
[----:B------:R-:W-:Y:S05]  /*a130*/  BPT.TRAP 0x1 ;  /* 0x000000040000795c */ /* 0x000fea0000300000 */
.L_x_220:
[----:B------:R-:W-:Y:S01]  /*a140*/  SYNCS.ARRIVE.TRANS64.A1T0 RZ, [UR40+0x70b8], RZ ;  /* 0x0070b8ffffff79a7 */ /* 0x000fe20008100028 */
[----:B------:R-:W-:Y:S05]  /*a150*/  EXIT ;  /* 0x000000000000794d */ /* 0x000fea0003800000 */
.L_x_27:
[----:B------:R-:W-:-:S08]  /*a160*/  NOP ;  /* 0x0000000000007918 */ /* 0x000fd00000000000 */
[----:B------:R-:W1:Y:S02]  /*a170*/  USETMAXREG.TRY_ALLOC.CTAPOOL UP0, 0xc0 ;  /* 0x000000c0000079c8 */ /* 0x000e640008000600 */
[----:B-1----:R-:W-:Y:S05]  /*a180*/  BRA.U !UP0, `(.L_x_27) ;  /* 0xfffffffd08f47547 */ /* 0x002fea000b83ffff */
[----:B------:R-:W1:Y:S01]  /*a190*/  S2UR UR8, SR_CTAID.X ;  /* 0x00000000000879c3 */ /* 0x000e620000002500 */
[----:B------:R-:W2:Y:S02]  /*a1a0*/  LDCU.64 UR4, c[0x0][0x380] ;  /* 0x00007000ff0477ac */ /* 0x000ea40008000a00 */
[----:B--2---:R-:W-:Y:S02]  /*a1b0*/  UISETP.NE.AND UP0, UPT, UR5, URZ, UPT ;  /* 0x000000ff0500728c */ /* 0x004fe4000bf05270 */
[----:B-1----:R-:W-:-:S04]  /*a1c0*/  USHF.L.U32 UR40, UR8, 0x8, URZ ;  /* 0x0000000808287899 */ /* 0x002fc800080006ff */
[----:B------:R-:W-:-:S06]  /*a1d0*/  UISETP.GE.U32.OR UP0, UPT, UR40, UR4, !UP0 ;  /* 0x000000042800728c */ /* 0x000fcc000c706470 */
[----:B------:R-:W-:-:S13]  /*a1e0*/  PLOP3.LUT P0, PT, PT, PT, UP0, 0x80, 0x8 ;  /* 0x000000000008781c */ /* 0x000fda0003f0f008 */
[----:B------:R-:W-:Y:S05]  /*a1f0*/  @P0 EXIT ;  /* 0x000000000000094d */ /* 0x000fea0003800000 */
[----:B------:R-:W-:Y:S02]  /*a200*/  UIADD3 UR10, UPT, UPT, UR5, 0x3f, URZ ;  /* 0x0000003f050a7890 */ /* 0x000fe4000fffe0ff */
[----:B------:R-:W-:Y:S02]  /*a210*/  ULEA UR4, UR8, 0x4, 0x2 ;  /* 0x0000000408047891 */ /* 0x000fe4000f8e10ff */
[----:B------:R-:W-:Y:S02]  /*a220*/  USHF.R.S32.HI UR9, URZ, 0x1f, UR10 ;  /* 0x0000001fff097899 */ /* 0x000fe4000801140a */
[----:B------:R-:W-:Y:S02]  /*a230*/  ULOP3.LUT UR4, UR4, 0x3fffffc, URZ, 0xc0, !UPT ;  /* 0x03fffffc04047892 */ /* 0x000fe4000f8ec0ff */
[----:B------:R-:W-:Y:S02]  /*a240*/  ULEA.HI UR9, UR9, UR10, URZ, 0x6 ;  /* 0x0000000a09097291 */ /* 0x000fe4000f8f30ff */
[----:B------:R-:W-:-:S02]  /*a250*/  UISETP.NE.AND UP1, UPT, UR62, URZ, UPT ;  /* 0x000000ff3e00728c */ /* 0x000fc4000bf25270 */
[----:B------:R-:W-:Y:S02]  /*a260*/  USHF.R.S32.HI UR9, URZ, 0x6, UR9 ;  /* 0x00000006ff097899 */ /* 0x000fe40008011409 */
[----:B------:R-:W-:Y:S02]  /*a270*/  USEL UR49, UR7, UR6, UP1 ;  /* 0x0000000607317287 */ /* 0x000fe40008800000 */
[----:B------:R-:W-:Y:S02]  /*a280*/  UISETP.LT.AND UP0, UPT, UR9, UR4, UPT ;  /* 0x000000040900728c */ /* 0x000fe4000bf01270 */
[----:B------:R-:W-:Y:S02]  /*a290*/  ULOP3.LUT UR49, UR49, 0x1, URZ, 0xc0, !UPT ;  /* 0x0000000131317892 */ /* 0x000fe4000f8ec0ff */
[----:B------:R-:W-:Y:S02]  /*a2a0*/  USEL UR39, UR9, UR4, UP0 ;  /* 0x0000000409277287 */ /* 0x000fe40008000000 */
[----:B------:R-:W-:-:S02]  /*a2b0*/  USEL UR50, URZ, 0x80, UP1 ;  /* 0x00000080ff327887 */ /* 0x000fc40008800000 */
[----:B------:R-:W-:-:S04]  /*a2c0*/  UISETP.LT.AND UP0, UPT, UR39, 0x4, UPT ;  /* 0x000000042700788c */ /* 0x000fc8000bf01270 */
[----:B------:R-:W-:Y:S02]  /*a2d0*/  USEL UR60, UR39, 0x4, UP0 ;  /* 0x00000004273c7887 */ /* 0x000fe40008000000 */
[----:B------:R-:W-:Y:S02]  /*a2e0*/  UISETP.NE.U32.AND UP0, UPT, UR49, 0x1, UPT ;  /* 0x000000013100788c */ /* 0x000fe4000bf05070 */
[----:B------:R-:W-:-:S07]  /*a2f0*/  UIADD3 UR4, UPT, UPT, -UR60, UR39, URZ ;  /* 0x000000273c047290 */ /* 0x000fce000fffe1ff */
[----:B------:R-:W-:Y:S05]  /*a300*/  BRA.U !UP0, `(.L_x_221) ;  /* 0x0000000108047547 */ /* 0x000fea000b800000 */
[----:B------:R-:W-:Y:S05]  /*a310*/  BPT.TRAP 0x1 ;  /* 0x000000040000795c */ /* 0x000fea0000300000 */
.L_x_221:
[----:B------:R-:W1:Y:S01]  /*a320*/  S2UR UR38, SR_CgaCtaId ;  /* 0x00000000002679c3 */ /* 0x000e620000008800 */
[----:B------:R-:W-:Y:S01]  /*a330*/  UISETP.NE.AND UP0, UPT, UR62, URZ, UPT ;  /* 0x000000ff3e00728c */ /* 0x000fe2000bf05270 */
[----:B------:R-:W-:Y:S01]  /*a340*/  MOV R3, 0x1 ;  /* 0x0000000100037802 */ /* 0x000fe20000000f00 */
[----:B------:R-:W-:Y:S01]  /*a350*/  UMOV UR37, 0x400 ;  /* 0x0000040000257882 */ /* 0x000fe20000000000 */
[----:B------:R-:W2:Y:S01]  /*a360*/  S2R R19, SR_TID.X ;  /* 0x0000000000137919 */ /* 0x000ea20000002100 */
[----:B------:R-:W-:Y:S01]  /*a370*/  USHF.L.U32 UR48, UR48, 0x3, URZ ;  /* 0x0000000330307899 */ /* 0x000fe200080006ff */
[----:B------:R-:W-:Y:S01]  /*a380*/  SHF.L.U32 R3, R3, 0x1f, RZ ;  /* 0x0000001f03037819 */ /* 0x000fe200000006ff */
[----:B------:R-:W-:Y:S01]  /*a390*/  UMOV UR58, 0x1 ;  /* 0x00000001003a7882 */ /* 0x000fe20000000000 */
[----:B------:R-:W-:Y:S01]  /*a3a0*/  UMOV UR55, 0x1 ;  /* 0x0000000100377882 */ /* 0x000fe20000000000 */
[----:B-1----:R-:W-:-:S04]  /*a3b0*/  ULEA UR37, UR38, UR37, 0x18 ;  /* 0x0000002526257291 */ /* 0x002fc8000f8ec0ff */
[----:B------:R-:W-:Y:S02]  /*a3c0*/  UIADD3 UR59, UPT, UPT, UR37, 0x7078, URZ ;  /* 0x00007078253b7890 */ /* 0x000fe4000fffe0ff */
[----:B------:R-:W-:Y:S02]  /*a3d0*/  @!UP0 UIADD3 UR59, UPT, UPT, UR37, 0x7088, URZ ;  /* 0x00007088253b8890 */ /* 0x000fe4000fffe0ff */
[----:B------:R-:W-:-:S07]  /*a3e0*/  UIADD3 UR47, UPT, UPT, UR37, UR48, URZ ;  /* 0x00000030252f7290 */ /* 0x000fce000fffe0ff */
[----:B------:R-:W1:Y:S02]  /*a3f0*/  SYNCS.PHASECHK.TRANS64.TRYWAIT P0, [UR59], R3 ;  /* 0x00000003ff0075a7 */ /* 0x000e64000800113b */
[----:B-12---:R-:W-:Y:S05]  /*a400*/  @!P0 BRA `(.L_x_222) ;  /* 0x0000009000f08947 */ /* 0x006fea0003800000 */
.L_x_398:
[----:B------:R-:W-:Y:S01]  /*a410*/  UISETP.GE.AND UP0, UPT, UR4, 0x1, UPT ;  /* 0x000000010400788c */ /* 0x000fe2000bf06270 */
[----:B------:R-:W-:Y:S01]  /*a420*/  IMAD.MOV.U32 R18, RZ, RZ, RZ ;  /* 0x000000ffff127224 */ /* 0x000fe200078e00ff */
[----:B------:R-:W-:Y:S01]  /*a430*/  MOV R17, 0xff800000 ;  /* 0xff80000000117802 */ /* 0x000fe20000000f00 */
[----:B------:R-:W-:Y:S01]  /*a440*/  IMAD.MOV.U32 R16, RZ, RZ, RZ ;  /* 0x000000ffff107224 */ /* 0x000fe200078e00ff */
[----:B------:R-:W-:Y:S01]  /*a450*/  SHF.R.U32.HI R2, RZ, 0x5, R19 ;  /* 0x00000005ff027819 */ /* 0x000fe20000011613 */
[----:B------:R-:W-:Y:S01]  /*a460*/  UMOV UR57, URZ ;  /* 0x000000ff00397c82 */ /* 0x000fe20008000000 */
[----:B------:R-:W-:-:S03]  /*a470*/  UMOV UR56, URZ ;  /* 0x000000ff00387c82 */ /* 0x000fc60008000000 */
[----:B------:R-:W-:Y:S05]  /*a480*/  BRA.U !UP0, `(.L_x_223) ;  /* 0x00000025086c7547 */ /* 0x000fea000b800000 */
[----:B------:R-:W-:Y:S01]  /*a490*/  IMAD.U32 R121, R19, 0x10000, RZ ;  /* 0x0001000013797824 */ /* 0x000fe200078e00ff */
[----:B------:R-:W-:Y:S01]  /*a4a0*/  UISETP.NE.AND UP0, UPT, UR62, URZ, UPT ;  /* 0x000000ff3e00728c */ /* 0x000fe2000bf05270 */
[----:B------:R-:W-:Y:S01]  /*a4b0*/  LOP3.LUT R120, R2, 0x3, RZ, 0xc0, !PT ;  /* 0x0000000302787812 */ /* 0x000fe200078ec0ff */
[----:B------:R-:W-:Y:S01]  /*a4c0*/  USHF.L.U32 UR4, UR4, 0x6, URZ ;  /* 0x0000000604047899 */ /* 0x000fe200080006ff */
[----:B------:R-:W-:Y:S01]  /*a4d0*/  IMAD.MOV.U32 R16, RZ, RZ, RZ ;  /* 0x000000ffff107224 */ /* 0x000fe200078e00ff */
[----:B------:R-:W-:Y:S01]  /*a4e0*/  LOP3.LUT R121, R121, 0x600000, RZ, 0xc0, !PT ;  /* 0x0060000079797812 */ /* 0x000fe200078ec0ff */
[----:B------:R-:W-:Y:S01]  /*a4f0*/  ULOP3.LUT UR53, URZ, UR60, URZ, 0x33, !UPT ;  /* 0x0000003cff357292 */ /* 0x000fe2000f8e33ff */
[----:B------:R-:W-:Y:S01]  /*a500*/  IMAD.MOV.U32 R22, RZ, RZ, -0x800000 ;  /* 0xff800000ff167424 */ /* 0x000fe200078e00ff */
[----:B------:R-:W-:Y:S01]  /*a510*/  UMOV UR46, 0x20 ;  /* 0x00000020002e7882 */ /* 0x000fe20000000000 */
[----:B------:R-:W-:Y:S01]  /*a520*/  LOP3.LUT R122, R121, UR50, RZ, 0xfc, !PT ;  /* 0x00000032797a7c12 */ /* 0x000fe2000f8efcff */
[----:B------:R-:W-:Y:S01]  /*a530*/  IMAD.U32 R18, RZ, RZ, UR4 ;  /* 0x00000004ff127e24 */ /* 0x000fe2000f8e00ff */
[----:B------:R-:W-:Y:S01]  /*a540*/  SHF.R.U32.HI R125, RZ, 0x15, R121 ;  /* 0x00000015ff7d7819 */ /* 0x000fe20000011679 */
[----:B------:R-:W-:-:S02]  /*a550*/  UIADD3 UR44, UPT, UPT, UR37, 0x7060, URZ ;  /* 0x00007060252c7890 */ /* 0x000fc4000fffe0ff */
[----:B------:R-:W-:Y:S01]  /*a560*/  VIADD R123, R122, 0x20 ;  /* 0x000000207a7b7836 */ /* 0x000fe20000000000 */
[----:B------:R-:W-:Y:S02]  /*a570*/  USEL UR45, UR52, UR51, UP0 ;  /* 0x00000033342d7287 */ /* 0x000fe40008000000 */
[----:B------:R-:W-:Y:S02]  /*a580*/  ULOP3.LUT UR54, UR48, 0x8, URZ, 0x3c, !UPT ;  /* 0x0000000830367892 */ /* 0x000fe4000f8e3cff */
[----:B------:R-:W-:Y:S01]  /*a590*/  SHF.R.U32.HI R123, RZ, 0x15, R123 ;  /* 0x00000015ff7b7819 */ /* 0x000fe2000001167b */
[----:B------:R-:W-:Y:S01]  /*a5a0*/  UMOV UR56, URZ ;  /* 0x000000ff00387c82 */ /* 0x000fe20008000000 */
[----:B------:R-:W-:Y:S01]  /*a5b0*/  UMOV UR55, 0x1 ;  /* 0x0000000100377882 */ /* 0x000fe20000000000 */
[----:B------:R-:W2:Y:S01]  /*a5c0*/  LDCU UR36, c[0x0][0x704] ;  /* 0x0000e080ff2477ac */ /* 0x000ea20008000800 */
[----:B------:R-:W-:Y:S02]  /*a5d0*/  USEL UR46, UR46, 0xa0, UP0 ;  /* 0x000000a02e2e7887 */ /* 0x000fe40008000000 */
[----:B------:R-:W-:-:S02]  /*a5e0*/  @UP0 UIADD3 UR44, UPT, UPT, UR37, 0x7050, URZ ;  /* 0x00007050252c0890 */ /* 0x000fc4000fffe0ff */
[----:B------:R-:W-:Y:S01]  /*a5f0*/  UIADD3 UR53, UPT, UPT, UR53, UR39, URZ ;  /* 0x0000002735357290 */ /* 0x000fe2000fffe0ff */
[----:B------:R-:W-:Y:S01]  /*a600*/  UMOV UR58, 0x1 ;  /* 0x00000001003a7882 */ /* 0x000fe20000000000 */
[----:B------:R-:W-:-:S10]  /*a610*/  UMOV UR57, URZ ;  /* 0x000000ff00397c82 */ /* 0x000fd40008000000 */
.L_x_241:
[----:B-12---:R-:W-:Y:S01]  /*a620*/  IADD3 R0, PT, PT, R121, UR46, RZ ;  /* 0x0000002e79007c10 */ /* 0x006fe2000fffe0ff */
[----:B------:R-:W-:-:S04]  /*a630*/  UISETP.NE.AND UP0, UPT, UR62, URZ, UPT ;  /* 0x000000ff3e00728c */ /* 0x000fc8000bf05270 */
[----:B------:R-:W-:Y:S01]  /*a640*/  USEL UR42, UR57, UR56, UP0 ;  /* 0x00000038392a7287 */ /* 0x000fe20008000000 */
[----:B------:R-:W1:Y:S01]  /*a650*/  SHFL.IDX PT, R0, R0, RZ, 0x1f ;  /* 0x00001fff00007589 */ /* 0x000e6200000e0000 */
[----:B------:R-:W-:Y:S01]  /*a660*/  UISETP.GT.U32.AND UP0, UPT, UR45, 0x1, UPT ;  /* 0x000000012d00788c */ /* 0x000fe2000bf04070 */
[----:B-1----:R-:W-:-:S08]  /*a670*/  R2UR UR43, R0 ;  /* 0x00000000002b72ca */ /* 0x002fd000000e0000 */
[----:B---3--:R-:W-:Y:S07]  /*a680*/  BRA.U UP0, `(.L_x_224) ;  /* 0x0000000100047547 */ /* 0x008fee000b800000 */
[----:B--2---:R-:W-:Y:S05]  /*a690*/  BPT.TRAP 0x1 ;  /* 0x000000040000795c */ /* 0x004fea0000300000 */
.L_x_224:
[----:B------:R-:W-:Y:S01]  /*a6a0*/  IMAD.U32 R3, RZ, RZ, UR42 ;  /* 0x0000002aff037e24 */ /* 0x000fe2000f8e00ff */
[----:B------:R-:W-:-:S04]  /*a6b0*/  ISETP.NE.AND P0, PT, R120, R125, PT ;  /* 0x0000007d7800720c */ /* 0x000fc80003f05270 */
[----:B------:R-:W-:-:S04]  /*a6c0*/  SHF.L.U32 R3, R3, 0x1f, RZ ;  /* 0x0000001f03037819 */ /* 0x000fc800000006ff */
[----:B------:R-:W1:Y:S02]  /*a6d0*/  SYNCS.PHASECHK.TRANS64.TRYWAIT P1, [UR44], R3 ;  /* 0x00000003ff0075a7 */ /* 0x000e64000802112c */
[----:B-1----:R-:W-:Y:S05]  /*a6e0*/  @!P1 BRA `(.L_x_225) ;  /* 0x0000009000509947 */ /* 0x002fea0003800000 */
.L_x_399:
[----:B------:R-:W-:Y:S05]  /*a6f0*/  @!P0 BRA `(.L_x_226) ;  /* 0x0000000000408947 */ /* 0x000fea0003800000 */
        /* <DEDUP_REMOVED lines=16> */
.L_x_226:
[----:B------:R-:W-:Y:S05]  /*a800*/  WARPSYNC.ALL ;  /* 0x0000000000007948 */ /* 0x000fea0003800000 */
[----:B------:R-:W-:Y:S02]  /*a810*/  R2UR UR4, R122 ;  /* 0x000000007a0472ca */ /* 0x000fe400000e0000 */
[----:B------:R-:W-:-:S11]  /*a820*/  ISETP.NE.AND P0, PT, R120, R123, PT ;  /* 0x0000007b7800720c */ /* 0x000fd60003f05270 */
[----:B------:R-:W3:Y:S02]  /*a830*/  LDTM.x32 R56, tmem[UR4] ;  /* 0x00000004003879ee */ /* 0x000ee400082c0000 */
[----:B---3--:R-:W-:Y:S05]  /*a840*/  @!P0 BRA `(.L_x_227) ;  /* 0x0000000000408947 */ /* 0x008fea0003800000 */
        /* <DEDUP_REMOVED lines=16> */
.L_x_227:
[----:B------:R-:W-:Y:S05]  /*a950*/  WARPSYNC.ALL ;  /* 0x0000000000007948 */ /* 0x000fea0003800000 */
[----:B------:R-:W-:Y:S02]  /*a960*/  R2UR UR4, R122 ;  /* 0x000000007a0472ca */ /* 0x000fe400000e0000 */
[C---:B-1----:R-:W-:Y:S02]  /*a970*/  FMNMX3 R3, R22.reuse, R56, R60, !PT ;  /* 0x0000003816037276 */ /* 0x042fe4000780003c */
[C---:B------:R-:W-:Y:S02]  /*a980*/  FMNMX3 R0, R22.reuse, R57, R61, !PT ;  /* 0x0000003916007276 */ /* 0x040fe4000780003d */
[----:B------:R-:W-:-:S02]  /*a990*/  FMNMX3 R5, R22, R58, R62, !PT ;  /* 0x0000003a16057276 */ /* 0x000fc4000780003e */
[----:B------:R-:W-:Y:S02]  /*a9a0*/  FMNMX3 R3, R3, R64, R68, !PT ;  /* 0x0000004003037276 */ /* 0x000fe40007800044 */
[----:B------:R-:W-:Y:S02]  /*a9b0*/  FMNMX3 R0, R0, R65, R69, !PT ;  /* 0x0000004100007276 */ /* 0x000fe40007800045 */
[----:B------:R-:W-:Y:S01]  /*a9c0*/  FMNMX3 R6, R22, R59, R63, !PT ;  /* 0x0000003b16067276 */ /* 0x000fe2000780003f */
[----:B------:R-:W1:Y:S01]  /*a9d0*/  LDTM.x32 R24, tmem[UR4+0x20] ;  /* 0x00002004001879ee */ /* 0x000e6200082c0000 */
[----:B------:R-:W-:Y:S02]  /*a9e0*/  FMNMX3 R5, R5, R66, R70, !PT ;  /* 0x0000004205057276 */ /* 0x000fe40007800046 */
[----:B------:R-:W-:Y:S02]  /*a9f0*/  FMNMX3 R3, R3, R72, R76, !PT ;  /* 0x0000004803037276 */ /* 0x000fe4000780004c */
[----:B------:R-:W-:-:S02]  /*aa00*/  FMNMX3 R0, R0, R73, R77, !PT ;  /* 0x0000004900007276 */ /* 0x000fc4000780004d */
[----:B------:R-:W-:Y:S02]  /*aa10*/  FMNMX3 R6, R6, R67, R71, !PT ;  /* 0x0000004306067276 */ /* 0x000fe40007800047 */
[----:B------:R-:W-:Y:S02]  /*aa20*/  FMNMX3 R5, R5, R74, R78, !PT ;  /* 0x0000004a05057276 */ /* 0x000fe4000780004e */
[----:B------:R-:W-:Y:S02]  /*aa30*/  FMNMX3 R3, R3, R80, R84, !PT ;  /* 0x0000005003037276 */ /* 0x000fe40007800054 */
[----:B------:R-:W-:Y:S02]  /*aa40*/  FMNMX3 R0, R0, R81, R85, !PT ;  /* 0x0000005100007276 */ /* 0x000fe40007800055 */
[----:B------:R-:W-:Y:S02]  /*aa50*/  FMNMX3 R6, R6, R75, R79, !PT ;  /* 0x0000004b06067276 */ /* 0x000fe4000780004f */
[----:B------:R-:W-:-:S02]  /*aa60*/  FMNMX3 R5, R5, R82, R86, !PT ;  /* 0x0000005205057276 */ /* 0x000fc40007800056 */
[----:B------:R-:W-:Y:S02]  /*aa70*/  FMNMX3 R6, R6, R83, R87, !PT ;  /* 0x0000005306067276 */ /* 0x000fe40007800057 */
[----:B------:R-:W-:Y:S02]  /*aa80*/  ISETP.NE.AND P0, PT, R120, R125, PT ;  /* 0x0000007d7800720c */ /* 0x000fe40003f05270 */
[----:B-1----:R-:W-:Y:S02]  /*aa90*/  FMNMX3 R3, R3, R24, R28, !PT ;  /* 0x0000001803037276 */ /* 0x002fe4000780001c */
        /* <DEDUP_REMOVED lines=15> */
[----:B------:R-:W-:-:S04]  /*ab90*/  FMNMX3 R0, R4, R3, R0, !PT ;  /* 0x0000000304007276 */ /* 0x000fc80007800000 */
[----:B------:R-:W-:-:S04]  /*aba0*/  FMNMX R17, R17, R0, !PT ;  /* 0x0000000011117209 */ /* 0x000fc80007800000 */
[----:B------:R-:W-:-:S04]  /*abb0*/  FSETP.NEU.AND P1, PT, R17, -INF , PT ;  /* 0xff8000001100780b */ /* 0x000fc80003f2d000 */
[----:B------:R-:W-:Y:S01]  /*abc0*/  FSEL R23, R17, RZ, P1 ;  /* 0x000000ff11177208 */ /* 0x000fe20000800000 */
[----:B------:R-:W-:Y:S08]  /*abd0*/  @!P0 BRA `(.L_x_228) ;  /* 0x0000000000408947 */ /* 0x000ff00003800000 */
[----:B------:R-:W-:Y:S01]  /*abe0*/  MOV R14, 0x8 ;  /* 0x00000008000e7802 */ /* 0x000fe20000000f00 */
[----:B------:R-:W1:Y:S01]  /*abf0*/  LDCU.64 UR6, c[0x4][0xb0] ;  /* 0x01001600ff0677ac */ /* 0x000e620008000a00 */
[----:B------:R-:W-:Y:S02]  /*ac00*/  HFMA2 R12, -RZ, RZ, 0, 5.9604644775390625e-08 ;  /* 0x00000001ff0c7431 */ /* 0x000fe400000001ff */
[----:B------:R-:W-:Y:S01]  /*ac10*/  IMAD.MOV.U32 R8, RZ, RZ, 0x1be ;  /* 0x000001beff087424 */ /* 0x000fe200078e00ff */
[----:B------:R-:W3:Y:S01]  /*ac20*/  LDCU.64 UR4, c[0x4][0xb8] ;  /* 0x01001700ff0477ac */ /* 0x000ee20008000a00 */
[----:B------:R-:W4:Y:S01]  /*ac30*/  LDC.64 R14, c[0x4][R14] ;  /* 0x010000000e0e7b82 */ /* 0x000f220000000a00 */
[----:B------:R-:W-:Y:S01]  /*ac40*/  IMAD.MOV.U32 R13, RZ, RZ, RZ ;  /* 0x000000ffff0d7224 */ /* 0x000fe200078e00ff */
[----:B------:R-:W5:Y:S01]  /*ac50*/  LDCU.64 UR8, c[0x4][0x18] ;  /* 0x01000300ff0877ac */ /* 0x000f620008000a00 */
[----:B-1----:R-:W-:Y:S01]  /*ac60*/  IMAD.U32 R4, RZ, RZ, UR6 ;  /* 0x00000006ff047e24 */ /* 0x002fe2000f8e00ff */
[----:B------:R-:W-:Y:S01]  /*ac70*/  MOV R5, UR7 ;  /* 0x0000000700057c02 */ /* 0x000fe20008000f00 */
[----:B---3--:R-:W-:Y:S01]  /*ac80*/  IMAD.U32 R6, RZ, RZ, UR4 ;  /* 0x00000004ff067e24 */ /* 0x008fe2000f8e00ff */
[----:B------:R-:W-:Y:S01]  /*ac90*/  MOV R7, UR5 ;  /* 0x0000000500077c02 */ /* 0x000fe20008000f00 */
[----:B-----5:R-:W-:Y:S01]  /*aca0*/  IMAD.U32 R10, RZ, RZ, UR8 ;  /* 0x00000008ff0a7e24 */ /* 0x020fe2000f8e00ff */
[----:B------:R-:W-:-:S02]  /*acb0*/  MOV R11, UR9 ;  /* 0x00000009000b7c02 */ /* 0x000fc40008000f00 */
[----:B------:R-:W-:-:S07]  /*acc0*/  LEPC R20, `(.L_x_228) ;  /* 0x000000001014794e */ /* 0x000fce0000000000 */
[----:B--2-4-:R-:W-:Y:S05]  /*acd0*/  CALL.ABS.NOINC R14 ;  /* 0x000000000e007343 */ /* 0x014fea0003c00000 */
.L_x_228:
[----:B------:R-:W-:Y:S05]  /*ace0*/  WARPSYNC.ALL ;  /* 0x0000000000007948 */ /* 0x000fea0003800000 */
[----:B------:R-:W-:Y:S02]  /*acf0*/  R2UR UR4, R122 ;  /* 0x000000007a0472ca */ /* 0x000fe400000e0000 */
[----:B------:R-:W-:-:S11]  /*ad00*/  ISETP.NE.AND P0, PT, RZ, UR49, PT ;  /* 0x00000031ff007c0c */ /* 0x000fd6000bf05270 */
[----:B------:R1:W-:Y:S02]  /*ad10*/  STTM.x2 tmem[UR4], R22 ;  /* 0x00000016000079ed */ /* 0x0003e400080c0004 */
[----:B------:R-:W-:Y:S05]  /*ad20*/  @P0 BRA `(.L_x_229) ;  /* 0x0000000000040947 */ /* 0x000fea0003800000 */
[----:B--2---:R-:W-:Y:S05]  /*ad30*/  BPT.TRAP 0x1 ;  /* 0x000000040000795c */ /* 0x004fea0000300000 */
.L_x_229:
[----:B------:R-:W-:Y:S01]  /*ad40*/  UISETP.NE.AND UP0, UPT, UR62, URZ, UPT ;  /* 0x000000ff3e00728c */ /* 0x000fe2000bf05270 */
[----:B------:R-:W-:Y:S01]  /*ad50*/  MOV R3, UR61 ;  /* 0x0000003d00037c02 */ /* 0x000fe20008000f00 */
[----:B------:R-:W-:Y:S01]  /*ad60*/  UIADD3 UR4, UPT, UPT, UR37, 0x7080, URZ ;  /* 0x0000708025047890 */ /* 0x000fe2000fffe0ff */
[----:B------:R-:W-:Y:S01]  /*ad70*/  MOV R4, UR48 ;  /* 0x0000003000047c02 */ /* 0x000fe20008000f00 */
[----:B--2---:R-:W-:Y:S01]  /*ad80*/  FMUL R0, R23, -UR36 ;  /* 0x8000002417007c20 */ /* 0x004fe20008400000 */
[----:B------:R-:W-:Y:S01]  /*ad90*/  SHF.L.U32 R3, R3, 0x1f, RZ ;  /* 0x0000001f03037819 */ /* 0x000fe200000006ff */
[----:B------:R-:W-:Y:S02]  /*ada0*/  USEL UR41, UR58, UR55, UP0 ;  /* 0x000000373a297287 */ /* 0x000fe40008000000 */
[--C-:B------:R-:W-:Y:S02]  /*adb0*/  FFMA2 R56, R56.F32x2.HI_LO, UR36.F32, R0.reuse.F32 ;  /* 0x0000002438387c49 */ /* 0x100fe40009200000 */
[--C-:B------:R-:W-:Y:S01]  /*adc0*/  FFMA2 R58, R58.F32x2.HI_LO, UR36.F32, R0.reuse.F32 ;  /* 0x000000243a3a7c49 */ /* 0x100fe20009200000 */
[----:B------:R-:W-:Y:S01]  /*add0*/  @UP0 UIADD3 UR4, UPT, UPT, UR37, 0x7070, URZ ;  /* 0x0000707025040890 */ /* 0x000fe2000fffe0ff */
[--C-:B------:R-:W-:Y:S01]  /*ade0*/  FFMA2 R60, R60.F32x2.HI_LO, UR36.F32, R0.reuse.F32 ;  /* 0x000000243c3c7c49 */ /* 0x100fe20009200000 */
[----:B------:R-:W-:Y:S01]  /*adf0*/  FSETP.GEU.AND P1, PT, R56, -126, PT ;  /* 0xc2fc00003800780b */ /* 0x000fe20003f2e000 */
[----:B------:R-:W-:Y:S01]  /*ae00*/  ULOP3.LUT UR41, UR41, 0x1, URZ, 0x3c, !UPT ;  /* 0x0000000129297892 */ /* 0x000fe2000f8e3cff */
[----:B------:R-:W-:Y:S01]  /*ae10*/  FSETP.GEU.AND P0, PT, R57, -126, PT ;  /* 0xc2fc00003900780b */ /* 0x000fe20003f0e000 */
[----:B------:R-:W-:Y:S01]  /*ae20*/  FFMA2 R62, R62.F32x2.HI_LO, UR36.F32, R0.F32 ;  /* 0x000000243e3e7c49 */ /* 0x000fe20009200000 */
[----:B------:R-:W-:-:S02]  /*ae30*/  FSETP.GEU.AND P6, PT, R58, -126, PT ;  /* 0xc2fc00003a00780b */ /* 0x000fc40003fce000 */
[----:B------:R-:W-:Y:S01]  /*ae40*/  FSETP.GEU.AND P5, PT, R59, -126, PT ;  /* 0xc2fc00003b00780b */ /* 0x000fe20003fae000 */
[----:B------:R-:W-:Y:S01]  /*ae50*/  SYNCS.ARRIVE.TRANS64.A1T0 RZ, [UR4], RZ ;  /* 0x000000ffffff79a7 */ /* 0x000fe20008100004 */
[----:B------:R-:W-:Y:S02]  /*ae60*/  FSETP.GEU.AND P4, PT, R60, -126, PT ;  /* 0xc2fc00003c00780b */ /* 0x000fe40003f8e000 */
[----:B------:R-:W-:-:S03]  /*ae70*/  FSETP.GEU.AND P3, PT, R61, -126, PT ;  /* 0xc2fc00003d00780b */ /* 0x000fc60003f6e000 */
[----:B------:R-:W-:Y:S01]  /*ae80*/  @!P1 FMUL R56, R56, 0.5 ;  /* 0x3f00000038389820 */ /* 0x000fe20000400000 */
[----:B------:R-:W2:Y:S01]  /*ae90*/  SYNCS.PHASECHK.TRANS64.TRYWAIT P2, [R4+UR37+0x70d0], R3 ;  /* 0x0070d003040075a7 */ /* 0x000ea20008041125 */
[----:B------:R-:W-:Y:S02]  /*aea0*/  @!P0 FMUL R57, R57, 0.5 ;  /* 0x3f00000039398820 */ /* 0x000fe40000400000 */
[----:B------:R-:W-:Y:S02]  /*aeb0*/  @!P6 FMUL R58, R58, 0.5 ;  /* 0x3f0000003a3ae820 */ /* 0x000fe40000400000 */
[----:B------:R-:W-:Y:S01]  /*aec0*/  @!P5 FMUL R59, R59, 0.5 ;  /* 0x3f0000003b3bd820 */ /* 0x000fe20000400000 */
[----:B------:R-:W3:Y:S08]  /*aed0*/  MUFU.EX2 R56, R56 ;  /* 0x0000003800387308 */ /* 0x000ef00000000800 */
[----:B------:R-:W4:Y:S08]  /*aee0*/  MUFU.EX2 R57, R57 ;  /* 0x0000003900397308 */ /* 0x000f300000000800 */
[----:B------:R-:W5:Y:S08]  /*aef0*/  MUFU.EX2 R58, R58 ;  /* 0x0000003a003a7308 */ /* 0x000f700000000800 */
[----:B------:R-:W1:Y:S02]  /*af00*/  MUFU.EX2 R59, R59 ;  /* 0x0000003b003b7308 */ /* 0x000e640000000800 */
[----:B-12345:R-:W-:Y:S05]  /*af10*/  @!P2 BRA `(.L_x_230) ;  /* 0x00000088005ca947 */ /* 0x03efea0003800000 */
.L_x_400:
[----:B------:R-:W-:Y:S01]  /*af20*/  @!P1 FMUL R56, R56, R56 ;  /* 0x0000003838389220 */ /* 0x000fe20000400000 */
[----:B------:R-:W-:Y:S01]  /*af30*/  FSETP.GEU.AND P2, PT, R62, -126, PT ;  /* 0xc2fc00003e00780b */ /* 0x000fe20003f4e000 */
[----:B------:R-:W-:Y:S01]  /*af40*/  @!P4 FMUL R60, R60, 0.5 ;  /* 0x3f0000003c3cc820 */ /* 0x000fe20000400000 */
[----:B------:R-:W-:Y:S01]  /*af50*/  FSETP.GEU.AND P1, PT, R63, -126, PT ;  /* 0xc2fc00003f00780b */ /* 0x000fe20003f2e000 */
[----:B------:R-:W-:Y:S01]  /*af60*/  @!P3 FMUL R61, R61, 0.5 ;  /* 0x3f0000003d3db820 */ /* 0x000fe20000400000 */
[--C-:B------:R-:W-:Y:S01]  /*af70*/  FFMA2 R64, R64.F32x2.HI_LO, UR36.F32, R0.reuse.F32 ;  /* 0x0000002440407c49 */ /* 0x100fe20009200000 */
[----:B------:R-:W-:Y:S01]  /*af80*/  USHF.R.U32.HI UR4, URZ, 0x15, UR43 ;  /* 0x00000015ff047899 */ /* 0x000fe2000801162b */
[----:B------:R-:W-:Y:S01]  /*af90*/  @!P0 FMUL R57, R57, R57 ;  /* 0x0000003939398220 */ /* 0x000fe20000400000 */
[----:B------:R-:W2:Y:S01]  /*afa0*/  MUFU.EX2 R60, R60 ;  /* 0x0000003c003c7308 */ /* 0x000ea20000000800 */
[--C-:B------:R-:W-:Y:S01]  /*afb0*/  FFMA2 R66, R66.F32x2.HI_LO, UR36.F32, R0.reuse.F32 ;  /* 0x0000002442427c49 */ /* 0x100fe20009200000 */
[----:B------:R-:W-:Y:S01]  /*afc0*/  FSETP.GEU.AND P0, PT, R64, -126, PT ;  /* 0xc2fc00004000780b */ /* 0x000fe20003f0e000 */
[--C-:B------:R-:W-:Y:S01]  /*afd0*/  FFMA2 R68, R68.F32x2.HI_LO, UR36.F32, R0.reuse.F32 ;  /* 0x0000002444447c49 */ /* 0x100fe20009200000 */
[----:B-1----:R-:W-:Y:S01]  /*afe0*/  MOV R3, UR4 ;  /* 0x0000000400037c02 */ /* 0x002fe20008000f00 */
[--C-:B------:R-:W-:Y:S01]  /*aff0*/  FFMA2 R70, R70.F32x2.HI_LO, UR36.F32, R0.reuse.F32 ;  /* 0x0000002446467c49 */ /* 0x100fe20009200000 */
[----:B------:R-:W-:Y:S01]  /*b000*/  UISETP.NE.AND UP0, UPT, UR62, URZ, UPT ;  /* 0x000000ff3e00728c */ /* 0x000fe2000bf05270 */
[----:B------:R-:W-:Y:S01]  /*b010*/  @!P2 FMUL R62, R62, 0.5 ;  /* 0x3f0000003e3ea820 */ /* 0x000fe20000400000 */
[----:B------:R-:W-:Y:S01]  /*b020*/  @!P1 FMUL R63, R63, 0.5 ;  /* 0x3f0000003f3f9820 */ /* 0x000fe20000400000 */
[----:B------:R-:W1:Y:S01]  /*b030*/  MUFU.EX2 R61, R61 ;  /* 0x0000003d003d7308 */ /* 0x000e620000000800 */
[----:B------:R-:W-:Y:S01]  /*b040*/  @!P6 FMUL R58, R58, R58 ;  /* 0x0000003a3a3ae220 */ /* 0x000fe20000400000 */
[----:B------:R-:W-:Y:S01]  /*b050*/  @!P5 FMUL R59, R59, R59 ;  /* 0x0000003b3b3bd220 */ /* 0x000fe20000400000 */
[----:B------:R-:W-:Y:S01]  /*b060*/  FSETP.GEU.AND P6, PT, R65, -126, PT ;  /* 0xc2fc00004100780b */ /* 0x000fe20003fce000 */
[--C-:B------:R-:W-:Y:S01]  /*b070*/  FFMA2 R72, R72.F32x2.HI_LO, UR36.F32, R0.reuse.F32 ;  /* 0x0000002448487c49 */ /* 0x100fe20009200000 */
[----:B------:R-:W-:Y:S01]  /*b080*/  FSETP.GEU.AND P5, PT, R66, -126, PT ;  /* 0xc2fc00004200780b */ /* 0x000fe20003fae000 */
[----:B------:R-:W-:Y:S01]  /*b090*/  @!P0 FMUL R64, R64, 0.5 ;  /* 0x3f00000040408820 */ /* 0x000fe20000400000 */
[--C-:B------:R-:W-:Y:S01]  /*b0a0*/  FFMA2 R74, R74.F32x2.HI_LO, UR36.F32, R0.reuse.F32 ;  /* 0x000000244a4a7c49 */ /* 0x100fe20009200000 */
[----:B------:R-:W3:Y:S01]  /*b0b0*/  MUFU.EX2 R62, R62 ;  /* 0x0000003e003e7308 */ /* 0x000ee20000000800 */
[----:B--2---:R-:W-:Y:S01]  /*b0c0*/  @!P4 FMUL R60, R60, R60 ;  /* 0x0000003c3c3cc220 */ /* 0x004fe20000400000 */
[----:B------:R-:W-:Y:S01]  /*b0d0*/  FSETP.GEU.AND P4, PT, R67, -126, PT ;  /* 0xc2fc00004300780b */ /* 0x000fe20003f8e000 */
[--C-:B------:R-:W-:Y:S01]  /*b0e0*/  FFMA2 R76, R76.F32x2.HI_LO, UR36.F32, R0.reuse.F32 ;  /* 0x000000244c4c7c49 */ /* 0x100fe20009200000 */
[----:B------:R-:W-:Y:S01]  /*b0f0*/  ULOP3.LUT UR61, UR61, 0x1, URZ, 0x3c, !UPT ;  /* 0x000000013d3d7892 */ /* 0x000fe2000f8e3cff */
[--C-:B------:R-:W-:Y:S01]  /*b100*/  FFMA2 R78, R78.F32x2.HI_LO, UR36.F32, R0.reuse.F32 ;  /* 0x000000244e4e7c49 */ /* 0x100fe20009200000 */
[----:B------:R-:W-:Y:S01]  /*b110*/  USEL UR58, UR41, UR58, UP0 ;  /* 0x0000003a293a7287 */ /* 0x000fe20008000000 */
[--C-:B------:R-:W-:Y:S01]  /*b120*/  FFMA2 R80, R80.F32x2.HI_LO, UR36.F32, R0.reuse.F32 ;  /* 0x0000002450507c49 */ /* 0x100fe20009200000 */
[----:B------:R-:W2:Y:S01]  /*b130*/  MUFU.EX2 R63, R63 ;  /* 0x0000003f003f7308 */ /* 0x000ea20000000800 */
[----:B-1----:R-:W-:Y:S01]  /*b140*/  @!P3 FMUL R61, R61, R61 ;  /* 0x0000003d3d3db220 */ /* 0x002fe20000400000 */
[----:B------:R-:W-:Y:S01]  /*b150*/  FSETP.GEU.AND P3, PT, R68, -126, PT ;  /* 0xc2fc00004400780b */ /* 0x000fe20003f6e000 */
[----:B------:R-:W-:Y:S01]  /*b160*/  @!P6 FMUL R65, R65, 0.5 ;  /* 0x3f0000004141e820 */ /* 0x000fe20000400000 */
[----:B------:R-:W-:Y:S01]  /*b170*/  @!P5 FMUL R66, R66, 0.5 ;  /* 0x3f0000004242d820 */ /* 0x000fe20000400000 */
[--C-:B------:R-:W-:Y:S01]  /*b180*/  FFMA2 R82, R82.F32x2.HI_LO, UR36.F32, R0.reuse.F32 ;  /* 0x0000002452527c49 */ /* 0x100fe20009200000 */
[----:B------:R-:W-:Y:S01]  /*b190*/  USEL UR55, UR55, UR41, UP0 ;  /* 0x0000002937377287 */ /* 0x000fe20008000000 */
[----:B------:R-:W-:Y:S01]  /*b1a0*/  @!P4 FMUL R67, R67, 0.5 ;  /* 0x3f0000004343c820 */ /* 0x000fe20000400000 */
[----:B------:R-:W1:Y:S01]  /*b1b0*/  MUFU.EX2 R64, R64 ;  /* 0x0000004000407308 */ /* 0x000e620000000800 */
[----:B---3--:R-:W-:Y:S01]  /*b1c0*/  @!P2 FMUL R62, R62, R62 ;  /* 0x0000003e3e3ea220 */ /* 0x008fe20000400000 */
[----:B------:R-:W-:Y:S01]  /*b1d0*/  FSETP.GEU.AND P2, PT, R69, -126, PT ;  /* 0xc2fc00004500780b */ /* 0x000fe20003f4e000 */
[----:B------:R-:W-:-:S02]  /*b1e0*/  FFMA2 R84, R84.F32x2.HI_LO, UR36.F32, R0.F32 ;  /* 0x0000002454547c49 */ /* 0x000fc40009200000 */
[--C-:B------:R-:W-:Y:S02]  /*b1f0*/  FFMA2 R86, R86.F32x2.HI_LO, UR36.F32, R0.reuse.F32 ;  /* 0x0000002456567c49 */ /* 0x100fe40009200000 */
[----:B------:R-:W-:Y:S01]  /*b200*/  @!P3 FMUL R68, R68, 0.5 ;  /* 0x3f0000004444b820 */ /* 0x000fe20000400000 */
[----:B------:R-:W3:Y:S01]  /*b210*/  MUFU.EX2 R65, R65 ;  /* 0x0000004100417308 */ /* 0x000ee20000000800 */
[----:B--2---:R-:W-:Y:S01]  /*b220*/  @!P1 FMUL R63, R63, R63 ;  /* 0x0000003f3f3f9220 */ /* 0x004fe20000400000 */
[----:B------:R-:W-:Y:S01]  /*b230*/  FSETP.GEU.AND P1, PT, R70, -126, PT ;  /* 0xc2fc00004600780b */ /* 0x000fe20003f2e000 */
[--C-:B------:R-:W-:Y:S02]  /*b240*/  FFMA2 R24, R24.F32x2.HI_LO, UR36.F32, R0.reuse.F32 ;  /* 0x0000002418187c49 */ /* 0x100fe40009200000 */
[--C-:B------:R-:W-:Y:S02]  /*b250*/  FFMA2 R26, R26.F32x2.HI_LO, UR36.F32, R0.reuse.F32 ;  /* 0x000000241a1a7c49 */ /* 0x100fe40009200000 */
[----:B------:R-:W-:Y:S01]  /*b260*/  @!P2 FMUL R69, R69, 0.5 ;  /* 0x3f0000004545a820 */ /* 0x000fe20000400000 */
[----:B------:R-:W2:Y:S01]  /*b270*/  MUFU.EX2 R66, R66 ;  /* 0x0000004200427308 */ /* 0x000ea20000000800 */
[----:B-1----:R-:W-:Y:S01]  /*b280*/  @!P0 FMUL R64, R64, R64 ;  /* 0x0000004040408220 */ /* 0x002fe20000400000 */
[----:B------:R-:W-:Y:S01]  /*b290*/  FSETP.GEU.AND P0, PT, R71, -126, PT ;  /* 0xc2fc00004700780b */ /* 0x000fe20003f0e000 */
[----:B------:R-:W-:-:S02]  /*b2a0*/  FFMA2 R28, R28.F32x2.HI_LO, UR36.F32, R0.F32 ;  /* 0x000000241c1c7c49 */ /* 0x000fc40009200000 */
[--C-:B------:R-:W-:Y:S02]  /*b2b0*/  FFMA2 R30, R30.F32x2.HI_LO, UR36.F32, R0.reuse.F32 ;  /* 0x000000241e1e7c49 */ /* 0x100fe40009200000 */
[----:B------:R-:W-:Y:S01]  /*b2c0*/  @!P1 FMUL R70, R70, 0.5 ;  /* 0x3f00000046469820 */ /* 0x000fe20000400000 */
[----:B------:R-:W1:Y:S01]  /*b2d0*/  MUFU.EX2 R67, R67 ;  /* 0x0000004300437308 */ /* 0x000e620000000800 */
[----:B---3--:R-:W-:Y:S01]  /*b2e0*/  @!P6 FMUL R65, R65, R65 ;  /* 0x000000414141e220 */ /* 0x008fe20000400000 */
[----:B------:R-:W-:Y:S01]  /*b2f0*/  FSETP.GEU.AND P6, PT, R72, -126, PT ;  /* 0xc2fc00004800780b */ /* 0x000fe20003fce000 */
[--C-:B------:R-:W-:Y:S02]  /*b300*/  FFMA2 R32, R32.F32x2.HI_LO, UR36.F32, R0.reuse.F32 ;  /* 0x0000002420207c49 */ /* 0x100fe40009200000 */
[--C-:B------:R-:W-:Y:S02]  /*b310*/  FFMA2 R34, R34.F32x2.HI_LO, UR36.F32, R0.reuse.F32 ;  /* 0x0000002422227c49 */ /* 0x100fe40009200000 */
[----:B------:R-:W-:Y:S01]  /*b320*/  @!P0 FMUL R71, R71, 0.5 ;  /* 0x3f00000047478820 */ /* 0x000fe20000400000 */
[----:B------:R-:W3:Y:S01]  /*b330*/  MUFU.EX2 R68, R68 ;  /* 0x0000004400447308 */ /* 0x000ee20000000800 */
[----:B--2---:R-:W-:Y:S01]  /*b340*/  @!P5 FMUL R66, R66, R66 ;  /* 0x000000424242d220 */ /* 0x004fe20000400000 */
[----:B------:R-:W-:Y:S01]  /*b350*/  FSETP.GEU.AND P5, PT, R73, -126, PT ;  /* 0xc2fc00004900780b */ /* 0x000fe20003fae000 */
[----:B------:R-:W-:-:S02]  /*b360*/  FFMA2 R36, R36.F32x2.HI_LO, UR36.F32, R0.F32 ;  /* 0x0000002424247c49 */ /* 0x000fc40009200000 */
[--C-:B------:R-:W-:Y:S02]  /*b370*/  FFMA2 R38, R38.F32x2.HI_LO, UR36.F32, R0.reuse.F32 ;  /* 0x0000002426267c49 */ /* 0x100fe40009200000 */
[----:B------:R-:W-:Y:S01]  /*b380*/  @!P6 FMUL R72, R72, 0.5 ;  /* 0x3f0000004848e820 */ /* 0x000fe20000400000 */
[----:B------:R-:W2:Y:S01]  /*b390*/  MUFU.EX2 R69, R69 ;  /* 0x0000004500457308 */ /* 0x000ea20000000800 */
[----:B-1----:R-:W-:Y:S01]  /*b3a0*/  @!P4 FMUL R67, R67, R67 ;  /* 0x000000434343c220 */ /* 0x002fe20000400000 */
[----:B------:R-:W-:Y:S01]  /*b3b0*/  FSETP.GEU.AND P4, PT, R74, -126, PT ;  /* 0xc2fc00004a00780b */ /* 0x000fe20003f8e000 */
[--C-:B------:R-:W-:Y:S02]  /*b3c0*/  FFMA2 R40, R40.F32x2.HI_LO, UR36.F32, R0.reuse.F32 ;  /* 0x0000002428287c49 */ /* 0x100fe40009200000 */
[--C-:B------:R-:W-:Y:S02]  /*b3d0*/  FFMA2 R42, R42.F32x2.HI_LO, UR36.F32, R0.reuse.F32 ;  /* 0x000000242a2a7c49 */ /* 0x100fe40009200000 */
        /* <DEDUP_REMOVED lines=17> */
[----:B------:R-:W-:Y:S01]  /*b4f0*/  FFMA2 R54, R54.F32x2.HI_LO, UR36.F32, R0.F32 ;  /* 0x0000002436367c49 */ /* 0x000fe20009200000 */
[----:B------:R-:W-:Y:S01]  /*b500*/  MOV R0, UR54 ;  /* 0x0000003600007c02 */ /* 0x000fe20008000f00 */
[----:B------:R-:W-:Y:S01]  /*b510*/  @!P2 FMUL R76, R76, 0.5 ;  /* 0x3f0000004c4ca820 */ /* 0x000fe20000400000 */
[----:B------:R-:W1:Y:S01]  /*b520*/  MUFU.EX2 R73, R73 ;  /* 0x0000004900497308 */ /* 0x000e620000000800 */
[----:B---3--:R-:W-:Y:S01]  /*b530*/  @!P0 FMUL R71, R71, R71 ;  /* 0x0000004747478220 */ /* 0x008fe20000400000 */
[----:B------:R-:W-:Y:S01]  /*b540*/  FSETP.GEU.AND P0, PT, R78, -126, PT ;  /* 0xc2fc00004e00780b */ /* 0x000fe20003f0e000 */
[----:B------:R3:W-:Y:S04]  /*b550*/  SYNCS.ARRIVE.TRANS64.A1T0 RZ, [R0+UR37+0x70d0], RZ ;  /* 0x0070d0ff00ff79a7 */ /* 0x0007e80008100025 */
[----:B------:R-:W-:Y:S01]  /*b560*/  @!P1 FMUL R77, R77, 0.5 ;  /* 0x3f0000004d4d9820 */ /* 0x000fe20000400000 */
[----:B------:R-:W4:Y:S01]  /*b570*/  MUFU.EX2 R74, R74 ;  /* 0x0000004a004a7308 */ /* 0x000f220000000800 */
[----:B--2---:R-:W-:Y:S01]  /*b580*/  @!P6 FMUL R72, R72, R72 ;  /* 0x000000484848e220 */ /* 0x004fe20000400000 */
[----:B------:R-:W-:-:S05]  /*b590*/  FSETP.GEU.AND P6, PT, R79, -126, PT ;  /* 0xc2fc00004f00780b */ /* 0x000fca0003fce000 */
[----:B------:R-:W-:Y:S01]  /*b5a0*/  @!P0 FMUL R78, R78, 0.5 ;  /* 0x3f0000004e4e8820 */ /* 0x000fe20000400000 */
[----:B------:R-:W2:Y:S01]  /*b5b0*/  MUFU.EX2 R75, R75 ;  /* 0x0000004b004b7308 */ /* 0x000ea20000000800 */
[----:B-1----:R-:W-:Y:S01]  /*b5c0*/  @!P5 FMUL R73, R73, R73 ;  /* 0x000000494949d220 */ /* 0x002fe20000400000 */
[----:B------:R-:W-:-:S05]  /*b5d0*/  FSETP.GEU.AND P5, PT, R80, -126, PT ;  /* 0xc2fc00005000780b */ /* 0x000fca0003fae000 */
[----:B------:R-:W-:Y:S01]  /*b5e0*/  @!P6 FMUL R79, R79, 0.5 ;  /* 0x3f0000004f4fe820 */ /* 0x000fe20000400000 */
[----:B------:R-:W1:Y:S01]  /*b5f0*/  MUFU.EX2 R76, R76 ;  /* 0x0000004c004c7308 */ /* 0x000e620000000800 */
[----:B----4-:R-:W-:Y:S01]  /*b600*/  @!P4 FMUL R74, R74, R74 ;  /* 0x0000004a4a4ac220 */ /* 0x010fe20000400000 */
[----:B------:R-:W-:-:S05]  /*b610*/  FSETP.GEU.AND P4, PT, R81, -126, PT ;  /* 0xc2fc00005100780b */ /* 0x000fca0003f8e000 */
        /* <DEDUP_REMOVED lines=55> */
[----:B------:R-:W-:Y:S02]  /*b990*/  FSETP.GEU.AND P4, PT, R31, -126, PT ;  /* 0xc2fc00001f00780b */ /* 0x000fe40003f8e000 */
[----:B------:R-:W-:-:S03]  /*b9a0*/  F2FP.BF16.F32.PACK_AB R24, R57, R56 ;  /* 0x000000383918723e */ /* 0x000fc600000010ff */
[----:B------:R-:W-:Y:S01]  /*b9b0*/  @!P5 FMUL R30, R30, 0.5 ;  /* 0x3f0000001e1ed820 */ /* 0x000fe20000400000 */
[----:B------:R-:W1:Y:S01]  /*b9c0*/  MUFU.EX2 R91, R27 ;  /* 0x0000001b005b7308 */ /* 0x000e620000000800 */
[----:B----4-:R-:W-:Y:S01]  /*b9d0*/  @!P3 FMUL R89, R89, R89 ;  /* 0x000000595959b220 */ /* 0x010fe20000400000 */
[----:B------:R-:W-:Y:S02]  /*b9e0*/  FSETP.GEU.AND P3, PT, R32, -126, PT ;  /* 0xc2fc00002000780b */ /* 0x000fe40003f6e000 */
[----:B------:R-:W-:-:S03]  /*b9f0*/  F2FP.BF16.F32.PACK_AB R25, R59, R58 ;  /* 0x0000003a3b19723e */ /* 0x000fc600000010ff */
[----:B------:R-:W-:Y:S01]  /*ba00*/  @!P4 FMUL R31, R31, 0.5 ;  /* 0x3f0000001f1fc820 */ /* 0x000fe20000400000 */
[----:B------:R-:W4:Y:S01]  /*ba10*/  MUFU.EX2 R92, R28 ;  /* 0x0000001c005c7308 */ /* 0x000f220000000800 */
[----:B--2---:R-:W-:Y:S01]  /*ba20*/  @!P2 FMUL R90, R90, R90 ;  /* 0x0000005a5a5aa220 */ /* 0x004fe20000400000 */
[----:B------:R-:W-:Y:S02]  /*ba30*/  FSETP.GEU.AND P2, PT, R33, -126, PT ;  /* 0xc2fc00002100780b */ /* 0x000fe40003f4e000 */
[----:B------:R-:W-:-:S03]  /*ba40*/  F2FP.BF16.F32.PACK_AB R26, R61, R60 ;  /* 0x0000003c3d1a723e */ /* 0x000fc600000010ff */
        /* <DEDUP_REMOVED lines=113> */
[----:B------:R-:W-:Y:S02]  /*c160*/  LOP3.LUT P0, RZ, R3, 0x3, R2, 0x48, !PT ;  /* 0x0000000303ff7812 */ /* 0x000fe40007804802 */
[----:B------:R-:W-:-:S03]  /*c170*/  F2FP.BF16.F32.PACK_AB R49, R107, R106 ;  /* 0x0000006a6b31723e */ /* 0x000fc600000010ff */
[----:B------:R-:W-:Y:S01]  /*c180*/  @!P1 FMUL R55, R55, 0.5 ;  /* 0x3f00000037379820 */ /* 0x000fe20000400000 */
[----:B------:R-:W4:Y:S01]  /*c190*/  MUFU.EX2 R118, R52 ;  /* 0x0000003400767308 */ /* 0x000f220000000800 */
[----:B--2---:R-:W-:Y:S01]  /*c1a0*/  @!P6 FMUL R114, R114, R114 ;  /* 0x000000727272e220 */ /* 0x004fe20000400000 */
[----:B------:R-:W-:-:S06]  /*c1b0*/  F2FP.BF16.F32.PACK_AB R50, R109, R108 ;  /* 0x0000006c6d32723e */ /* 0x000fcc00000010ff */
[----:B------:R-:W2:Y:S01]  /*c1c0*/  MUFU.EX2 R119, R53 ;  /* 0x0000003500777308 */ /* 0x000ea20000000800 */
[----:B-1----:R-:W-:Y:S01]  /*c1d0*/  @!P5 FMUL R115, R115, R115 ;  /* 0x000000737373d220 */ /* 0x002fe20000400000 */
[----:B------:R-:W-:-:S06]  /*c1e0*/  F2FP.BF16.F32.PACK_AB R51, R111, R110 ;  /* 0x0000006e6f33723e */ /* 0x000fcc00000010ff */
[----:B------:R-:W1:Y:S01]  /*c1f0*/  MUFU.EX2 R116, R54 ;  /* 0x0000003600747308 */ /* 0x000e620000000800 */
[----:B----4-:R-:W-:Y:S01]  /*c200*/  @!P4 FMUL R118, R118, R118 ;  /* 0x000000767676c220 */ /* 0x010fe20000400000 */
[----:B------:R-:W-:-:S06]  /*c210*/  F2FP.BF16.F32.PACK_AB R52, R113, R112 ;  /* 0x000000707134723e */ /* 0x000fcc00000010ff */
[----:B------:R-:W4:Y:S01]  /*c220*/  MUFU.EX2 R117, R55 ;  /* 0x0000003700757308 */ /* 0x000f220000000800 */
[----:B--2---:R-:W-:Y:S01]  /*c230*/  @!P3 FMUL R119, R119, R119 ;  /* 0x000000777777b220 */ /* 0x004fe20000400000 */
[----:B------:R-:W-:Y:S01]  /*c240*/  F2FP.BF16.F32.PACK_AB R53, R115, R114 ;  /* 0x000000727335723e */ /* 0x000fe200000010ff */
[----:B-1----:R-:W-:-:S03]  /*c250*/  @!P2 FMUL R116, R116, R116 ;  /* 0x000000747474a220 */ /* 0x002fc60000400000 */
[----:B------:R-:W-:Y:S01]  /*c260*/  F2FP.BF16.F32.PACK_AB R54, R119, R118 ;  /* 0x000000767736723e */ /* 0x000fe200000010ff */
[----:B----4-:R-:W-:-:S05]  /*c270*/  @!P1 FMUL R117, R117, R117 ;  /* 0x0000007575759220 */ /* 0x010fca0000400000 */
[----:B------:R-:W-:Y:S01]  /*c280*/  F2FP.BF16.F32.PACK_AB R55, R117, R116 ;  /* 0x000000747537723e */ /* 0x000fe200000010ff */
[----:B---3--:R-:W-:Y:S06]  /*c290*/  @!P0 BRA `(.L_x_231) ;  /* 0x0000000000408947 */ /* 0x008fec0003800000 */
[----:B------:R-:W-:Y:S01]  /*c2a0*/  MOV R14, 0x8 ;  /* 0x00000008000e7802 */ /* 0x000fe20000000f00 */
[----:B------:R-:W1:Y:S01]  /*c2b0*/  LDCU.64 UR6, c[0x4][0xb0] ;  /* 0x01001600ff0677ac */ /* 0x000e620008000a00 */
[----:B------:R-:W-:Y:S02]  /*c2c0*/  HFMA2 R12, -RZ, RZ, 0, 5.9604644775390625e-08 ;  /* 0x00000001ff0c7431 */ /* 0x000fe400000001ff */
[----:B------:R-:W-:Y:S01]  /*c2d0*/  IMAD.MOV.U32 R8, RZ, RZ, 0x1be ;  /* 0x000001beff087424 */ /* 0x000fe200078e00ff */
[----:B------:R-:W2:Y:S01]  /*c2e0*/  LDCU.64 UR4, c[0x4][0xb8] ;  /* 0x01001700ff0477ac */ /* 0x000ea20008000a00 */
[----:B------:R-:W3:Y:S01]  /*c2f0*/  LDC.64 R14, c[0x4][R14] ;  /* 0x010000000e0e7b82 */ /* 0x000ee20000000a00 */
[----:B------:R-:W-:Y:S01]  /*c300*/  IMAD.MOV.U32 R13, RZ, RZ, RZ ;  /* 0x000000ffff0d7224 */ /* 0x000fe200078e00ff */
[----:B------:R-:W4:Y:S01]  /*c310*/  LDCU.64 UR8, c[0x4][0x20] ;  /* 0x01000400ff0877ac */ /* 0x000f220008000a00 */
[----:B-1----:R-:W-:Y:S01]  /*c320*/  IMAD.U32 R4, RZ, RZ, UR6 ;  /* 0x00000006ff047e24 */ /* 0x002fe2000f8e00ff */
[----:B------:R-:W-:Y:S01]  /*c330*/  MOV R5, UR7 ;  /* 0x0000000700057c02 */ /* 0x000fe20008000f00 */
[----:B--2---:R-:W-:Y:S01]  /*c340*/  IMAD.U32 R6, RZ, RZ, UR4 ;  /* 0x00000004ff067e24 */ /* 0x004fe2000f8e00ff */
[----:B------:R-:W-:Y:S01]  /*c350*/  MOV R7, UR5 ;  /* 0x0000000500077c02 */ /* 0x000fe20008000f00 */
[----:B----4-:R-:W-:Y:S01]  /*c360*/  IMAD.U32 R10, RZ, RZ, UR8 ;  /* 0x00000008ff0a7e24 */ /* 0x010fe2000f8e00ff */
[----:B------:R-:W-:-:S02]  /*c370*/  MOV R11, UR9 ;  /* 0x00000009000b7c02 */ /* 0x000fc40008000f00 */
[----:B------:R-:W-:-:S07]  /*c380*/  LEPC R20, `(.L_x_231) ;  /* 0x000000001014794e */ /* 0x000fce0000000000 */
[----:B---3--:R-:W-:Y:S05]  /*c390*/  CALL.ABS.NOINC R14 ;  /* 0x000000000e007343 */ /* 0x008fea0003c00000 */
.L_x_231:
[----:B------:R-:W-:Y:S01]  /*c3a0*/  MOV R0, UR45 ;  /* 0x0000002d00007c02 */ /* 0x000fe20008000f00 */
[----:B------:R-:W-:Y:S05]  /*c3b0*/  WARPSYNC.ALL ;  /* 0x0000000000007948 */ /* 0x000fea0003800000 */
[----:B------:R-:W-:Y:S01]  /*c3c0*/  ISETP.GT.U32.AND P0, PT, R0, 0x1, PT ;  /* 0x000000010000780c */ /* 0x000fe20003f04070 */
[----:B------:R1:W-:Y:S01]  /*c3d0*/  STTM.x32 tmem[UR43], R24 ;  /* 0x00000018000079ed */ /* 0x0003e200082c002b */
[----:B------:R-:W2:Y:S11]  /*c3e0*/  FENCE.VIEW.ASYNC.T ;  /* 0x00000000000073c6 */ /* 0x000eb60000000200 */
[----:B------:R-:W-:Y:S05]  /*c3f0*/  @P0 BRA `(.L_x_232) ;  /* 0x0000000000080947 */ /* 0x000fea0003800000 */
[----:B------:R-:W-:Y:S05]  /*c400*/  BPT.TRAP 0x1 ;  /* 0x000000040000795c */ /* 0x000fea0000300000 */
[----:B------:R-:W-:Y:S05]  /*c410*/  BPT.TRAP 0x1 ;  /* 0x000000040000795c */ /* 0x000fea0000300000 */
.L_x_232:
[----:B------:R-:W-:Y:S02]  /*c420*/  UISETP.NE.AND UP0, UPT, UR62, URZ, UPT ;  /* 0x000000ff3e00728c */ /* 0x000fe4000bf05270 */
[----:B------:R-:W-:Y:S02]  /*c430*/  UIADD3 UR4, UPT, UPT, UR37, 0x7068, URZ ;  /* 0x0000706825047890 */ /* 0x000fe4000fffe0ff */
[----:B------:R-:W-:-:S04]  /*c440*/  ULOP3.LUT UR42, UR42, 0x1, URZ, 0x3c, !UPT ;  /* 0x000000012a2a7892 */ /* 0x000fc8000f8e3cff */
[----:B------:R-:W-:Y:S02]  /*c450*/  USEL UR57, UR42, UR57, UP0 ;  /* 0x000000392a397287 */ /* 0x000fe40008000000 */
[----:B------:R-:W-:Y:S02]  /*c460*/  USEL UR56, UR56, UR42, UP0 ;  /* 0x0000002a38387287 */ /* 0x000fe40008000000 */
[----:B------:R-:W-:Y:S02]  /*c470*/  @UP0 UIADD3 UR4, UPT, UPT, UR37, 0x7058, URZ ;  /* 0x0000705825040890 */ /* 0x000fe4000fffe0ff */
[----:B------:R-:W-:Y:S02]  /*c480*/  UISETP.NE.AND UP0, UPT, UR49, URZ, UPT ;  /* 0x000000ff3100728c */ /* 0x000fe4000bf05270 */
[----:B------:R-:W-:-:S09]  /*c490*/  UPRMT UR4, UR38, 0x654, UR4 ;  /* 0x0000065426047896 */ /* 0x000fd20008000004 */
[----:B--2---:R-:W-:Y:S01]  /*c4a0*/  SYNCS.ARRIVE.TRANS64.RED.A1T0 RZ, [UR4], RZ ;  /* 0x000000ffffff79a7 */ /* 0x004fe20008100404 */
[----:B------:R-:W-:Y:S05]  /*c4b0*/  BRA.U UP0, `(.L_x_233) ;  /* 0x0000000100047547 */ /* 0x000fea000b800000 */
[----:B------:R-:W-:Y:S05]  /*c4c0*/  BPT.TRAP 0x1 ;  /* 0x000000040000795c */ /* 0x000fea0000300000 */
.L_x_233:
[----:B------:R-:W-:Y:S01]  /*c4d0*/  MOV R0, UR41 ;  /* 0x0000002900007c02 */ /* 0x000fe20008000f00 */
[----:B------:R-:W-:Y:S01]  /*c4e0*/  FADD2 R58, R58.F32x2.HI_LO, RZ.F32 ;  /* 0x000000ff3a3a724b */ /* 0x000fe20000200000 */
[----:B------:R-:W-:Y:S01]  /*c4f0*/  FSETP.NEU.AND P1, PT, R22, R23, PT ;  /* 0x000000171600720b */ /* 0x000fe20003f2d000 */
[----:B------:R-:W-:Y:S01]  /*c500*/  FADD2 R60, R60.F32x2.HI_LO, RZ.F32 ;  /* 0x000000ff3c3c724b */ /* 0x000fe20000200000 */
[----:B------:R-:W-:Y:S01]  /*c510*/  SHF.L.U32 R0, R0, 0x1f, RZ ;  /* 0x0000001f00007819 */ /* 0x000fe200000006ff */
[----:B------:R-:W-:Y:S02]  /*c520*/  FADD2 R58, R58.F32x2.HI_LO, R66.F32x2.HI_LO ;  /* 0x000000423a3a724b */ /* 0x000fe40000000000 */
[----:B------:R-:W-:Y:S01]  /*c530*/  FADD2 R62, R62.F32x2.HI_LO, RZ.F32 ;  /* 0x000000ff3e3e724b */ /* 0x000fe20000200000 */
[----:B------:R-:W2:Y:S01]  /*c540*/  SYNCS.PHASECHK.TRANS64.TRYWAIT P2, [UR59], R0 ;  /* 0x00000000ff0075a7 */ /* 0x000ea2000804113b */
[----:B------:R-:W-:Y:S02]  /*c550*/  FADD2 R60, R60.F32x2.HI_LO, R68.F32x2.HI_LO ;  /* 0x000000443c3c724b */ /* 0x000fe40000000000 */
[----:B------:R-:W-:-:S02]  /*c560*/  FADD2 R62, R62.F32x2.HI_LO, R70.F32x2.HI_LO ;  /* 0x000000463e3e724b */ /* 0x000fc40000000000 */
[----:B------:R-:W-:Y:S02]  /*c570*/  FADD2 R58, R58.F32x2.HI_LO, R74.F32x2.HI_LO ;  /* 0x0000004a3a3a724b */ /* 0x000fe40000000000 */
[----:B------:R-:W-:Y:S01]  /*c580*/  FADD2 R60, R60.F32x2.HI_LO, R76.F32x2.HI_LO ;  /* 0x0000004c3c3c724b */ /* 0x000fe20000000000 */
[----:B--2---:R-:W-:Y:S06]  /*c590*/  @!P2 BRA `(.L_x_234) ;  /* 0x0000007000d4a947 */ /* 0x004fec0003800000 */
.L_x_401:
[----:B------:R-:W-:Y:S01]  /*c5a0*/  BSSY.RECONVERGENT B0, `(.L_x_235) ;  /* 0x000000a000007945 */ /* 0x000fe20003800200 */
[----:B--2---:R-:W-:-:S03]  /*c5b0*/  MOV R3, 0x3f000000 ;  /* 0x3f00000000037802 */ /* 0x004fc60000000f00 */
[----:B------:R-:W-:Y:S05]  /*c5c0*/  @!P1 BRA `(.L_x_236) ;  /* 0x00000000001c9947 */ /* 0x000fea0003800000 */
[----:B------:R-:W-:-:S04]  /*c5d0*/  FADD R0, -R23, R22 ;  /* 0x0000001617007221 */ /* 0x000fc80000000100 */
[----:B------:R-:W-:-:S05]  /*c5e0*/  FMUL R0, R0, UR36 ;  /* 0x0000002400007c20 */ /* 0x000fca0008400000 */
[----:B------:R-:W-:-:S13]  /*c5f0*/  FSETP.GEU.AND P1, PT, R0, -126, PT ;  /* 0xc2fc00000000780b */ /* 0x000fda0003f2e000 */
[----:B------:R-:W-:-:S04]  /*c600*/  @!P1 FMUL R0, R0, 0.5 ;  /* 0x3f00000000009820 */ /* 0x000fc80000400000 */
[----:B------:R-:W2:Y:S02]  /*c610*/  MUFU.EX2 R3, R0 ;  /* 0x0000000000037308 */ /* 0x000ea40000000800 */
[----:B--2---:R-:W-:-:S04]  /*c620*/  @!P1 FMUL R3, R3, R3 ;  /* 0x0000000303039220 */ /* 0x004fc80000400000 */
[----:B------:R-:W-:Y:S02]  /*c630*/  FMUL R3, R3, 0.5 ;  /* 0x3f00000003037820 */ /* 0x000fe40000400000 */
.L_x_236:
[----:B------:R-:W-:Y:S05]  /*c640*/  BSYNC.RECONVERGENT B0 ;  /* 0x0000000000007941 */ /* 0x000fea0003800200 */
.L_x_235:
[----:B------:R-:W-:Y:S01]  /*c650*/  FMUL R16, R3, R16 ;  /* 0x0000001003107220 */ /* 0x000fe20000400000 */
[----:B------:R-:W-:Y:S01]  /*c660*/  FADD2 R62, R62.F32x2.HI_LO, R78.F32x2.HI_LO ;  /* 0x0000004e3e3e724b */ /* 0x000fe20000000000 */
[----:B------:R-:W-:Y:S01]  /*c670*/  ULOP3.LUT UP0, URZ, UR53, UR39, URZ, 0xfc, !UPT ;  /* 0x0000002735ff7292 */ /* 0x000fe2000f80fcff */
[----:B------:R-:W-:Y:S02]  /*c680*/  FADD2 R58, R58.F32x2.HI_LO, R82.F32x2.HI_LO ;  /* 0x000000523a3a724b */ /* 0x000fe40000000000 */
[----:B------:R-:W-:Y:S02]  /*c690*/  FADD2 R56, R16.F32, R56.F32x2.HI_LO ;  /* 0x000000381038724b */ /* 0x000fe40000040000 */
[----:B------:R-:W-:Y:S02]  /*c6a0*/  FADD2 R60, R60.F32x2.HI_LO, R84.F32x2.HI_LO ;  /* 0x000000543c3c724b */ /* 0x000fe40000000000 */
[----:B------:R-:W-:Y:S02]  /*c6b0*/  FADD2 R56, R56.F32x2.HI_LO, R64.F32x2.HI_LO ;  /* 0x000000403838724b */ /* 0x000fe40000000000 */
[----:B------:R-:W-:-:S02]  /*c6c0*/  FADD2 R62, R62.F32x2.HI_LO, R86.F32x2.HI_LO ;  /* 0x000000563e3e724b */ /* 0x000fc40000000000 */
[----:B------:R-:W-:Y:S02]  /*c6d0*/  FADD2 R56, R56.F32x2.HI_LO, R72.F32x2.HI_LO ;  /* 0x000000483838724b */ /* 0x000fe40000000000 */
[----:B------:R-:W-:Y:S02]  /*c6e0*/  FADD2 R58, R58.F32x2.HI_LO, R90.F32x2.HI_LO ;  /* 0x0000005a3a3a724b */ /* 0x000fe40000000000 */
[----:B------:R-:W-:Y:S02]  /*c6f0*/  FADD2 R56, R56.F32x2.HI_LO, R80.F32x2.HI_LO ;  /* 0x000000503838724b */ /* 0x000fe40000000000 */
        /* <DEDUP_REMOVED lines=16> */
[----:B------:R-:W-:-:S04]  /*c800*/  FADD2 R56, R56.F32x2.HI_LO, R58.F32x2.HI_LO ;  /* 0x0000003a3838724b */ /* 0x000fc80000000000 */
[----:B------:R-:W-:-:S04]  /*c810*/  FADD2 R56, R56.F32x2.HI_LO, R60.F32x2.HI_LO ;  /* 0x0000003c3838724b */ /* 0x000fc80000000000 */
[----:B------:R-:W-:Y:S01]  /*c820*/  FADD R16, R56, R57 ;  /* 0x0000003938107221 */ /* 0x000fe20000000000 */
[----:B------:R-:W-:Y:S06]  /*c830*/  BRA.U UP0, `(.L_x_237) ;  /* 0x00000001006c7547 */ /* 0x000fec000b800000 */
[----:B------:R-:W-:Y:S05]  /*c840*/  @P0 BRA `(.L_x_238) ;  /* 0x0000000000040947 */ /* 0x000fea0003800000 */
[----:B------:R-:W-:Y:S05]  /*c850*/  BPT.TRAP 0x1 ;  /* 0x000000040000795c */ /* 0x000fea0000300000 */
.L_x_238:
[----:B------:R-:W-:Y:S01]  /*c860*/  IMAD.U32 R3, RZ, RZ, UR42 ;  /* 0x0000002aff037e24 */ /* 0x000fe2000f8e00ff */
[----:B------:R-:W-:-:S04]  /*c870*/  ISETP.NE.AND P0, PT, R120, R125, PT ;  /* 0x0000007d7800720c */ /* 0x000fc80003f05270 */
[----:B------:R-:W-:-:S04]  /*c880*/  SHF.L.U32 R3, R3, 0x1f, RZ ;  /* 0x0000001f03037819 */ /* 0x000fc800000006ff */
[----:B------:R-:W2:Y:S02]  /*c890*/  SYNCS.PHASECHK.TRANS64.TRYWAIT P1, [UR44], R3 ;  /* 0x00000003ff0075a7 */ /* 0x000ea4000802112c */
[----:B--2---:R-:W-:Y:S05]  /*c8a0*/  @!P1 BRA `(.L_x_239) ;  /* 0x0000007000289947 */ /* 0x004fea0003800000 */
.L_x_402:
        /* <DEDUP_REMOVED lines=17> */
.L_x_240:
[----:B------:R-:W-:Y:S05]  /*c9c0*/  WARPSYNC.ALL ;  /* 0x0000000000007948 */ /* 0x000fea0003800000 */
[----:B------:R-:W-:-:S13]  /*c9d0*/  R2UR UR4, R122 ;  /* 0x000000007a0472ca */ /* 0x000fda00000e0000 */
[----:B------:R3:W-:Y:S02]  /*c9e0*/  STTM.x2 tmem[UR4], R16 ;  /* 0x00000010000079ed */ /* 0x0007e400080c0004 */
.L_x_237:
[----:B------:R-:W-:Y:S01]  /*c9f0*/  UIADD3 UR4, UPT, UPT, UR53, 0x1, URZ ;  /* 0x0000000135047890 */ /* 0x000fe2000fffe0ff */
[----:B------:R-:W-:Y:S01]  /*ca00*/  MOV R22, R17 ;  /* 0x0000001100167202 */ /* 0x000fe20000000f00 */
[----:B------:R-:W-:Y:S02]  /*ca10*/  UIADD3 UR53, UPT, UPT, UR53, -0x1, URZ ;  /* 0xffffffff35357890 */ /* 0x000fe4000fffe0ff */
[----:B------:R-:W-:-:S09]  /*ca20*/  UISETP.GT.U32.AND UP0, UPT, UR4, 0x1, UPT ;  /* 0x000000010400788c */ /* 0x000fd2000bf04070 */
[----:B------:R-:W-:Y:S05]  /*ca30*/  BRA.U UP0, `(.L_x_241) ;  /* 0xffffffd900f87547 */ /* 0x000fea000b83ffff */
.L_x_223:
[----:B------:R-:W-:-:S09]  /*ca40*/  UISETP.GE.AND UP0, UPT, UR39, 0x1, UPT ;  /* 0x000000012700788c */ /* 0x000fd2000bf06270 */
[----:B------:R-:W-:Y:S05]  /*ca50*/  BRA.U !UP0, `(.L_x_242) ;  /* 0x0000003908707547 */ /* 0x000fea000b800000 */
[C---:B------:R-:W-:Y:S01]  /*ca60*/  IMAD.U32 R120, R19.reuse, 0x10000, RZ ;  /* 0x0001000013787824 */ /* 0x040fe200078e00ff */
[----:B------:R-:W-:Y:S01]  /*ca70*/  UISETP.NE.AND UP0, UPT, UR62, URZ, UPT ;  /* 0x000000ff3e00728c */ /* 0x000fe2000bf05270 */
[----:B------:R-:W-:Y:S01]  /*ca80*/  IMAD.U32 R123, RZ, RZ, UR40 ;  /* 0x00000028ff7b7e24 */ /* 0x000fe2000f8e00ff */
[----:B-12---:R-:W-:Y:S01]  /*ca90*/  LOP3.LUT R0, R19, 0x7f, RZ, 0xc0, !PT ;  /* 0x0000007f13007812 */ /* 0x006fe200078ec0ff */
[----:B------:R-:W-:Y:S01]  /*caa0*/  UMOV UR4, 0x20 ;  /* 0x0000002000047882 */ /* 0x000fe20000000000 */
[----:B------:R-:W-:Y:S01]  /*cab0*/  LOP3.LUT R120, R120, 0x600000, RZ, 0xc0, !PT ;  /* 0x0060000078787812 */ /* 0x000fe200078ec0ff */
[----:B------:R-:W-:Y:S01]  /*cac0*/  UIADD3 UR42, UPT, UPT, UR37, 0x7060, URZ ;  /* 0x00007060252a7890 */ /* 0x000fe2000fffe0ff */
[----:B------:R-:W-:Y:S01]  /*cad0*/  IADD3 R123, PT, PT, R0, UR50, R123 ;  /* 0x00000032007b7c10 */ /* 0x000fe2000fffe07b */
[----:B------:R-:W-:Y:S01]  /*cae0*/  USEL UR43, UR52, UR51, UP0 ;  /* 0x00000033342b7287 */ /* 0x000fe20008000000 */
[----:B------:R-:W-:Y:S01]  /*caf0*/  LOP3.LUT R117, R120, UR50, RZ, 0xfc, !PT ;  /* 0x0000003278757c12 */ /* 0x000fe2000f8efcff */
[----:B------:R-:W-:Y:S01]  /*cb00*/  ULOP3.LUT UR41, UR48, 0x8, URZ, 0x3c, !UPT ;  /* 0x0000000830297892 */ /* 0x000fe2000f8e3cff */
[----:B------:R-:W-:Y:S01]  /*cb10*/  LOP3.LUT R116, R2, 0x3, RZ, 0xc0, !PT ;  /* 0x0000000302747812 */ /* 0x000fe200078ec0ff */
[----:B------:R-:W1:Y:S01]  /*cb20*/  LDCU UR36, c[0x0][0x704] ;  /* 0x0000e080ff2477ac */ /* 0x000e620008000800 */
[----:B------:R-:W-:Y:S01]  /*cb30*/  SHF.R.U32.HI R19, RZ, 0x15, R120 ;  /* 0x00000015ff137819 */ /* 0x000fe20000011678 */
[----:B------:R-:W-:Y:S01]  /*cb40*/  VIADD R121, R117, 0x20 ;  /* 0x0000002075797836 */ /* 0x000fe20000000000 */
[----:B------:R-:W2:Y:S04]  /*cb50*/  LDCU UR39, c[0x0][0x384] ;  /* 0x00007080ff2777ac */ /* 0x000ea80008000800 */
[----:B------:R-:W-:Y:S01]  /*cb60*/  SHF.R.U32.HI R121, RZ, 0x15, R121 ;  /* 0x00000015ff797819 */ /* 0x000fe20000011679 */
[----:B------:R-:W-:-:S02]  /*cb70*/  UIADD3 UR60, UPT, UPT, UR60, -0x1, URZ ;  /* 0xffffffff3c3c7890 */ /* 0x000fc4000fffe0ff */
[----:B------:R-:W-:Y:S02]  /*cb80*/  USEL UR40, UR4, 0xa0, UP0 ;  /* 0x000000a004287887 */ /* 0x000fe40008000000 */
[----:B------:R-:W-:-:S12]  /*cb90*/  @UP0 UIADD3 UR42, UPT, UPT, UR37, 0x7050, URZ ;  /* 0x00007050252a0890 */ /* 0x000fd8000fffe0ff */
.L_x_261:
[----:B--2---:R-:W-:Y:S01]  /*cba0*/  IADD3 R0, PT, PT, R120, UR40, RZ ;  /* 0x0000002878007c10 */ /* 0x004fe2000fffe0ff */
[----:B------:R-:W-:-:S04]  /*cbb0*/  UISETP.NE.AND UP0, UPT, UR62, URZ, UPT ;  /* 0x000000ff3e00728c */ /* 0x000fc8000bf05270 */
[----:B------:R-:W-:Y:S01]  /*cbc0*/  USEL UR45, UR57, UR56, UP0 ;  /* 0x00000038392d7287 */ /* 0x000fe20008000000 */
[----:B------:R-:W4:Y:S01]  /*cbd0*/  SHFL.IDX PT, R0, R0, RZ, 0x1f ;  /* 0x00001fff00007589 */ /* 0x000f2200000e0000 */
[----:B------:R-:W-:Y:S01]  /*cbe0*/  UISETP.GT.U32.AND UP0, UPT, UR43, 0x1, UPT ;  /* 0x000000012b00788c */ /* 0x000fe2000bf04070 */
[----:B----4-:R-:W-:-:S08]  /*cbf0*/  R2UR UR46, R0 ;  /* 0x00000000002e72ca */ /* 0x010fd000000e0000 */
[----:B-1-3--:R-:W-:Y:S07]  /*cc00*/  BRA.U UP0, `(.L_x_243) ;  /* 0x0000000100047547 */ /* 0x00afee000b800000 */
[----:B-12---:R-:W-:Y:S05]  /*cc10*/  BPT.TRAP 0x1 ;  /* 0x000000040000795c */ /* 0x006fea0000300000 */
.L_x_243:
[----:B------:R-:W-:Y:S01]  /*cc20*/  IMAD.U32 R3, RZ, RZ, UR45 ;  /* 0x0000002dff037e24 */ /* 0x000fe2000f8e00ff */
[----:B------:R-:W-:-:S04]  /*cc30*/  ISETP.NE.AND P0, PT, R116, R19, PT ;  /* 0x000000137400720c */ /* 0x000fc80003f05270 */
[----:B------:R-:W-:-:S04]  /*cc40*/  SHF.L.U32 R3, R3, 0x1f, RZ ;  /* 0x0000001f03037819 */ /* 0x000fc800000006ff */
[----:B------:R-:W4:Y:S02]  /*cc50*/  SYNCS.PHASECHK.TRANS64.TRYWAIT P1, [UR42], R3 ;  /* 0x00000003ff0075a7 */ /* 0x000f24000802112a */
[----:B----4-:R-:W-:Y:S05]  /*cc60*/  @!P1 BRA `(.L_x_244) ;  /* 0x0000006c00509947 */ /* 0x010fea0003800000 */
.L_x_403:
[----:B------:R-:W-:Y:S05]  /*cc70*/  @!P0 BRA `(.L_x_245) ;  /* 0x0000000000408947 */ /* 0x000fea0003800000 */
[----:B------:R-:W-:Y:S01]  /*cc80*/  MOV R14, 0x8 ;  /* 0x00000008000e7802 */ /* 0x000fe20000000f00 */
[----:B------:R-:W5:Y:S01]  /*cc90*/  LDCU.64 UR8, c[0x4][0xb0] ;  /* 0x01001600ff0877ac */ /* 0x000f620008000a00 */
[----:B------:R-:W-:Y:S02]  /*cca0*/  HFMA2 R12, -RZ, RZ, 0, 5.9604644775390625e-08 ;  /* 0x00000001ff0c7431 */ /* 0x000fe400000001ff */
[----:B------:R-:W-:Y:S01]  /*ccb0*/  IMAD.MOV.U32 R8, RZ, RZ, 0x192 ;  /* 0x00000192ff087424 */ /* 0x000fe200078e00ff */
[----:B------:R-:W1:Y:S01]  /*ccc0*/  LDCU.64 UR6, c[0x4][0xb8] ;  /* 0x01001700ff0677ac */ /* 0x000e620008000a00 */
[----:B------:R-:W2:Y:S01]  /*ccd0*/  LDC.64 R14, c[0x4][R14] ;  /* 0x010000000e0e7b82 */ /* 0x000ea20000000a00 */
[----:B------:R-:W-:Y:S01]  /*cce0*/  IMAD.MOV.U32 R13, RZ, RZ, RZ ;  /* 0x000000ffff0d7224 */ /* 0x000fe200078e00ff */
[----:B------:R-:W3:Y:S01]  /*ccf0*/  LDCU.64 UR4, c[0x4][0x10] ;  /* 0x01000200ff0477ac */ /* 0x000ee20008000a00 */
[----:B-----5:R-:W-:Y:S01]  /*cd00*/  IMAD.U32 R4, RZ, RZ, UR8 ;  /* 0x00000008ff047e24 */ /* 0x020fe2000f8e00ff */
[----:B------:R-:W-:Y:S01]  /*cd10*/  MOV R5, UR9 ;  /* 0x0000000900057c02 */ /* 0x000fe20008000f00 */
[----:B-1----:R-:W-:Y:S01]  /*cd20*/  IMAD.U32 R6, RZ, RZ, UR6 ;  /* 0x00000006ff067e24 */ /* 0x002fe2000f8e00ff */
[----:B------:R-:W-:Y:S01]  /*cd30*/  MOV R7, UR7 ;  /* 0x0000000700077c02 */ /* 0x000fe20008000f00 */
[----:B---3--:R-:W-:Y:S01]  /*cd40*/  IMAD.U32 R10, RZ, RZ, UR4 ;  /* 0x00000004ff0a7e24 */ /* 0x008fe2000f8e00ff */
[----:B------:R-:W-:-:S02]  /*cd50*/  MOV R11, UR5 ;  /* 0x00000005000b7c02 */ /* 0x000fc40008000f00 */
[----:B------:R-:W-:-:S07]  /*cd60*/  LEPC R20, `(.L_x_245) ;  /* 0x000000001014794e */ /* 0x000fce0000000000 */
[----:B--2-4-:R-:W-:Y:S05]  /*cd70*/  CALL.ABS.NOINC R14 ;  /* 0x000000000e007343 */ /* 0x014fea0003c00000 */
.L_x_245:
[----:B------:R-:W-:Y:S05]  /*cd80*/  WARPSYNC.ALL ;  /* 0x0000000000007948 */ /* 0x000fea0003800000 */
[----:B------:R-:W-:Y:S01]  /*cd90*/  R2UR UR4, R117 ;  /* 0x00000000750472ca */ /* 0x000fe200000e0000 */
[----:B------:R-:W-:Y:S01]  /*cda0*/  BSSY.RECONVERGENT B6, `(.L_x_246) ;  /* 0x0000014000067945 */ /* 0x000fe20003800200 */
[----:B------:R-:W-:-:S11]  /*cdb0*/  ISETP.NE.AND P0, PT, R116, R121, PT ;  /* 0x000000797400720c */ /* 0x000fd60003f05270 */
[----:B------:R-:W5:Y:S02]  /*cdc0*/  LDTM.x32 R24, tmem[UR4] ;  /* 0x00000004001879ee */ /* 0x000f6400082c0000 */
[----:B-----5:R-:W-:Y:S05]  /*cdd0*/  @!P0 BRA `(.L_x_247) ;  /* 0x0000000000408947 */ /* 0x020fea0003800000 */
        /* <DEDUP_REMOVED lines=16> */
.L_x_247:
[----:B-12---:R-:W-:Y:S05]  /*cee0*/  BSYNC.RECONVERGENT B6 ;  /* 0x0000000000067941 */ /* 0x006fea0003800200 */
.L_x_246:
[C---:B----4-:R-:W-:Y:S01]  /*cef0*/  VIADD R0, R18.reuse, 0x2 ;  /* 0x0000000212007836 */ /* 0x050fe20000000000 */
[----:B------:R-:W-:Y:S05]  /*cf00*/  WARPSYNC.ALL ;  /* 0x0000000000007948 */ /* 0x000fea0003800000 */
[----:B------:R-:W-:Y:S01]  /*cf10*/  VIADD R4, R18, 0x5 ;  /* 0x0000000512047836 */ /* 0x000fe20000000000 */
[----:B------:R-:W-:Y:S01]  /*cf20*/  ISETP.GE.AND P1, PT, R0, UR39, PT ;  /* 0x0000002700007c0c */ /* 0x000fe2000bf26270 */
[C---:B------:R-:W-:Y:S01]  /*cf30*/  VIADD R6, R18.reuse, 0x4 ;  /* 0x0000000412067836 */ /* 0x040fe20000000000 */
[C---:B------:R-:W-:Y:S01]  /*cf40*/  ISETP.GE.U32.AND P3, PT, R123.reuse, R0, PT ;  /* 0x000000007b00720c */ /* 0x040fe20003f66070 */
[C---:B------:R-:W-:Y:S01]  /*cf50*/  VIADD R0, R18.reuse, 0x6 ;  /* 0x0000000612007836 */ /* 0x040fe20000000000 */
[C---:B------:R-:W-:Y:S01]  /*cf60*/  ISETP.GE.U32.AND P6, PT, R123.reuse, R4, PT ;  /* 0x000000047b00720c */ /* 0x040fe20003fc6070 */
[----:B------:R-:W-:Y:S01]  /*cf70*/  VIADD R10, R18, 0x39 ;  /* 0x00000039120a7836 */ /* 0x000fe20000000000 */
[----:B------:R-:W-:Y:S01]  /*cf80*/  ISETP.GE.AND P0, PT, R4, UR39, PT ;  /* 0x0000002704007c0c */ /* 0x000fe2000bf06270 */
[----:B------:R-:W-:Y:S01]  /*cf90*/  VIADD R4, R18, 0x8 ;  /* 0x0000000812047836 */ /* 0x000fe20000000000 */
[----:B------:R-:W-:Y:S01]  /*cfa0*/  ISETP.GE.AND P2, PT, R6, UR39, PT ;  /* 0x0000002706007c0c */ /* 0x000fe2000bf46270 */
[----:B------:R-:W-:Y:S01]  /*cfb0*/  VIADD R8, R18, 0x3a ;  /* 0x0000003a12087836 */ /* 0x000fe20000000000 */
[----:B------:R-:W-:Y:S01]  /*cfc0*/  FSEL R26, R26, -INF , !P1 ;  /* 0xff8000001a1a7808 */ /* 0x000fe20004800000 */
[C---:B------:R-:W-:Y:S01]  /*cfd0*/  VIADD R3, R18.reuse, 0x1 ;  /* 0x0000000112037836 */ /* 0x040fe20000000000 */
[C---:B------:R-:W-:Y:S01]  /*cfe0*/  ISETP.GE.U32.AND P4, PT, R123.reuse, R0, PT ;  /* 0x000000007b00720c */ /* 0x040fe20003f86070 */
[----:B------:R-:W-:Y:S01]  /*cff0*/  VIADD R12, R18, 0x38 ;  /* 0x00000038120c7836 */ /* 0x000fe20000000000 */
[----:B------:R-:W-:Y:S01]  /*d000*/  ISETP.GE.AND P1, PT, R0, UR39, PT ;  /* 0x0000002700007c0c */ /* 0x000fe2000bf26270 */
[C---:B------:R-:W-:Y:S01]  /*d010*/  VIADD R0, R18.reuse, 0x9 ;  /* 0x0000000912007836 */ /* 0x040fe20000000000 */
[----:B------:R-:W-:Y:S01]  /*d020*/  ISETP.GE.U32.AND P5, PT, R123, R6, PT ;  /* 0x000000067b00720c */ /* 0x000fe20003fa6070 */
[----:B------:R-:W-:Y:S01]  /*d030*/  VIADD R6, R18, 0x3c ;  /* 0x0000003c12067836 */ /* 0x000fe20000000000 */
[----:B------:R-:W-:-:S02]  /*d040*/  FSEL R22, R28, -INF , !P2 ;  /* 0xff8000001c167808 */ /* 0x000fc40005000000 */
[----:B------:R-:W-:Y:S02]  /*d050*/  FSEL R26, R26, -INF , P3 ;  /* 0xff8000001a1a7808 */ /* 0x000fe40001800000 */
[----:B------:R-:W-:Y:S02]  /*d060*/  ISETP.GE.U32.AND P3, PT, R123, R4, PT ;  /* 0x000000047b00720c */ /* 0x000fe40003f66070 */
[----:B------:R-:W-:Y:S01]  /*d070*/  ISETP.GE.AND P2, PT, R4, UR39, PT ;  /* 0x0000002704007c0c */ /* 0x000fe2000bf46270 */
[----:B------:R-:W-:Y:S01]  /*d080*/  VIADD R4, R18, 0xa ;  /* 0x0000000a12047836 */ /* 0x000fe20000000000 */
[----:B------:R-:W-:Y:S02]  /*d090*/  FSEL R23, R29, -INF , !P0 ;  /* 0xff8000001d177808 */ /* 0x000fe40004000000 */
[----:B------:R-:W-:Y:S02]  /*d0a0*/  FSEL R22, R22, -INF , P5 ;  /* 0xff80000016167808 */ /* 0x000fe40002800000 */
[----:B------:R-:W-:-:S02]  /*d0b0*/  ISETP.GE.U32.AND P5, PT, R123, R0, PT ;  /* 0x000000007b00720c */ /* 0x000fc40003fa6070 */
[----:B------:R-:W-:Y:S01]  /*d0c0*/  ISETP.GE.AND P0, PT, R0, UR39, PT ;  /* 0x0000002700007c0c */ /* 0x000fe2000bf06270 */
[----:B------:R-:W-:Y:S01]  /*d0d0*/  VIADD R0, R18, 0xc ;  /* 0x0000000c12007836 */ /* 0x000fe20000000000 */
[----:B------:R-:W-:Y:S02]  /*d0e0*/  FSEL R30, R30, -INF , !P1 ;  /* 0xff8000001e1e7808 */ /* 0x000fe40004800000 */
[----:B------:R-:W-:Y:S02]  /*d0f0*/  FSEL R23, R23, -INF , P6 ;  /* 0xff80000017177808 */ /* 0x000fe40003000000 */
[----:B------:R-:W-:Y:S02]  /*d100*/  ISETP.GE.U32.AND P6, PT, R123, R4, PT ;  /* 0x000000047b00720c */ /* 0x000fe40003fc6070 */
[----:B------:R-:W-:Y:S01]  /*d110*/  ISETP.GE.AND P1, PT, R4, UR39, PT ;  /* 0x0000002704007c0c */ /* 0x000fe2000bf26270 */
        /* <DEDUP_REMOVED lines=31> */
[----:B------:R-:W-:-:S02]  /*d310*/  R2UR UR4, R117 ;  /* 0x00000000750472ca */ /* 0x000fc400000e0000 */
[----:B------:R-:W-:Y:S02]  /*d320*/  FSEL R36, R40, -INF , !P2 ;  /* 0xff80000028247808 */ /* 0x000fe40005000000 */
[----:B------:R-:W-:Y:S02]  /*d330*/  FSEL R38, R38, -INF , P5 ;  /* 0xff80000026267808 */ /* 0x000fe40002800000 */
[----:B------:R-:W-:Y:S02]  /*d340*/  ISETP.GE.U32.AND P5, PT, R123, R0, PT ;  /* 0x000000007b00720c */ /* 0x000fe40003fa6070 */
[----:B------:R-:W-:Y:S01]  /*d350*/  ISETP.GE.AND P2, PT, R0, UR39, PT ;  /* 0x0000002700007c0c */ /* 0x000fe2000bf46270 */
[----:B------:R-:W-:Y:S01]  /*d360*/  VIADD R0, R18, 0x16 ;  /* 0x0000001612007836 */ /* 0x000fe20000000000 */
[----:B------:R-:W-:Y:S02]  /*d370*/  FSEL R37, R41, -INF , !P0 ;  /* 0xff80000029257808 */ /* 0x000fe40004000000 */
[----:B------:R-:W-:Y:S01]  /*d380*/  FSEL R36, R36, -INF , P6 ;  /* 0xff80000024247808 */ /* 0x000fe20003000000 */
[----:B------:R-:W1:Y:S01]  /*d390*/  LDTM.x32 R56, tmem[UR4+0x20] ;  /* 0x00002004003879ee */ /* 0x000e6200082c0000 */
        /* <DEDUP_REMOVED lines=53> */
[----:B-1----:R-:W-:-:S02]  /*d6f0*/  FSEL R52, R56, -INF , !P2 ;  /* 0xff80000038347808 */ /* 0x002fc40005000000 */
        /* <DEDUP_REMOVED lines=59> */
[----:B------:R-:W-:-:S02]  /*dab0*/  FSEL R94, R70, -INF , P5 ;  /* 0xff800000465e7808 */ /* 0x000fc40002800000 */
[----:B------:R-:W-:Y:S02]  /*dac0*/  FSEL R68, R72, -INF , !P6 ;  /* 0xff80000048447808 */ /* 0x000fe40007000000 */
[----:B------:R-:W-:Y:S02]  /*dad0*/  ISETP.GE.U32.AND P5, PT, R123, R0, PT ;  /* 0x000000007b00720c */ /* 0x000fe40003fa6070 */
[----:B------:R-:W-:Y:S01]  /*dae0*/  ISETP.GE.AND P6, PT, R0, UR39, PT ;  /* 0x0000002700007c0c */ /* 0x000fe2000bfc6270 */
[----:B------:R-:W-:Y:S01]  /*daf0*/  VIADD R0, R18, 0x36 ;  /* 0x0000003612007836 */ /* 0x000fe20000000000 */
[----:B------:R-:W-:Y:S02]  /*db00*/  FSEL R69, R73, -INF , !P0 ;  /* 0xff80000049457808 */ /* 0x000fe40004000000 */
[----:B------:R-:W-:Y:S02]  /*db10*/  ISETP.GE.AND P0, PT, R4, UR39, PT ;  /* 0x0000002704007c0c */ /* 0x000fe4000bf06270 */
[----:B------:R-:W-:-:S02]  /*db20*/  FSEL R68, R68, -INF , P3 ;  /* 0xff80000044447808 */ /* 0x000fc40001800000 */
[----:B------:R-:W-:Y:S02]  /*db30*/  FSEL R74, R74, -INF , !P1 ;  /* 0xff8000004a4a7808 */ /* 0x000fe40004800000 */
[----:B------:R-:W-:Y:S01]  /*db40*/  ISETP.GE.U32.AND P3, PT, R123, R4, PT ;  /* 0x000000047b00720c */ /* 0x000fe20003f66070 */
[----:B------:R-:W-:Y:S01]  /*db50*/  VIADD R4, R18, 0x3d ;  /* 0x0000003d12047836 */ /* 0x000fe20000000000 */
[----:B------:R-:W-:Y:S02]  /*db60*/  ISETP.GE.AND P1, PT, R0, UR39, PT ;  /* 0x0000002700007c0c */ /* 0x000fe4000bf26270 */
[----:B------:R-:W-:Y:S02]  /*db70*/  FSEL R77, R77, -INF , !P0 ;  /* 0xff8000004d4d7808 */ /* 0x000fe40004000000 */
[----:B------:R-:W-:Y:S02]  /*db80*/  ISETP.GE.AND P0, PT, R10, UR39, PT ;  /* 0x000000270a007c0c */ /* 0x000fe4000bf06270 */
[----:B------:R-:W-:-:S02]  /*db90*/  FSEL R69, R69, -INF , P4 ;  /* 0xff80000045457808 */ /* 0x000fc40002000000 */
[----:B------:R-:W-:Y:S01]  /*dba0*/  ISETP.GE.U32.AND P4, PT, R123, R0, PT ;  /* 0x000000007b00720c */ /* 0x000fe20003f86070 */
[----:B------:R-:W-:Y:S01]  /*dbb0*/  VIADD R0, R18, 0x3e ;  /* 0x0000003e12007836 */ /* 0x000fe20000000000 */
[----:B------:R-:W-:Y:S02]  /*dbc0*/  FSEL R78, R78, -INF , !P1 ;  /* 0xff8000004e4e7808 */ /* 0x000fe40004800000 */
[----:B------:R-:W-:Y:S02]  /*dbd0*/  ISETP.GE.AND P1, PT, R8, UR39, PT ;  /* 0x0000002708007c0c */ /* 0x000fe4000bf26270 */
[----:B------:R-:W-:Y:S02]  /*dbe0*/  FSEL R81, R81, -INF , !P0 ;  /* 0xff80000051517808 */ /* 0x000fe40004000000 */
[----:B------:R-:W-:Y:S02]  /*dbf0*/  ISETP.GE.AND P0, PT, R4, UR39, PT ;  /* 0x0000002704007c0c */ /* 0x000fe4000bf06270 */
[----:B------:R-:W-:-:S02]  /*dc00*/  FSEL R82, R82, -INF , !P1 ;  /* 0xff80000052527808 */ /* 0x000fc40004800000 */
[----:B------:R-:W-:Y:S02]  /*dc10*/  ISETP.GE.AND P1, PT, R0, UR39, PT ;  /* 0x0000002700007c0c */ /* 0x000fe4000bf26270 */
[----:B------:R-:W-:Y:S02]  /*dc20*/  FSEL R85, R85, -INF , !P0 ;  /* 0xff80000055557808 */ /* 0x000fe40004000000 */
[----:B------:R-:W-:Y:S02]  /*dc30*/  ISETP.GE.AND P0, PT, R18, UR39, PT ;  /* 0x0000002712007c0c */ /* 0x000fe4000bf06270 */
[----:B------:R-:W-:Y:S02]  /*dc40*/  FSEL R86, R86, -INF , !P1 ;  /* 0xff80000056567808 */ /* 0x000fe40004800000 */
[----:B------:R-:W-:Y:S02]  /*dc50*/  ISETP.GE.U32.AND P1, PT, R123, R18, PT ;  /* 0x000000127b00720c */ /* 0x000fe40003f26070 */
[----:B------:R-:W-:-:S02]  /*dc60*/  FSEL R24, R24, -INF , !P0 ;  /* 0xff80000018187808 */ /* 0x000fc40004000000 */
[----:B------:R-:W-:Y:S02]  /*dc70*/  FSEL R96, R74, -INF , P2 ;  /* 0xff8000004a607808 */ /* 0x000fe40001000000 */
[----:B------:R-:W-:Y:S02]  /*dc80*/  FSEL R76, R76, -INF , !P6 ;  /* 0xff8000004c4c7808 */ /* 0x000fe40007000000 */
[----:B------:R-:W-:Y:S01]  /*dc90*/  ISETP.GE.U32.AND P2, PT, R123, R10, PT ;  /* 0x0000000a7b00720c */ /* 0x000fe20003f46070 */
[----:B------:R-:W-:Y:S01]  /*dca0*/  VIADD R10, R18, 0x3 ;  /* 0x00000003120a7836 */ /* 0x000fe20000000000 */
[----:B------:R-:W-:Y:S02]  /*dcb0*/  ISETP.GE.AND P0, PT, R3, UR39, PT ;  /* 0x0000002703007c0c */ /* 0x000fe4000bf06270 */
[----:B------:R-:W-:Y:S02]  /*dcc0*/  FSEL R72, R24, -INF , P1 ;  /* 0xff80000018487808 */ /* 0x000fe40000800000 */
[----:B------:R-:W-:-:S02]  /*dcd0*/  ISETP.GT.U32.AND P1, PT, R123, R18, PT ;  /* 0x000000127b00720c */ /* 0x000fc40003f24070 */
[----:B------:R-:W-:Y:S02]  /*dce0*/  FSEL R25, R25, -INF , !P0 ;  /* 0xff80000019197808 */ /* 0x000fe40004000000 */
[----:B------:R-:W-:Y:S02]  /*dcf0*/  FSEL R24, R76, -INF , P5 ;  /* 0xff8000004c187808 */ /* 0x000fe40002800000 */
[----:B------:R-:W-:Y:S02]  /*dd00*/  ISETP.GE.AND P6, PT, R12, UR39, PT ;  /* 0x000000270c007c0c */ /* 0x000fe4000bfc6270 */
[----:B------:R-:W-:Y:S01]  /*dd10*/  ISETP.GE.U32.AND P5, PT, R123, R8, PT ;  /* 0x000000087b00720c */ /* 0x000fe20003fa6070 */
[----:B------:R-:W-:Y:S01]  /*dd20*/  VIADD R8, R18, 0x7 ;  /* 0x0000000712087836 */ /* 0x000fe20000000000 */
[----:B------:R-:W-:Y:S02]  /*dd30*/  ISETP.GE.AND P0, PT, R10, UR39, PT ;  /* 0x000000270a007c0c */ /* 0x000fe4000bf06270 */
[----:B------:R-:W-:-:S02]  /*dd40*/  FSEL R73, R25, -INF , P1 ;  /* 0xff80000019497808 */ /* 0x000fc40000800000 */
[----:B------:R-:W-:Y:S02]  /*dd50*/  FSEL R80, R80, -INF , !P6 ;  /* 0xff80000050507808 */ /* 0x000fe40007000000 */
[----:B------:R-:W-:Y:S02]  /*dd60*/  FSEL R25, R77, -INF , P3 ;  /* 0xff8000004d197808 */ /* 0x000fe40001800000 */
[----:B------:R-:W-:Y:S02]  /*dd70*/  ISETP.GE.AND P6, PT, R6, UR39, PT ;  /* 0x0000002706007c0c */ /* 0x000fe4000bfc6270 */
[----:B------:R-:W-:Y:S02]  /*dd80*/  ISETP.GE.U32.AND P1, PT, R123, R10, PT ;  /* 0x0000000a7b00720c */ /* 0x000fe40003f26070 */
[----:B------:R-:W-:Y:S02]  /*dd90*/  FSEL R27, R27, -INF , !P0 ;  /* 0xff8000001b1b7808 */ /* 0x000fe40004000000 */
[----:B------:R-:W-:Y:S01]  /*dda0*/  ISETP.GE.U32.AND P3, PT, R123, R6, PT ;  /* 0x000000067b00720c */ /* 0x000fe20003f66070 */
[----:B------:R-:W-:Y:S01]  /*ddb0*/  VIADD R6, R18, 0xb ;  /* 0x0000000b12067836 */ /* 0x000fe20000000000 */
[----:B------:R-:W-:-:S02]  /*ddc0*/  ISETP.GE.AND P0, PT, R8, UR39, PT ;  /* 0x0000002708007c0c */ /* 0x000fc4000bf06270 */
[----:B------:R-:W-:Y:S02]  /*ddd0*/  FSEL R27, R27, -INF , P1 ;  /* 0xff8000001b1b7808 */ /* 0x000fe40000800000 */
[----:B------:R-:W-:Y:S02]  /*dde0*/  ISETP.GE.U32.AND P1, PT, R123, R8, PT ;  /* 0x000000087b00720c */ /* 0x000fe40003f26070 */
[----:B------:R-:W-:Y:S02]  /*ddf0*/  FSEL R31, R31, -INF , !P0 ;  /* 0xff8000001f1f7808 */ /* 0x000fe40004000000 */
[----:B------:R-:W-:Y:S02]  /*de00*/  ISETP.GE.AND P0, PT, R6, UR39, PT ;  /* 0x0000002706007c0c */ /* 0x000fe4000bf06270 */
[----:B------:R-:W-:Y:S02]  /*de10*/  FSEL R98, R78, -INF , P4 ;  /* 0xff8000004e627808 */ /* 0x000fe40002000000 */
[----:B------:R-:W-:Y:S01]  /*de20*/  ISETP.GE.U32.AND P4, PT, R123, R4, PT ;  /* 0x000000047b00720c */ /* 0x000fe20003f86070 */
[----:B------:R-:W-:Y:S01]  /*de30*/  VIADD R4, R18, 0xf ;  /* 0x0000000f12047836 */ /* 0x000fe20000000000 */
[----:B------:R-:W-:-:S02]  /*de40*/  FSEL R31, R31, -INF , P1 ;  /* 0xff8000001f1f7808 */ /* 0x000fc40000800000 */
[----:B------:R-:W-:Y:S02]  /*de50*/  ISETP.GE.U32.AND P1, PT, R123, R6, PT ;  /* 0x000000067b00720c */ /* 0x000fe40003f26070 */
[----:B------:R-:W-:Y:S02]  /*de60*/  FSEL R35, R35, -INF , !P0 ;  /* 0xff80000023237808 */ /* 0x000fe40004000000 */
[----:B------:R-:W-:Y:S02]  /*de70*/  ISETP.GE.AND P0, PT, R4, UR39, PT ;  /* 0x0000002704007c0c */ /* 0x000fe4000bf06270 */
[----:B------:R-:W-:Y:S02]  /*de80*/  FSEL R35, R35, -INF , P1 ;  /* 0xff80000023237808 */ /* 0x000fe40000800000 */
[----:B------:R-:W-:Y:S01]  /*de90*/  ISETP.GE.U32.AND P1, PT, R123, R4, PT ;  /* 0x000000047b00720c */ /* 0x000fe20003f26070 */
[----:B------:R-:W-:Y:S01]  /*dea0*/  VIADD R4, R18, 0x13 ;  /* 0x0000001312047836 */ /* 0x000fe20000000000 */
[----:B------:R-:W-:-:S02]  /*deb0*/  FSEL R84, R84, -INF , !P6 ;  /* 0xff80000054547808 */ /* 0x000fc40007000000 */
[----:B------:R-:W-:Y:S02]  /*dec0*/  ISETP.GE.U32.AND P6, PT, R123, R12, PT ;  /* 0x0000000c7b00720c */ /* 0x000fe40003fc6070 */
[----:B------:R-:W-:Y:S02]  /*ded0*/  FSEL R39, R39, -INF , !P0 ;  /* 0xff80000027277808 */ /* 0x000fe40004000000 */
[----:B------:R-:W-:Y:S02]  /*dee0*/  ISETP.GE.AND P0, PT, R4, UR39, PT ;  /* 0x0000002704007c0c */ /* 0x000fe4000bf06270 */
[----:B------:R-:W-:Y:S02]  /*def0*/  FSEL R81, R81, -INF , P2 ;  /* 0xff80000051517808 */ /* 0x000fe40001000000 */
[----:B------:R-:W-:Y:S02]  /*df00*/  FSEL R80, R80, -INF , P6 ;  /* 0xff80000050507808 */ /* 0x000fe40003000000 */
[C---:B------:R-:W-:Y:S01]  /*df10*/  ISETP.GE.U32.AND P2, PT, R123.reuse, R4, PT ;  /* 0x000000047b00720c */ /* 0x040fe20003f46070 */
[C---:B------:R-:W-:Y:S01]  /*df20*/  VIADD R4, R18.reuse, 0x1b ;  /* 0x0000001b12047836 */ /* 0x040fe20000000000 */
[----:B------:R-:W-:Y:S01]  /*df30*/  ISETP.GE.U32.AND P6, PT, R123, R0, PT ;  /* 0x000000007b00720c */ /* 0x000fe20003fc6070 */
[----:B------:R-:W-:Y:S01]  /*df40*/  VIADD R0, R18, 0x17 ;  /* 0x0000001712007836 */ /* 0x000fe20000000000 */
[----:B------:R-:W-:-:S02]  /*df50*/  FSEL R43, R43, -INF , !P0 ;  /* 0xff8000002b2b7808 */ /* 0x000fc40004000000 */
[----:B------:R-:W-:Y:S02]  /*df60*/  FSEL R39, R39, -INF , P1 ;  /* 0xff80000027277808 */ /* 0x000fe40000800000 */
[----:B------:R-:W-:Y:S02]  /*df70*/  FSEL R43, R43, -INF , P2 ;  /* 0xff8000002b2b7808 */ /* 0x000fe40001000000 */
[----:B------:R-:W-:Y:S02]  /*df80*/  ISETP.GE.AND P0, PT, R4, UR39, PT ;  /* 0x0000002704007c0c */ /* 0x000fe4000bf06270 */
[----:B------:R-:W-:Y:S01]  /*df90*/  ISETP.GE.U32.AND P2, PT, R123, R4, PT ;  /* 0x000000047b00720c */ /* 0x000fe20003f46070 */
[----:B------:R-:W-:Y:S01]  /*dfa0*/  VIADD R4, R18, 0x1f ;  /* 0x0000001f12047836 */ /* 0x000fe20000000000 */
[----:B------:R-:W-:Y:S02]  /*dfb0*/  ISETP.GE.AND P1, PT, R0, UR39, PT ;  /* 0x0000002700007c0c */ /* 0x000fe4000bf26270 */
[----:B------:R-:W-:-:S02]  /*dfc0*/  FSEL R84, R84, -INF , P3 ;  /* 0xff80000054547808 */ /* 0x000fc40001800000 */
[----:B------:R-:W-:Y:S02]  /*dfd0*/  FSEL R47, R47, -INF , !P1 ;  /* 0xff8000002f2f7808 */ /* 0x000fe40004800000 */
[----:B------:R-:W-:Y:S02]  /*dfe0*/  ISETP.GE.AND P3, PT, R4, UR39, PT ;  /* 0x0000002704007c0c */ /* 0x000fe4000bf66270 */
[----:B------:R-:W-:Y:S01]  /*dff0*/  ISETP.GE.U32.AND P1, PT, R123, R4, PT ;  /* 0x000000047b00720c */ /* 0x000fe20003f26070 */
[----:B------:R-:W-:Y:S01]  /*e000*/  VIADD R4, R18, 0x27 ;  /* 0x0000002712047836 */ /* 0x000fe20000000000 */
[----:B------:R-:W-:Y:S02]  /*e010*/  FSEL R102, R82, -INF , P5 ;  /* 0xff80000052667808 */ /* 0x000fe40002800000 */
[----:B------:R-:W-:Y:S02]  /*e020*/  FSEL R51, R51, -INF , !P0 ;  /* 0xff80000033337808 */ /* 0x000fe40004000000 */
[----:B------:R-:W-:Y:S01]  /*e030*/  ISETP.GE.U32.AND P5, PT, R123, R0, PT ;  /* 0x000000007b00720c */ /* 0x000fe20003fa6070 */
[----:B------:R-:W-:Y:S01]  /*e040*/  VIADD R0, R18, 0x23 ;  /* 0x0000002312007836 */ /* 0x000fe20000000000 */
[----:B------:R-:W-:-:S02]  /*e050*/  FSEL R51, R51, -INF , P2 ;  /* 0xff80000033337808 */ /* 0x000fc40001000000 */
[----:B------:R-:W-:Y:S02]  /*e060*/  ISETP.GE.AND P0, PT, R4, UR39, PT ;  /* 0x0000002704007c0c */ /* 0x000fe4000bf06270 */
[----:B------:R-:W-:Y:S01]  /*e070*/  ISETP.GE.U32.AND P2, PT, R123, R4, PT ;  /* 0x000000047b00720c */ /* 0x000fe20003f46070 */
[----:B------:R-:W-:Y:S01]  /*e080*/  VIADD R4, R18, 0x2b ;  /* 0x0000002b12047836 */ /* 0x000fe20000000000 */
[----:B------:R-:W-:Y:S02]  /*e090*/  FSEL R47, R47, -INF , P5 ;  /* 0xff8000002f2f7808 */ /* 0x000fe40002800000 */
[----:B------:R-:W-:Y:S02]  /*e0a0*/  FSEL R85, R85, -INF , P4 ;  /* 0xff80000055557808 */ /* 0x000fe40002000000 */
[----:B------:R-:W-:Y:S02]  /*e0b0*/  ISETP.GE.AND P5, PT, R0, UR39, PT ;  /* 0x0000002700007c0c */ /* 0x000fe4000bfa6270 */
[----:B------:R-:W-:Y:S01]  /*e0c0*/  ISETP.GE.U32.AND P4, PT, R123, R0, PT ;  /* 0x000000007b00720c */ /* 0x000fe20003f86070 */
[----:B------:R-:W-:Y:S01]  /*e0d0*/  VIADD R0, R18, 0x2f ;  /* 0x0000002f12007836 */ /* 0x000fe20000000000 */
[----:B------:R-:W-:-:S02]  /*e0e0*/  FSEL R55, R55, -INF , !P3 ;  /* 0xff80000037377808 */ /* 0x000fc40005800000 */
[----:B------:R-:W-:Y:S02]  /*e0f0*/  FSEL R106, R86, -INF , P6 ;  /* 0xff800000566a7808 */ /* 0x000fe40003000000 */
[----:B------:R-:W-:Y:S02]  /*e100*/  ISETP.GE.AND P3, PT, R4, UR39, PT ;  /* 0x0000002704007c0c */ /* 0x000fe4000bf66270 */
[----:B------:R-:W-:Y:S01]  /*e110*/  ISETP.GE.U32.AND P6, PT, R123, R4, PT ;  /* 0x000000047b00720c */ /* 0x000fe20003fc6070 */
[----:B------:R-:W-:Y:S01]  /*e120*/  VIADD R4, R18, 0x33 ;  /* 0x0000003312047836 */ /* 0x000fe20000000000 */
[----:B------:R-:W-:Y:S02]  /*e130*/  FSEL R55, R55, -INF , P1 ;  /* 0xff80000037377808 */ /* 0x000fe40000800000 */
[----:B------:R-:W-:Y:S02]  /*e140*/  FSEL R59, R59, -INF , !P5 ;  /* 0xff8000003b3b7808 */ /* 0x000fe40006800000 */
[----:B------:R-:W-:-:S02]  /*e150*/  ISETP.GE.AND P1, PT, R0, UR39, PT ;  /* 0x0000002700007c0c */ /* 0x000fc4000bf26270 */
[----:B------:R-:W-:Y:S01]  /*e160*/  ISETP.GE.U32.AND P5, PT, R123, R0, PT ;  /* 0x000000007b00720c */ /* 0x000fe20003fa6070 */
[----:B------:R-:W-:Y:S01]  /*e170*/  VIADD R0, R18, 0x37 ;  /* 0x0000003712007836 */ /* 0x000fe20000000000 */
[----:B------:R-:W-:Y:S02]  /*e180*/  FSEL R63, R63, -INF , !P0 ;  /* 0xff8000003f3f7808 */ /* 0x000fe40004000000 */
[----:B------:R-:W-:Y:S02]  /*e190*/  FSEL R89, R59, -INF , P4 ;  /* 0xff8000003b597808 */ /* 0x000fe40002000000 */
[----:B------:R-:W-:Y:S02]  /*e1a0*/  ISETP.GE.AND P0, PT, R4, UR39, PT ;  /* 0x0000002704007c0c */ /* 0x000fe4000bf06270 */
[----:B------:R-:W-:Y:S01]  /*e1b0*/  ISETP.GE.U32.AND P4, PT, R123, R4, PT ;  /* 0x000000047b00720c */ /* 0x000fe20003f86070 */
[----:B------:R-:W-:Y:S01]  /*e1c0*/  VIADD R4, R18, 0x3b ;  /* 0x0000003b12047836 */ /* 0x000fe20000000000 */
[----:B------:R-:W-:-:S02]  /*e1d0*/  FSEL R91, R63, -INF , P2 ;  /* 0xff8000003f5b7808 */ /* 0x000fc40001000000 */
[----:B------:R-:W-:Y:S02]  /*e1e0*/  ISETP.GE.AND P2, PT, R0, UR39, PT ;  /* 0x0000002700007c0c */ /* 0x000fe4000bf46270 */
[----:B------:R-:W-:Y:S02]  /*e1f0*/  FSEL R67, R67, -INF , !P3 ;  /* 0xff80000043437808 */ /* 0x000fe40005800000 */
[----:B------:R-:W-:Y:S01]  /*e200*/  ISETP.GE.U32.AND P3, PT, R123, R0, PT ;  /* 0x000000007b00720c */ /* 0x000fe20003f66070 */
[----:B------:R-:W-:Y:S01]  /*e210*/  VIADD R0, R18, 0x3f ;  /* 0x0000003f12007836 */ /* 0x000fe20000000000 */
[----:B------:R-:W-:Y:S02]  /*e220*/  FSEL R71, R71, -INF , !P1 ;  /* 0xff80000047477808 */ /* 0x000fe40004800000 */
[----:B------:R-:W-:Y:S02]  /*e230*/  ISETP.GE.AND P1, PT, R4, UR39, PT ;  /* 0x0000002704007c0c */ /* 0x000fe4000bf26270 */
[----:B------:R-:W-:-:S02]  /*e240*/  FSEL R79, R79, -INF , !P2 ;  /* 0xff8000004f4f7808 */ /* 0x000fc40005000000 */
[----:B------:R-:W-:Y:S02]  /*e250*/  ISETP.GE.U32.AND P2, PT, R123, R4, PT ;  /* 0x000000047b00720c */ /* 0x000fe40003f46070 */
[C---:B------:R-:W-:Y:S02]  /*e260*/  FMNMX3 R5, R17.reuse, R72, R22, !PT ;  /* 0x0000004811057276 */ /* 0x040fe40007800016 */
[C---:B------:R-:W-:Y:S02]  /*e270*/  FMNMX3 R4, R17.reuse, R73, R23, !PT ;  /* 0x0000004911047276 */ /* 0x040fe40007800017 */
[----:B------:R-:W-:Y:S02]  /*e280*/  FMNMX3 R3, R17, R26, R30, !PT ;  /* 0x0000001a11037276 */ /* 0x000fe4000780001e */
[----:B------:R-:W-:Y:S02]  /*e290*/  FSEL R75, R75, -INF , !P0 ;  /* 0xff8000004b4b7808 */ /* 0x000fe40004000000 */
[----:B------:R-:W-:-:S02]  /*e2a0*/  FSEL R83, R83, -INF , !P1 ;  /* 0xff80000053537808 */ /* 0x000fc40004800000 */
[----:B------:R-:W-:Y:S02]  /*e2b0*/  ISETP.GE.AND P0, PT, R0, UR39, PT ;  /* 0x0000002700007c0c */ /* 0x000fe4000bf06270 */
[----:B------:R-:W-:Y:S02]  /*e2c0*/  ISETP.GE.U32.AND P1, PT, R123, R0, PT ;  /* 0x000000007b00720c */ /* 0x000fe40003f26070 */
        /* <DEDUP_REMOVED lines=16> */
[----:B------:R-:W-:Y:S02]  /*e3d0*/  FSEL R93, R67, -INF , P6 ;  /* 0xff800000435d7808 */ /* 0x000fe40003000000 */
[----:B------:R-:W-:Y:S02]  /*e3e0*/  FSEL R95, R71, -INF , P5 ;  /* 0xff800000475f7808 */ /* 0x000fe40002800000 */
[----:B------:R-:W-:Y:S02]  /*e3f0*/  FMNMX3 R0, R0, R89, R91, !PT ;  /* 0x0000005900007276 */ /* 0x000fe4000780005b */
[----:B------:R-:W-:Y:S02]  /*e400*/  FMNMX3 R5, R5, R60, R64, !PT ;  /* 0x0000003c05057276 */ /* 0x000fe40007800040 */
[----:B------:R-:W-:Y:S02]  /*e410*/  FMNMX3 R4, R4, R61, R65, !PT ;  /* 0x0000003d04047276 */ /* 0x000fe40007800041 */
[----:B------:R-:W-:-:S02]  /*e420*/  FMNMX3 R3, R3, R92, R94, !PT ;  /* 0x0000005c03037276 */ /* 0x000fc4000780005e */
[----:B------:R-:W-:Y:S02]  /*e430*/  FSEL R87, R87, -INF , !P0 ;  /* 0xff80000057577808 */ /* 0x000fe40004000000 */
[----:B------:R-:W-:Y:S02]  /*e440*/  FSEL R97, R75, -INF , P4 ;  /* 0xff8000004b617808 */ /* 0x000fe40002000000 */
[----:B------:R-:W-:Y:S02]  /*e450*/  FSEL R99, R79, -INF , P3 ;  /* 0xff8000004f637808 */ /* 0x000fe40001800000 */
[----:B------:R-:W-:Y:S02]  /*e460*/  FMNMX3 R0, R0, R93, R95, !PT ;  /* 0x0000005d00007276 */ /* 0x000fe4000780005f */
[----:B------:R-:W-:Y:S02]  /*e470*/  FMNMX3 R5, R5, R68, R24, !PT ;  /* 0x0000004405057276 */ /* 0x000fe40007800018 */
[----:B------:R-:W-:-:S02]  /*e480*/  FMNMX3 R4, R4, R69, R25, !PT ;  /* 0x0000004504047276 */ /* 0x000fc40007800019 */
[----:B------:R-:W-:Y:S02]  /*e490*/  FMNMX3 R3, R3, R96, R98, !PT ;  /* 0x0000006003037276 */ /* 0x000fe40007800062 */
[----:B------:R-:W-:Y:S02]  /*e4a0*/  FSEL R103, R83, -INF , P2 ;  /* 0xff80000053677808 */ /* 0x000fe40001000000 */
[----:B------:R-:W-:Y:S02]  /*e4b0*/  FSEL R107, R87, -INF , P1 ;  /* 0xff800000576b7808 */ /* 0x000fe40000800000 */
[----:B------:R-:W-:Y:S02]  /*e4c0*/  FMNMX3 R0, R0, R97, R99, !PT ;  /* 0x0000006100007276 */ /* 0x000fe40007800063 */
[----:B------:R-:W-:Y:S02]  /*e4d0*/  FMNMX3 R5, R5, R80, R84, !PT ;  /* 0x0000005005057276 */ /* 0x000fe40007800054 */
[----:B------:R-:W-:-:S02]  /*e4e0*/  FMNMX3 R4, R4, R81, R85, !PT ;  /* 0x0000005104047276 */ /* 0x000fc40007800055 */
[----:B------:R-:W-:Y:S02]  /*e4f0*/  FMNMX3 R3, R3, R102, R106, !PT ;  /* 0x0000006603037276 */ /* 0x000fe4000780006a */
[----:B------:R-:W-:Y:S02]  /*e500*/  ISETP.NE.AND P0, PT, R116, R19, PT ;  /* 0x000000137400720c */ /* 0x000fe40003f05270 */
[----:B------:R-:W-:Y:S02]  /*e510*/  FMNMX3 R0, R0, R103, R107, !PT ;  /* 0x0000006700007276 */ /* 0x000fe4000780006b */
        /* <DEDUP_REMOVED lines=21> */
.L_x_248:
[----:B------:R-:W-:Y:S05]  /*e670*/  WARPSYNC.ALL ;  /* 0x0000000000007948 */ /* 0x000fea0003800000 */
[----:B------:R-:W-:Y:S01]  /*e680*/  R2UR UR4, R117 ;  /* 0x00000000750472ca */ /* 0x000fe200000e0000 */
[----:B------:R-:W-:Y:S01]  /*e690*/  IMAD.MOV.U32 R114, RZ, RZ, R17 ;  /* 0x000000ffff727224 */ /* 0x000fe200078e0011 */
[----:B------:R-:W-:-:S11]  /*e6a0*/  ISETP.NE.AND P0, PT, RZ, UR49, PT ;  /* 0x00000031ff007c0c */ /* 0x000fd6000bf05270 */
[----:B------:R1:W-:Y:S02]  /*e6b0*/  STTM.x2 tmem[UR4], R114 ;  /* 0x00000072000079ed */ /* 0x0003e400080c0004 */
[----:B------:R-:W-:Y:S05]  /*e6c0*/  @P0 BRA `(.L_x_249) ;  /* 0x0000000000040947 */ /* 0x000fea0003800000 */
[----:B------:R-:W-:Y:S05]  /*e6d0*/  BPT.TRAP 0x1 ;  /* 0x000000040000795c */ /* 0x000fea0000300000 */
.L_x_249:
[----:B------:R-:W-:Y:S01]  /*e6e0*/  UISETP.NE.AND UP0, UPT, UR62, URZ, UPT ;  /* 0x000000ff3e00728c */ /* 0x000fe2000bf05270 */
[----:B------:R-:W-:Y:S01]  /*e6f0*/  MOV R3, UR61 ;  /* 0x0000003d00037c02 */ /* 0x000fe20008000f00 */
[----:B------:R-:W-:Y:S01]  /*e700*/  UIADD3 UR4, UPT, UPT, UR37, 0x7080, URZ ;  /* 0x0000708025047890 */ /* 0x000fe2000fffe0ff */
[----:B------:R-:W-:Y:S01]  /*e710*/  MOV R4, UR48 ;  /* 0x0000003000047c02 */ /* 0x000fe20008000f00 */
[----:B------:R-:W-:Y:S01]  /*e720*/  FMUL R0, R115, -UR36 ;  /* 0x8000002473007c20 */ /* 0x000fe20008400000 */
        /* <DEDUP_REMOVED lines=20> */
[----:B------:R-:W4:Y:S08]  /*e870*/  MUFU.EX2 R58, R58 ;  /* 0x0000003a003a7308 */ /* 0x000f300000000800 */
[----:B------:R-:W5:Y:S08]  /*e880*/  MUFU.EX2 R59, R59 ;  /* 0x0000003b003b7308 */ /* 0x000f700000000800 */
[----:B------:R1:W1:Y:S08]  /*e890*/  MUFU.EX2 R62, R26 ;  /* 0x0000001a003e7308 */ /* 0x0002700000000800 */
[----:B------:R1:W1:Y:S02]  /*e8a0*/  MUFU.EX2 R63, R27 ;  /* 0x0000001b003f7308 */ /* 0x0002640000000800 */
[----:B-12-45:R-:W-:Y:S05]  /*e8b0*/  @!P2 BRA `(.L_x_250) ;  /* 0x000000500054a947 */ /* 0x036fea0003800000 */
.L_x_404:
        /* <DEDUP_REMOVED lines=19> */
[----:B------:R-:W-:Y:S01]  /*e9f0*/  FSETP.GEU.AND P6, PT, R29, -126, PT ;  /* 0xc2fc00001d00780b */ /* 0x000fe20003fce000 */
[----:B------:R-:W-:Y:S01]  /*ea00*/  @!P5 FMUL R63, R63, R63 ;  /* 0x0000003f3f3fd220 */ /* 0x000fe20000400000 */
[----:B------:R-:W-:Y:S01]  /*ea10*/  FSETP.GEU.AND P5, PT, R34, -126, PT ;  /* 0xc2fc00002200780b */ /* 0x000fe20003fae000 */
[--C-:B------:R-:W-:Y:S01]  /*ea20*/  FFMA2 R36, R36.F32x2.HI_LO, UR36.F32, R0.reuse.F32 ;  /* 0x0000002424247c49 */ /* 0x100fe20009200000 */
[----:B------:R-:W-:Y:S01]  /*ea30*/  USEL UR58, UR44, UR58, UP0 ;  /* 0x0000003a2c3a7287 */ /* 0x000fe20008000000 */
[----:B------:R-:W-:Y:S01]  /*ea40*/  @!P0 FMUL R28, R28, 0.5 ;  /* 0x3f0000001c1c8820 */ /* 0x000fe20000400000 */
[----:B------:R-:W4:Y:S01]  /*ea50*/  MUFU.EX2 R66, R30 ;  /* 0x0000001e00427308 */ /* 0x000f220000000800 */
[----:B--2---:R-:W-:Y:S01]  /*ea60*/  @!P4 FMUL R22, R22, R22 ;  /* 0x000000161616c220 */ /* 0x004fe20000400000 */
[----:B------:R-:W-:Y:S01]  /*ea70*/  FSETP.GEU.AND P4, PT, R35, -126, PT ;  /* 0xc2fc00002300780b */ /* 0x000fe20003f8e000 */
[--C-:B------:R-:W-:Y:S01]  /*ea80*/  FFMA2 R42, R42.F32x2.HI_LO, UR36.F32, R0.reuse.F32 ;  /* 0x000000242a2a7c49 */ /* 0x100fe20009200000 */
[----:B------:R-:W-:Y:S01]  /*ea90*/  USEL UR55, UR55, UR44, UP0 ;  /* 0x0000002c37377287 */ /* 0x000fe20008000000 */
[----:B------:R-:W-:-:S02]  /*eaa0*/  FFMA2 R40, R40.F32x2.HI_LO, UR36.F32, R0.F32 ;  /* 0x0000002428287c49 */ /* 0x000fc40009200000 */
[----:B------:R-:W-:Y:S01]  /*eab0*/  @!P6 FMUL R29, R29, 0.5 ;  /* 0x3f0000001d1de820 */ /* 0x000fe20000400000 */
[----:B------:R-:W2:Y:S01]  /*eac0*/  MUFU.EX2 R67, R31 ;  /* 0x0000001f00437308 */ /* 0x000ea20000000800 */
[----:B-1----:R-:W-:Y:S01]  /*ead0*/  @!P3 FMUL R23, R23, R23 ;  /* 0x000000171717b220 */ /* 0x002fe20000400000 */
[----:B------:R-:W-:Y:S01]  /*eae0*/  FSETP.GEU.AND P3, PT, R32, -126, PT ;  /* 0xc2fc00002000780b */ /* 0x000fe20003f6e000 */
[----:B------:R-:W-:Y:S01]  /*eaf0*/  @!P5 FMUL R34, R34, 0.5 ;  /* 0x3f0000002222d820 */ /* 0x000fe20000400000 */
[--C-:B------:R-:W-:Y:S02]  /*eb00*/  FFMA2 R46, R46.F32x2.HI_LO, UR36.F32, R0.reuse.F32 ;  /* 0x000000242e2e7c49 */ /* 0x100fe40009200000 */
[--C-:B------:R-:W-:Y:S01]  /*eb10*/  FFMA2 R44, R44.F32x2.HI_LO, UR36.F32, R0.reuse.F32 ;  /* 0x000000242c2c7c49 */ /* 0x100fe20009200000 */
[----:B------:R-:W-:Y:S01]  /*eb20*/  F2FP.BF16.F32.PACK_AB R26, R23, R22 ;  /* 0x00000016171a723e */ /* 0x000fe200000010ff */
[----:B------:R-:W1:Y:S01]  /*eb30*/  MUFU.EX2 R70, R28 ;  /* 0x0000001c00467308 */ /* 0x000e620000000800 */
[----:B----4-:R-:W-:Y:S01]  /*eb40*/  @!P2 FMUL R66, R66, R66 ;  /* 0x000000424242a220 */ /* 0x010fe20000400000 */
[----:B------:R-:W-:Y:S01]  /*eb50*/  FSETP.GEU.AND P2, PT, R33, -126, PT ;  /* 0xc2fc00002100780b */ /* 0x000fe20003f4e000 */
[----:B------:R-:W-:Y:S01]  /*eb60*/  @!P4 FMUL R35, R35, 0.5 ;  /* 0x3f0000002323c820 */ /* 0x000fe20000400000 */
[----:B------:R-:W-:-:S02]  /*eb70*/  FFMA2 R50, R50.F32x2.HI_LO, UR36.F32, R0.F32 ;  /* 0x0000002432327c49 */ /* 0x000fc40009200000 */
[--C-:B------:R-:W-:Y:S02]  /*eb80*/  FFMA2 R48, R48.F32x2.HI_LO, UR36.F32, R0.reuse.F32 ;  /* 0x0000002430307c49 */ /* 0x100fe40009200000 */
[----:B------:R-:W-:Y:S01]  /*eb90*/  @!P3 FMUL R32, R32, 0.5 ;  /* 0x3f0000002020b820 */ /* 0x000fe20000400000 */
[----:B--2---:R-:W-:Y:S01]  /*eba0*/  @!P1 FMUL R67, R67, R67 ;  /* 0x0000004343439220 */ /* 0x004fe20000400000 */
[----:B------:R-:W-:Y:S01]  /*ebb0*/  FSETP.GEU.AND P1, PT, R38, -126, PT ;  /* 0xc2fc00002600780b */ /* 0x000fe20003f2e000 */
[----:B------:R-:W2:Y:S01]  /*ebc0*/  MUFU.EX2 R71, R29 ;  /* 0x0000001d00477308 */ /* 0x000ea20000000800 */
[--C-:B------:R-:W-:Y:S02]  /*ebd0*/  FFMA2 R54, R54.F32x2.HI_LO, UR36.F32, R0.reuse.F32 ;  /* 0x0000002436367c49 */ /* 0x100fe40009200000 */
[--C-:B------:R-:W-:Y:S01]  /*ebe0*/  FFMA2 R52, R52.F32x2.HI_LO, UR36.F32, R0.reuse.F32 ;  /* 0x0000002434347c49 */ /* 0x100fe20009200000 */
[----:B------:R-:W-:Y:S01]  /*ebf0*/  F2FP.BF16.F32.PACK_AB R27, R67, R66 ;  /* 0x00000042431b723e */ /* 0x000fe200000010ff */
[----:B------:R-:W-:Y:S01]  /*ec00*/  @!P2 FMUL R33, R33, 0.5 ;  /* 0x3f0000002121a820 */ /* 0x000fe20000400000 */
[----:B-1----:R-:W-:Y:S01]  /*ec10*/  @!P0 FMUL R70, R70, R70 ;  /* 0x0000004646468220 */ /* 0x002fe20000400000 */
[----:B------:R-:W-:Y:S01]  /*ec20*/  FSETP.GEU.AND P0, PT, R39, -126, PT ;  /* 0xc2fc00002700780b */ /* 0x000fe20003f0e000 */
[----:B------:R-:W1:Y:S01]  /*ec30*/  MUFU.EX2 R73, R35 ;  /* 0x0000002300497308 */ /* 0x000e620000000800 */
[----:B------:R-:W-:-:S02]  /*ec40*/  FFMA2 R10, R88.F32x2.HI_LO, UR36.F32, R0.F32 ;  /* 0x00000024580a7c49 */ /* 0x000fc40009200000 */
[--C-:B------:R-:W-:Y:S02]  /*ec50*/  FFMA2 R8, R56.F32x2.HI_LO, UR36.F32, R0.reuse.F32 ;  /* 0x0000002438087c49 */ /* 0x100fe40009200000 */
[----:B------:R-:W-:Y:S01]  /*ec60*/  @!P1 FMUL R38, R38, 0.5 ;  /* 0x3f00000026269820 */ /* 0x000fe20000400000 */
[--C-:B------:R-:W-:Y:S02]  /*ec70*/  FFMA2 R6, R90.F32x2.HI_LO, UR36.F32, R0.reuse.F32 ;  /* 0x000000245a067c49 */ /* 0x100fe40009200000 */
[----:B------:R-:W4:Y:S01]  /*ec80*/  MUFU.EX2 R74, R32 ;  /* 0x00000020004a7308 */ /* 0x000f220000000800 */
[----:B--2---:R-:W-:Y:S01]  /*ec90*/  @!P6 FMUL R71, R71, R71 ;  /* 0x000000474747e220 */ /* 0x004fe20000400000 */
[----:B------:R-:W-:Y:S01]  /*eca0*/  FSETP.GEU.AND P6, PT, R36, -126, PT ;  /* 0xc2fc00002400780b */ /* 0x000fe20003fce000 */
[--C-:B------:R-:W-:Y:S02]  /*ecb0*/  FFMA2 R4, R60.F32x2.HI_LO, UR36.F32, R0.reuse.F32 ;  /* 0x000000243c047c49 */ /* 0x100fe40009200000 */
[----:B------:R-:W-:Y:S01]  /*ecc0*/  @!P0 FMUL R39, R39, 0.5 ;  /* 0x3f00000027278820 */ /* 0x000fe20000400000 */
[--C-:B------:R-:W-:Y:S01]  /*ecd0*/  FFMA2 R118, R96.F32x2.HI_LO, UR36.F32, R0.reuse.F32 ;  /* 0x0000002460767c49 */ /* 0x100fe20009200000 */
[----:B------:R-:W-:Y:S01]  /*ece0*/  F2FP.BF16.F32.PACK_AB R28, R71, R70 ;  /* 0x00000046471c723e */ /* 0x000fe200000010ff */
[----:B------:R-:W2:Y:S01]  /*ecf0*/  MUFU.EX2 R75, R33 ;  /* 0x00000021004b7308 */ /* 0x000ea20000000800 */
[----:B-1----:R-:W-:Y:S01]  /*ed00*/  @!P4 FMUL R73, R73, R73 ;  /* 0x000000494949c220 */ /* 0x002fe20000400000 */
[----:B------:R-:W-:Y:S01]  /*ed10*/  FSETP.GEU.AND P4, PT, R42, -126, PT ;  /* 0xc2fc00002a00780b */ /* 0x000fe20003f8e000 */
[----:B------:R-:W-:-:S02]  /*ed20*/  FFMA2 R24, R24.F32x2.HI_LO, UR36.F32, R0.F32 ;  /* 0x0000002418187c49 */ /* 0x000fc40009200000 */
[--C-:B------:R-:W-:Y:S02]  /*ed30*/  FFMA2 R124, R84.F32x2.HI_LO, UR36.F32, R0.reuse.F32 ;  /* 0x00000024547c7c49 */ /* 0x100fe40009200000 */
[----:B------:R-:W-:Y:S01]  /*ed40*/  @!P6 FMUL R36, R36, 0.5 ;  /* 0x3f0000002424e820 */ /* 0x000fe20000400000 */
[----:B------:R-:W1:Y:S01]  /*ed50*/  MUFU.EX2 R76, R38 ;  /* 0x00000026004c7308 */ /* 0x000e620000000800 */
[----:B----4-:R-:W-:Y:S01]  /*ed60*/  @!P3 FMUL R74, R74, R74 ;  /* 0x0000004a4a4ab220 */ /* 0x010fe20000400000 */
[----:B------:R-:W-:Y:S01]  /*ed70*/  FSETP.GEU.AND P3, PT, R43, -126, PT ;  /* 0xc2fc00002b00780b */ /* 0x000fe20003f6e000 */
[----:B------:R-:W-:-:S04]  /*ed80*/  FFMA2 R106, R106.F32x2.HI_LO, UR36.F32, R0.F32 ;  /* 0x000000246a6a7c49 */ /* 0x000fc80009200000 */
[----:B------:R-:W-:Y:S01]  /*ed90*/  @!P4 FMUL R42, R42, 0.5 ;  /* 0x3f0000002a2ac820 */ /* 0x000fe20000400000 */
[----:B------:R-:W4:Y:S01]  /*eda0*/  MUFU.EX2 R72, R34 ;  /* 0x0000002200487308 */ /* 0x000f220000000800 */
[----:B--2---:R-:W-:Y:S01]  /*edb0*/  @!P2 FMUL R75, R75, R75 ;  /* 0x0000004b4b4ba220 */ /* 0x004fe20000400000 */
[----:B------:R-:W-:-:S04]  /*edc0*/  FSETP.GEU.AND P2, PT, R40, -126, PT ;  /* 0xc2fc00002800780b */ /* 0x000fc80003f4e000 */
[----:B------:R-:W-:Y:S01]  /*edd0*/  F2FP.BF16.F32.PACK_AB R30, R75, R74 ;  /* 0x0000004a4b1e723e */ /* 0x000fe200000010ff */
[----:B------:R-:W-:Y:S01]  /*ede0*/  @!P3 FMUL R43, R43, 0.5 ;  /* 0x3f0000002b2bb820 */ /* 0x000fe20000400000 */
[----:B------:R-:W2:Y:S01]  /*edf0*/  MUFU.EX2 R77, R39 ;  /* 0x00000027004d7308 */ /* 0x000ea20000000800 */
[----:B-1----:R-:W-:Y:S01]  /*ee00*/  @!P1 FMUL R76, R76, R76 ;  /* 0x0000004c4c4c9220 */ /* 0x002fe20000400000 */
[----:B------:R-:W-:-:S05]  /*ee10*/  FSETP.GEU.AND P1, PT, R41, -126, PT ;  /* 0xc2fc00002900780b */ /* 0x000fca0003f2e000 */
[----:B------:R-:W-:Y:S01]  /*ee20*/  @!P2 FMUL R40, R40, 0.5 ;  /* 0x3f0000002828a820 */ /* 0x000fe20000400000 */
[----:B------:R-:W1:Y:S01]  /*ee30*/  MUFU.EX2 R78, R36 ;  /* 0x00000024004e7308 */ /* 0x000e620000000800 */
[----:B----4-:R-:W-:Y:S01]  /*ee40*/  @!P5 FMUL R72, R72, R72 ;  /* 0x000000484848d220 */ /* 0x010fe20000400000 */
[----:B------:R-:W-:-:S04]  /*ee50*/  FSETP.GEU.AND P5, PT, R37, -126, PT ;  /* 0xc2fc00002500780b */ /* 0x000fc80003fae000 */
[----:B------:R-:W-:Y:S01]  /*ee60*/  F2FP.BF16.F32.PACK_AB R29, R73, R72 ;  /* 0x00000048491d723e */ /* 0x000fe200000010ff */
        /* <DEDUP_REMOVED lines=61> */
[----:B------:R-:W-:-:S04]  /*f240*/  FSETP.GEU.AND P5, PT, R55, -126, PT ;  /* 0xc2fc00003700780b */ /* 0x000fc80003fae000 */
[----:B------:R-:W-:Y:S01]  /*f250*/  F2FP.BF16.F32.PACK_AB R36, R105, R104 ;  /* 0x000000686924723e */ /* 0x000fe200000010ff */
        /* <DEDUP_REMOVED lines=14> */
[----:B------:R1:W5:Y:S01]  /*f340*/  MUFU.EX2 R57, R11 ;  /* 0x0000000b00397308 */ /* 0x0003620000000800 */
        /* <DEDUP_REMOVED lines=9> */
[----:B-1----:R-:W-:Y:S02]  /*f3e0*/  FFMA2 R10, R92.F32x2.HI_LO, UR36.F32, R0.F32 ;  /* 0x000000245c0a7c49 */ /* 0x002fe40009200000 */
[----:B-----5:R-:W-:-:S03]  /*f3f0*/  @!P1 FMUL R57, R57, R57 ;  /* 0x0000003939399220 */ /* 0x020fc60000400000 */
[----:B------:R-:W-:Y:S01]  /*f400*/  FSETP.GEU.AND P1, PT, R10, -126, PT ;  /* 0xc2fc00000a00780b */ /* 0x000fe20003f2e000 */
[----:B------:R-:W-:Y:S01]  /*f410*/  @!P2 FMUL R5, R5, 0.5 ;  /* 0x3f0000000505a820 */ /* 0x000fe20000400000 */
[----:B------:R1:W5:Y:S01]  /*f420*/  MUFU.EX2 R91, R9 ;  /* 0x00000009005b7308 */ /* 0x0003620000000800 */
[----:B----4-:R-:W-:Y:S01]  /*f430*/  @!P5 FMUL R113, R113, R113 ;  /* 0x000000717171d220 */ /* 0x010fe20000400000 */
[----:B------:R-:W-:Y:S02]  /*f440*/  FSETP.GEU.AND P5, PT, R6, -126, PT ;  /* 0xc2fc00000600780b */ /* 0x000fe40003fae000 */
[----:B------:R-:W-:Y:S02]  /*f450*/  F2FP.BF16.F32.PACK_AB R41, R57, R56 ;  /* 0x000000383929723e */ /* 0x000fe400000010ff */
[----:B------:R-:W-:Y:S02]  /*f460*/  F2FP.BF16.F32.PACK_AB R39, R113, R112 ;  /* 0x000000707127723e */ /* 0x000fe400000010ff */
[----:B------:R-:W4:Y:S01]  /*f470*/  MUFU.EX2 R61, R7 ;  /* 0x00000007003d7308 */ /* 0x000f220000000800 */
[----:B--2---:R-:W-:Y:S01]  /*f480*/  @!P0 FMUL R90, R90, R90 ;  /* 0x0000005a5a5a8220 */ /* 0x004fe20000400000 */
[----:B------:R-:W-:Y:S01]  /*f490*/  FSETP.GEU.AND P0, PT, R11, -126, PT ;  /* 0xc2fc00000b00780b */ /* 0x000fe20003f0e000 */
[----:B------:R-:W-:-:S04]  /*f4a0*/  @!P1 FMUL R10, R10, 0.5 ;  /* 0x3f0000000a0a9820 */ /* 0x000fc80000400000 */
        /* <DEDUP_REMOVED lines=8> */
[----:B------:R-:W-:-:S06]  /*f530*/  F2FP.BF16.F32.PACK_AB R42, R91, R90 ;  /* 0x0000005a5b2a723e */ /* 0x000fcc00000010ff */
[----:B------:R-:W4:Y:S01]  /*f540*/  MUFU.EX2 R64, R10 ;  /* 0x0000000a00407308 */ /* 0x000f220000000800 */
[----:B--2---:R-:W-:Y:S02]  /*f550*/  @!P3 FMUL R92, R92, R92 ;  /* 0x0000005c5c5cb220 */ /* 0x004fe40000400000 */
[----:B------:R-:W-:-:S05]  /*f560*/  @!P6 FMUL R8, R8, 0.5 ;  /* 0x3f0000000808e820 */ /* 0x000fca0000400000 */
[----:B------:R2:W3:Y:S01]  /*f570*/  MUFU.EX2 R60, R6 ;  /* 0x00000006003c7308 */ /* 0x0004e20000000800 */
[----:B-1----:R-:W-:Y:S02]  /*f580*/  FFMA2 R4, R68.F32x2.HI_LO, UR36.F32, R0.F32 ;  /* 0x0000002444047c49 */ /* 0x002fe40009200000 */
[----:B-----5:R-:W-:-:S03]  /*f590*/  @!P2 FMUL R93, R93, R93 ;  /* 0x0000005d5d5da220 */ /* 0x020fc60000400000 */
[----:B------:R-:W-:Y:S02]  /*f5a0*/  FSETP.GEU.AND P2, PT, R4, -126, PT ;  /* 0xc2fc00000400780b */ /* 0x000fe40003f4e000 */
[----:B------:R-:W1:Y:S01]  /*f5b0*/  MUFU.EX2 R65, R11 ;  /* 0x0000000b00417308 */ /* 0x000e620000000800 */
[----:B----4-:R-:W-:Y:S01]  /*f5c0*/  @!P1 FMUL R64, R64, R64 ;  /* 0x0000004040409220 */ /* 0x010fe20000400000 */
[----:B------:R-:W-:Y:S02]  /*f5d0*/  FSETP.GEU.AND P1, PT, R5, -126, PT ;  /* 0xc2fc00000500780b */ /* 0x000fe40003f2e000 */
[----:B------:R-:W-:Y:S01]  /*f5e0*/  F2FP.BF16.F32.PACK_AB R44, R93, R92 ;  /* 0x0000005c5d2c723e */ /* 0x000fe200000010ff */
[----:B--2---:R-:W-:Y:S02]  /*f5f0*/  FFMA2 R6, R94.F32x2.HI_LO, UR36.F32, R0.F32 ;  /* 0x000000245e067c49 */ /* 0x004fe40009200000 */
[----:B---3--:R-:W-:Y:S01]  /*f600*/  @!P5 FMUL R60, R60, R60 ;  /* 0x0000003c3c3cd220 */ /* 0x008fe20000400000 */
[----:B------:R-:W-:-:S03]  /*f610*/  FSETP.GEU.AND P5, PT, R9, -126, PT ;  /* 0xc2fc00000900780b */ /* 0x000fc60003fae000 */
[----:B------:R-:W-:Y:S01]  /*f620*/  @!P2 FMUL R4, R4, 0.5 ;  /* 0x3f0000000404a820 */ /* 0x000fe20000400000 */
[----:B------:R-:W-:-:S03]  /*f630*/  FSETP.GEU.AND P4, PT, R6, -126, PT ;  /* 0xc2fc00000600780b */ /* 0x000fc60003f8e000 */
[----:B------:R-:W-:Y:S01]  /*f640*/  @!P1 FMUL R5, R5, 0.5 ;  /* 0x3f00000005059820 */ /* 0x000fe20000400000 */
[----:B------:R-:W-:Y:S01]  /*f650*/  FSETP.GEU.AND P3, PT, R7, -126, PT ;  /* 0xc2fc00000700780b */ /* 0x000fe20003f6e000 */
[----:B------:R-:W2:Y:S01]  /*f660*/  MUFU.EX2 R94, R8 ;  /* 0x00000008005e7308 */ /* 0x000ea20000000800 */
[----:B-1----:R-:W-:Y:S01]  /*f670*/  @!P0 FMUL R65, R65, R65 ;  /* 0x0000004141418220 */ /* 0x002fe20000400000 */
[----:B------:R-:W-:Y:S02]  /*f680*/  FSETP.GEU.AND P0, PT, R118, -126, PT ;  /* 0xc2fc00007600780b */ /* 0x000fe40003f0e000 */
[----:B------:R-:W-:Y:S02]  /*f690*/  F2FP.BF16.F32.PACK_AB R43, R61, R60 ;  /* 0x0000003c3d2b723e */ /* 0x000fe400000010ff */
[----:B------:R-:W-:Y:S01]  /*f6a0*/  F2FP.BF16.F32.PACK_AB R45, R65, R64 ;  /* 0x00000040412d723e */ /* 0x000fe200000010ff */
[----:B------:R-:W-:Y:S01]  /*f6b0*/  @!P5 FMUL R9, R9, 0.5 ;  /* 0x3f0000000909d820 */ /* 0x000fe20000400000 */
[----:B------:R-:W1:Y:S01]  /*f6c0*/  MUFU.EX2 R96, R4 ;  /* 0x0000000400607308 */ /* 0x000e620000000800 */
[----:B------:R-:W-:-:S03]  /*f6d0*/  @!P4 FMUL R6, R6, 0.5 ;  /* 0x3f0000000606c820 */ /* 0x000fc60000400000 */
[----:B------:R-:W-:-:S03]  /*f6e0*/  @!P3 FMUL R7, R7, 0.5 ;  /* 0x3f0000000707b820 */ /* 0x000fc60000400000 */
[----:B------:R-:W-:Y:S01]  /*f6f0*/  @!P0 FMUL R118, R118, 0.5 ;  /* 0x3f00000076768820 */ /* 0x000fe20000400000 */
[----:B------:R-:W3:Y:S01]  /*f700*/  MUFU.EX2 R68, R6 ;  /* 0x0000000600447308 */ /* 0x000ee20000000800 */
[----:B--2---:R-:W-:Y:S01]  /*f710*/  @!P6 FMUL R94, R94, R94 ;  /* 0x0000005e5e5ee220 */ /* 0x004fe20000400000 */
[----:B------:R-:W-:-:S06]  /*f720*/  FSETP.GEU.AND P6, PT, R119, -126, PT ;  /* 0xc2fc00007700780b */ /* 0x000fcc0003fce000 */
[----:B------:R2:W4:Y:S01]  /*f730*/  MUFU.EX2 R69, R7 ;  /* 0x0000000700457308 */ /* 0x0005220000000800 */
[----:B-1----:R-:W-:-:S06]  /*f740*/  @!P2 FMUL R96, R96, R96 ;  /* 0x000000606060a220 */ /* 0x002fcc0000400000 */
[----:B------:R-:W-:Y:S01]  /*f750*/  @!P6 FMUL R119, R119, 0.5 ;  /* 0x3f0000007777e820 */ /* 0x000fe20000400000 */
[----:B------:R-:W1:Y:S01]  /*f760*/  MUFU.EX2 R97, R5 ;  /* 0x0000000500617308 */ /* 0x000e620000000800 */
[----:B---3--:R-:W-:Y:S01]  /*f770*/  @!P4 FMUL R68, R68, R68 ;  /* 0x000000444444c220 */ /* 0x008fe20000400000 */
[----:B------:R-:W-:-:S06]  /*f780*/  FSETP.GEU.AND P4, PT, R25, -126, PT ;  /* 0xc2fc00001900780b */ /* 0x000fcc0003f8e000 */
[----:B------:R3:W5:Y:S01]  /*f790*/  MUFU.EX2 R95, R9 ;  /* 0x00000009005f7308 */ /* 0x0007620000000800 */
[----:B--2---:R-:W-:Y:S02]  /*f7a0*/  FFMA2 R6, R80.F32x2.HI_LO, UR36.F32, R0.F32 ;  /* 0x0000002450067c49 */ /* 0x004fe40009200000 */
[----:B----4-:R-:W-:-:S04]  /*f7b0*/  @!P3 FMUL R69, R69, R69 ;  /* 0x000000454545b220 */ /* 0x010fc80000400000 */
[----:B------:R-:W-:Y:S01]  /*f7c0*/  @!P4 FMUL R25, R25, 0.5 ;  /* 0x3f0000001919c820 */ /* 0x000fe20000400000 */
[----:B------:R-:W2:Y:S01]  /*f7d0*/  MUFU.EX2 R118, R118 ;  /* 0x0000007600767308 */ /* 0x000ea20000000800 */
[----:B-1----:R-:W-:Y:S01]  /*f7e0*/  @!P1 FMUL R97, R97, R97 ;  /* 0x0000006161619220 */ /* 0x002fe20000400000 */
[----:B------:R-:W-:Y:S01]  /*f7f0*/  FSETP.GEU.AND P1, PT, R6, -126, PT ;  /* 0xc2fc00000600780b */ /* 0x000fe20003f2e000 */
[--C-:B------:R-:W-:Y:S01]  /*f800*/  FFMA2 R4, R102.F32x2.HI_LO, UR36.F32, R0.reuse.F32 ;  /* 0x0000002466047c49 */ /* 0x100fe20009200000 */
[----:B------:R-:W-:Y:S02]  /*f810*/  F2FP.BF16.F32.PACK_AB R47, R69, R68 ;  /* 0x00000044452f723e */ /* 0x000fe400000010ff */
[----:B------:R-:W-:Y:S02]  /*f820*/  F2FP.BF16.F32.PACK_AB R48, R97, R96 ;  /* 0x000000606130723e */ /* 0x000fe400000010ff */
[----:B------:R-:W1:Y:S01]  /*f830*/  MUFU.EX2 R119, R119 ;  /* 0x0000007700777308 */ /* 0x000e620000000800 */
[----:B---3--:R-:W-:Y:S01]  /*f840*/  FFMA2 R8, R98.F32x2.HI_LO, UR36.F32, R0.F32 ;  /* 0x0000002462087c49 */ /* 0x008fe20009200000 */
[----:B------:R-:W-:Y:S01]  /*f850*/  MOV R0, UR41 ;  /* 0x0000002900007c02 */ /* 0x000fe20008000f00 */
[----:B-----5:R-:W-:Y:S01]  /*f860*/  @!P5 FMUL R95, R95, R95 ;  /* 0x0000005f5f5fd220 */ /* 0x020fe20000400000 */
[----:B------:R-:W-:-:S02]  /*f870*/  FSETP.GEU.AND P5, PT, R24, -126, PT ;  /* 0xc2fc00001800780b */ /* 0x000fc40003fae000 */
[----:B------:R-:W-:Y:S01]  /*f880*/  FSETP.GEU.AND P3, PT, R8, -126, PT ;  /* 0xc2fc00000800780b */ /* 0x000fe20003f6e000 */
[----:B------:R-:W-:Y:S01]  /*f890*/  @!P1 FMUL R6, R6, 0.5 ;  /* 0x3f00000006069820 */ /* 0x000fe20000400000 */
[----:B------:R-:W-:Y:S01]  /*f8a0*/  FSETP.GEU.AND P2, PT, R9, -126, PT ;  /* 0xc2fc00000900780b */ /* 0x000fe20003f4e000 */
[----:B------:R-:W3:Y:S01]  /*f8b0*/  MUFU.EX2 R99, R25 ;  /* 0x0000001900637308 */ /* 0x000ee20000000800 */
[----:B--2---:R-:W-:Y:S01]  /*f8c0*/  @!P0 FMUL R118, R118, R118 ;  /* 0x0000007676768220 */ /* 0x004fe20000400000 */
[----:B------:R-:W-:Y:S01]  /*f8d0*/  FSETP.GEU.AND P0, PT, R7, -126, PT ;  /* 0xc2fc00000700780b */ /* 0x000fe20003f0e000 */
[----:B------:R2:W-:Y:S01]  /*f8e0*/  SYNCS.ARRIVE.TRANS64.A1T0 RZ, [R0+UR37+0x70d0], RZ ;  /* 0x0070d0ff00ff79a7 */ /* 0x0005e20008100025 */
[----:B------:R-:W-:-:S04]  /*f8f0*/  F2FP.BF16.F32.PACK_AB R46, R95, R94 ;  /* 0x0000005e5f2e723e */ /* 0x000fc800000010ff */
[----:B------:R-:W-:Y:S01]  /*f900*/  @!P5 FMUL R24, R24, 0.5 ;  /* 0x3f0000001818d820 */ /* 0x000fe20000400000 */
[----:B------:R-:W4:Y:S01]  /*f910*/  MUFU.EX2 R102, R6 ;  /* 0x0000000600667308 */ /* 0x000f220000000800 */
[----:B------:R-:W-:Y:S01]  /*f920*/  @!P3 FMUL R8, R8, 0.5 ;  /* 0x3f0000000808b820 */ /* 0x000fe20000400000 */
[----:B-1----:R-:W-:Y:S01]  /*f930*/  @!P6 FMUL R119, R119, R119 ;  /* 0x000000777777e220 */ /* 0x002fe20000400000 */
[----:B------:R-:W-:Y:S01]  /*f940*/  @!P2 FMUL R9, R9, 0.5 ;  /* 0x3f0000000909a820 */ /* 0x000fe20000400000 */
[----:B------:R-:W-:Y:S02]  /*f950*/  FSETP.GEU.AND P6, PT, R4, -126, PT ;  /* 0xc2fc00000400780b */ /* 0x000fe40003fce000 */
[----:B------:R-:W-:Y:S01]  /*f960*/  @!P0 FMUL R7, R7, 0.5 ;  /* 0x3f00000007078820 */ /* 0x000fe20000400000 */
[----:B------:R-:W-:Y:S01]  /*f970*/  F2FP.BF16.F32.PACK_AB R49, R119, R118 ;  /* 0x000000767731723e */ /* 0x000fe200000010ff */
[----:B------:R-:W1:Y:S01]  /*f980*/  MUFU.EX2 R80, R8 ;  /* 0x0000000800507308 */ /* 0x000e620000000800 */
[----:B---3--:R-:W-:Y:S01]  /*f990*/  @!P4 FMUL R99, R99, R99 ;  /* 0x000000636363c220 */ /* 0x008fe20000400000 */
[----:B------:R-:W-:-:S02]  /*f9a0*/  FSETP.GEU.AND P4, PT, R124, -126, PT ;  /* 0xc2fc00007c00780b */ /* 0x000fc40003f8e000 */
[----:B------:R-:W-:-:S04]  /*f9b0*/  F2FP.BF16.F32.PACK_AB R25, R63, R62 ;  /* 0x0000003e3f19723e */ /* 0x000fc800000010ff */
[----:B------:R-:W3:Y:S01]  /*f9c0*/  MUFU.EX2 R81, R9 ;  /* 0x0000000900517308 */ /* 0x000ee20000000800 */
[----:B----4-:R-:W-:Y:S01]  /*f9d0*/  @!P1 FMUL R102, R102, R102 ;  /* 0x0000006666669220 */ /* 0x010fe20000400000 */
[----:B------:R-:W-:Y:S01]  /*f9e0*/  FSETP.GEU.AND P1, PT, R107, -126, PT ;  /* 0xc2fc00006b00780b */ /* 0x000fe20003f2e000 */
[----:B------:R-:W-:-:S04]  /*f9f0*/  @!P6 FMUL R4, R4, 0.5 ;  /* 0x3f0000000404e820 */ /* 0x000fc80000400000 */
[----:B------:R-:W-:Y:S01]  /*fa00*/  @!P4 FMUL R124, R124, 0.5 ;  /* 0x3f0000007c7cc820 */ /* 0x000fe20000400000 */
[----:B------:R-:W4:Y:S01]  /*fa10*/  MUFU.EX2 R98, R24 ;  /* 0x0000001800627308 */ /* 0x000f220000000800 */
[----:B-1----:R-:W-:Y:S01]  /*fa20*/  @!P3 FMUL R80, R80, R80 ;  /* 0x000000505050b220 */ /* 0x002fe20000400000 */
[----:B------:R-:W-:-:S05]  /*fa30*/  FSETP.GEU.AND P3, PT, R125, -126, PT ;  /* 0xc2fc00007d00780b */ /* 0x000fca0003f6e000 */
[----:B------:R-:W-:Y:S01]  /*fa40*/  @!P1 FMUL R107, R107, 0.5 ;  /* 0x3f0000006b6b9820 */ /* 0x000fe20000400000 */
[----:B------:R-:W1:Y:S01]  /*fa50*/  MUFU.EX2 R103, R7 ;  /* 0x0000000700677308 */ /* 0x000e620000000800 */
[----:B---3--:R-:W-:Y:S01]  /*fa60*/  @!P2 FMUL R81, R81, R81 ;  /* 0x000000515151a220 */ /* 0x008fe20000400000 */
[----:B------:R-:W-:-:S04]  /*fa70*/  FSETP.GEU.AND P2, PT, R106, -126, PT ;  /* 0xc2fc00006a00780b */ /* 0x000fc80003f4e000 */
[----:B------:R-:W-:Y:S01]  /*fa80*/  F2FP.BF16.F32.PACK_AB R51, R81, R80 ;  /* 0x000000505133723e */ /* 0x000fe200000010ff */
[----:B------:R-:W-:Y:S01]  /*fa90*/  @!P3 FMUL R125, R125, 0.5 ;  /* 0x3f0000007d7db820 */ /* 0x000fe20000400000 */
[----:B------:R-:W3:Y:S01]  /*faa0*/  MUFU.EX2 R84, R4 ;  /* 0x0000000400547308 */ /* 0x000ee20000000800 */
[----:B----4-:R-:W-:Y:S01]  /*fab0*/  @!P5 FMUL R98, R98, R98 ;  /* 0x000000626262d220 */ /* 0x010fe20000400000 */
[----:B------:R-:W-:Y:S02]  /*fac0*/  FSETP.GEU.AND P5, PT, R5, -126, PT ;  /* 0xc2fc00000500780b */ /* 0x000fe40003fae000 */
[----:B------:R-:W-:Y:S02]  /*fad0*/  F2FP.BF16.F32.PACK_AB R24, R59, R58 ;  /* 0x0000003a3b18723e */ /* 0x000fe400000010ff */
[----:B------:R-:W-:Y:S01]  /*fae0*/  F2FP.BF16.F32.PACK_AB R50, R99, R98 ;  /* 0x000000626332723e */ /* 0x000fe200000010ff */
[----:B------:R-:W-:Y:S01]  /*faf0*/  @!P2 FMUL R106, R106, 0.5 ;  /* 0x3f0000006a6aa820 */ /* 0x000fe20000400000 */
[----:B------:R-:W4:Y:S01]  /*fb00*/  MUFU.EX2 R124, R124 ;  /* 0x0000007c007c7308 */ /* 0x000f220000000800 */
[----:B-1----:R-:W-:Y:S01]  /*fb10*/  @!P0 FMUL R103, R103, R103 ;  /* 0x0000006767678220 */ /* 0x002fe20000400000 */
[----:B------:R-:W-:-:S04]  /*fb20*/  LOP3.LUT P0, RZ, R3, 0x3, R2, 0x48, !PT ;  /* 0x0000000303ff7812 */ /* 0x000fc80007804802 */
[----:B------:R-:W-:Y:S01]  /*fb30*/  F2FP.BF16.F32.PACK_AB R52, R103, R102 ;  /* 0x000000666734723e */ /* 0x000fe200000010ff */
[----:B------:R-:W-:Y:S01]  /*fb40*/  @!P5 FMUL R5, R5, 0.5 ;  /* 0x3f0000000505d820 */ /* 0x000fe20000400000 */
[----:B------:R-:W1:Y:S01]  /*fb50*/  MUFU.EX2 R125, R125 ;  /* 0x0000007d007d7308 */ /* 0x000e620000000800 */
[----:B---3--:R-:W-:-:S07]  /*fb60*/  @!P6 FMUL R84, R84, R84 ;  /* 0x000000545454e220 */ /* 0x008fce0000400000 */
[----:B------:R-:W3:Y:S01]  /*fb70*/  MUFU.EX2 R85, R5 ;  /* 0x0000000500557308 */ /* 0x000ee20000000800 */
[----:B----4-:R-:W-:-:S07]  /*fb80*/  @!P4 FMUL R124, R124, R124 ;  /* 0x0000007c7c7cc220 */ /* 0x010fce0000400000 */
[----:B------:R-:W4:Y:S01]  /*fb90*/  MUFU.EX2 R106, R106 ;  /* 0x0000006a006a7308 */ /* 0x000f220000000800 */
[----:B-1----:R-:W-:-:S05]  /*fba0*/  @!P3 FMUL R125, R125, R125 ;  /* 0x0000007d7d7db220 */ /* 0x002fca0000400000 */
[----:B------:R-:W-:Y:S02]  /*fbb0*/  F2FP.BF16.F32.PACK_AB R54, R125, R124 ;  /* 0x0000007c7d36723e */ /* 0x000fe400000010ff */
[----:B------:R-:W1:Y:S01]  /*fbc0*/  MUFU.EX2 R107, R107 ;  /* 0x0000006b006b7308 */ /* 0x000e620000000800 */
[----:B---3--:R-:W-:-:S05]  /*fbd0*/  @!P5 FMUL R85, R85, R85 ;  /* 0x000000555555d220 */ /* 0x008fca0000400000 */
[----:B------:R-:W-:Y:S01]  /*fbe0*/  F2FP.BF16.F32.PACK_AB R53, R85, R84 ;  /* 0x000000545535723e */ /* 0x000fe200000010ff */
[----:B----4-:R-:W-:Y:S01]  /*fbf0*/  @!P2 FMUL R106, R106, R106 ;  /* 0x0000006a6a6aa220 */ /* 0x010fe20000400000 */
[----:B-1----:R-:W-:-:S05]  /*fc00*/  @!P1 FMUL R107, R107, R107 ;  /* 0x0000006b6b6b9220 */ /* 0x002fca0000400000 */
[----:B------:R-:W-:Y:S01]  /*fc10*/  F2FP.BF16.F32.PACK_AB R55, R107, R106 ;  /* 0x0000006a6b37723e */ /* 0x000fe200000010ff */
[----:B--2---:R-:W-:Y:S06]  /*fc20*/  @!P0 BRA `(.L_x_251) ;  /* 0x0000000000408947 */ /* 0x004fec0003800000 */
        /* <DEDUP_REMOVED lines=16> */
.L_x_251:
        /* <DEDUP_REMOVED lines=8> */
.L_x_252:
[----:B------:R-:W-:Y:S02]  /*fdb0*/  UISETP.NE.AND UP0, UPT, UR62, URZ, UPT ;  /* 0x000000ff3e00728c */ /* 0x000fe4000bf05270 */
[----:B------:R-:W-:Y:S02]  /*fdc0*/  UIADD3 UR4, UPT, UPT, UR37, 0x7058, URZ ;  /* 0x0000705825047890 */ /* 0x000fe4000fffe0ff */
[----:B------:R-:W-:-:S07]  /*fdd0*/  ULOP3.LUT UR45, UR45, 0x1, URZ, 0x3c, !UPT ;  /* 0x000000012d2d7892 */ /* 0x000fce000f8e3cff */
[----:B------:R-:W-:Y:S02]  /*fde0*/  @!UP0 UIADD3 UR4, UPT, UPT, UR37, 0x7068, URZ ;  /* 0x0000706825048890 */ /* 0x000fe4000fffe0ff */
[----:B------:R-:W-:Y:S02]  /*fdf0*/  UISETP.NE.AND UP0, UPT, UR49, URZ, UPT ;  /* 0x000000ff3100728c */ /* 0x000fe4000bf05270 */
[----:B------:R-:W-:-:S09]  /*fe00*/  UPRMT UR4, UR38, 0x654, UR4 ;  /* 0x0000065426047896 */ /* 0x000fd20008000004 */
[----:B--2---:R-:W-:Y:S01]  /*fe10*/  SYNCS.ARRIVE.TRANS64.RED.A1T0 RZ, [UR4], RZ ;  /* 0x000000ffffff79a7 */ /* 0x004fe20008100404 */
[----:B------:R-:W-:Y:S05]  /*fe20*/  BRA.U UP0, `(.L_x_253) ;  /* 0x0000000100047547 */ /* 0x000fea000b800000 */
[----:B------:R-:W-:Y:S05]  /*fe30*/  BPT.TRAP 0x1 ;  /* 0x000000040000795c */ /* 0x000fea0000300000 */
.L_x_253:
        /* <DEDUP_REMOVED lines=13> */
.L_x_405:
        /* <DEDUP_REMOVED lines=10> */
.L_x_256:
[----:B------:R-:W-:Y:S05]  /*ffb0*/  BSYNC.RECONVERGENT B0 ;  /* 0x0000000000007941 */ /* 0x000fea0003800200 */
.L_x_255:
[----:B------:R-:W-:Y:S01]  /*ffc0*/  FMUL R16, R3, R16 ;  /* 0x0000001003107220 */ /* 0x000fe20000400000 */
[----:B------:R-:W-:Y:S01]  /*ffd0*/  FADD2 R66, R66.F32x2.HI_LO, R100.F32x2.HI_LO ;  /* 0x000000644242724b */ /* 0x000fe20000000000 */
[----:B------:R-:W-:Y:S01]  /*ffe0*/  UISETP.NE.AND UP0, UPT, UR60, URZ, UPT ;  /* 0x000000ff3c00728c */ /* 0x000fe2000bf05270 */
        /* <DEDUP_REMOVED lines=30> */
.L_x_258:
[----:B------:R-:W-:Y:S01]  /*101d0*/  IMAD.U32 R3, RZ, RZ, UR45 ;  /* 0x0000002dff037e24 */ /* 0x000fe2000f8e00ff */
[----:B------:R-:W-:-:S04]  /*101e0*/  ISETP.NE.AND P0, PT, R116, R19, PT ;  /* 0x000000137400720c */ /* 0x000fc80003f05270 */
[----:B------:R-:W-:-:S04]  /*101f0*/  SHF.L.U32 R3, R3, 0x1f, RZ ;  /* 0x0000001f03037819 */ /* 0x000fc800000006ff */
[----:B------:R-:W2:Y:S02]  /*10200*/  SYNCS.PHASECHK.TRANS64.TRYWAIT P1, [UR42], R3 ;  /* 0x00000003ff0075a7 */ /* 0x000ea4000802112a */
[----:B--2---:R-:W-:Y:S05]  /*10210*/  @!P1 BRA `(.L_x_259) ;  /* 0x00000038002c9947 */ /* 0x004fea0003800000 */
.L_x_406:
        /* <DEDUP_REMOVED lines=17> */
.L_x_260:
[----:B------:R-:W-:Y:S05]  /*10330*/  WARPSYNC.ALL ;  /* 0x0000000000007948 */ /* 0x000fea0003800000 */
[----:B------:R-:W-:Y:S02]  /*10340*/  R2UR UR4, R117 ;  /* 0x00000000750472ca */ /* 0x000fe400000e0000 */
[----:B------:R-:W-:-:S11]  /*10350*/  MOV R126, R16 ;  /* 0x00000010007e7202 */ /* 0x000fd60000000f00 */
[----:B------:R3:W-:Y:S02]  /*10360*/  STTM.x2 tmem[UR4], R126 ;  /* 0x0000007e000079ed */ /* 0x0007e400080c0004 */
.L_x_257:
[----:B------:R-:W-:Y:S01]  /*10370*/  UISETP.NE.AND UP0, UPT, UR62, URZ, UPT ;  /* 0x000000ff3e00728c */ /* 0x000fe2000bf05270 */
[----:B------:R-:W-:Y:S01]  /*10380*/  IADD3 R18, PT, PT, R18, 0x40, RZ ;  /* 0x0000004012127810 */ /* 0x000fe20007ffe0ff */
[----:B------:R-:W-:Y:S01]  /*10390*/  UIADD3 UR5, UPT, UPT, UR60, 0x1, URZ ;  /* 0x000000013c057890 */ /* 0x000fe2000fffe0ff */
[----:B------:R-:W-:Y:S01]  /*103a0*/  MOV R17, R127 ;  /* 0x0000007f00117202 */ /* 0x000fe20000000f00 */
[----:B------:R-:W-:Y:S02]  /*103b0*/  USEL UR56, UR56, UR45, UP0 ;  /* 0x0000002d38387287 */ /* 0x000fe40008000000 */
[----:B------:R-:W-:Y:S02]  /*103c0*/  USEL UR57, UR45, UR57, UP0 ;  /* 0x000000392d397287 */ /* 0x000fe40008000000 */
[----:B------:R-:W-:Y:S02]  /*103d0*/  UISETP.GT.AND UP0, UPT, UR5, 0x1, UPT ;  /* 0x000000010500788c */ /* 0x000fe4000bf04270 */
[----:B------:R-:W-:-:S02]  /*103e0*/  UIADD3 UR4, UPT, UPT, UR60, -0x1, URZ ;  /* 0xffffffff3c047890 */ /* 0x000fc4000fffe0ff */
[----:B------:R-:W-:-:S05]  /*103f0*/  ULOP3.LUT UR61, UR61, 0x1, URZ, 0x3c, !UPT ;  /* 0x000000013d3d7892 */ /* 0x000fca000f8e3cff */
[----:B------:R-:W-:Y:S01]  /*10400*/  UMOV UR60, UR4 ;  /* 0x00000004003c7c82 */ /* 0x000fe20008000000 */
[----:B------:R-:W-:Y:S06]  /*10410*/  BRA.U UP0, `(.L_x_261) ;  /* 0xffffffc500e07547 */ /* 0x000fec000b83ffff */
.L_x_242:
[----:B------:R-:W-:-:S09]  /*10420*/  UISETP.NE.AND UP0, UPT, UR49, URZ, UPT ;  /* 0x000000ff3100728c */ /* 0x000fd2000bf05270 */
[----:B------:R-:W-:Y:S05]  /*10430*/  BRA.U UP0, `(.L_x_262) ;  /* 0x0000000100047547 */ /* 0x000fea000b800000 */
[----:B------:R-:W-:Y:S05]  /*10440*/  BPT.TRAP 0x1 ;  /* 0x000000040000795c */ /* 0x000fea0000300000 */
.L_x_262:
[----:B------:R-:W-:Y:S02]  /*10450*/  UISETP.NE.AND UP1, UPT, UR62, URZ, UPT ;  /* 0x000000ff3e00728c */ /* 0x000fe4000bf25270 */
[----:B------:R-:W-:-:S09]  /*10460*/  UIADD3 UR4, UPT, UPT, UR37, 0x7080, URZ ;  /* 0x0000708025047890 */ /* 0x000fd2000fffe0ff */
[----:B------:R-:W-:-:S09]  /*10470*/  @UP1 UIADD3 UR4, UPT, UPT, UR37, 0x7070, URZ ;  /* 0x0000707025041890 */ /* 0x000fd2000fffe0ff */
[----:B------:R-:W-:Y:S01]  /*10480*/  SYNCS.ARRIVE.TRANS64.A1T0 RZ, [UR4], RZ ;  /* 0x000000ffffff79a7 */ /* 0x000fe20008100004 */
[----:B------:R-:W-:Y:S01]  /*10490*/  USEL UR4, UR58, UR55, UP1 ;  /* 0x000000373a047287 */ /* 0x000fe20008800000 */
[----:B------:R-:W-:Y:S11]  /*104a0*/  BRA.U UP0, `(.L_x_263) ;  /* 0x0000000100047547 */ /* 0x000ff6000b800000 */
[----:B------:R-:W-:Y:S05]  /*104b0*/  BPT.TRAP 0x1 ;  /* 0x000000040000795c */ /* 0x000fea0000300000 */
.L_x_263:
[----:B------:R-:W-:-:S06]  /*104c0*/  ULOP3.LUT UR4, UR4, 0x1, URZ, 0x3c, !UPT ;  /* 0x0000000104047892 */ /* 0x000fcc000f8e3cff */
[----:B-12---:R-:W-:-:S04]  /*104d0*/  MOV R3, UR4 ;  /* 0x0000000400037c02 */ /* 0x006fc80008000f00 */
[----:B------:R-:W-:-:S04]  /*104e0*/  SHF.L.U32 R3, R3, 0x1f, RZ ;  /* 0x0000001f03037819 */ /* 0x000fc800000006ff */
[----:B------:R-:W1:Y:S02]  /*104f0*/  SYNCS.PHASECHK.TRANS64.TRYWAIT P0, [UR59], R3 ;  /* 0x00000003ff0075a7 */ /* 0x000e64000800113b */
[----:B-1----:R-:W-:Y:S05]  /*10500*/  @!P0 BRA `(.L_x_264) ;  /* 0x0000003400888947 */ /* 0x002fea0003800000 */
.L_x_407:
[----:B------:R-:W-:-:S04]  /*10510*/  UISETP.NE.AND UP0, UPT, UR62, URZ, UPT ;  /* 0x000000ff3e00728c */ /* 0x000fc8000bf05270 */
[----:B------:R-:W-:-:S04]  /*10520*/  USEL UR51, UR52, UR51, UP0 ;  /* 0x0000003334337287 */ /* 0x000fc80008000000 */
[----:B------:R-:W-:-:S09]  /*10530*/  UISETP.GT.U32.AND UP0, UPT, UR51, 0x1, UPT ;  /* 0x000000013300788c */ /* 0x000fd2000bf04070 */
[----:B------:R-:W-:Y:S05]  /*10540*/  BRA.U UP0, `(.L_x_265) ;  /* 0x0000000100087547 */ /* 0x000fea000b800000 */
[----:B------:R-:W-:Y:S05]  /*10550*/  BPT.TRAP 0x1 ;  /* 0x000000040000795c */ /* 0x000fea0000300000 */
[----:B------:R-:W-:Y:S05]  /*10560*/  BPT.TRAP 0x1 ;  /* 0x000000040000795c */ /* 0x000fea0000300000 */
.L_x_265:
[----:B------:R-:W-:Y:S02]  /*10570*/  UISETP.NE.AND UP0, UPT, UR62, URZ, UPT ;  /* 0x000000ff3e00728c */ /* 0x000fe4000bf05270 */
[----:B------:R-:W-:-:S09]  /*10580*/  UIADD3 UR4, UPT, UPT, UR37, 0x7068, URZ ;  /* 0x0000706825047890 */ /* 0x000fd2000fffe0ff */
[----:B------:R-:W-:-:S04]  /*10590*/  @UP0 UIADD3 UR4, UPT, UPT, UR37, 0x7058, URZ ;  /* 0x0000705825040890 */ /* 0x000fc8000fffe0ff */
[----:B------:R-:W-:-:S09]  /*105a0*/  UPRMT UR4, UR38, 0x654, UR4 ;  /* 0x0000065426047896 */ /* 0x000fd20008000004 */
[----:B------:R-:W-:Y:S01]  /*105b0*/  SYNCS.ARRIVE.TRANS64.RED.A1T0 RZ, [UR4], RZ ;  /* 0x000000ffffff79a7 */ /* 0x000fe20008100404 */
[----:B------:R-:W-:Y:S05]  /*105c0*/  EXIT ;  /* 0x000000000000794d */ /* 0x000fea0003800000 */
.L_x_26:
[----:B------:R-:W-:-:S05]  /*105d0*/  IMAD.MOV.U32 R3, RZ, RZ, -0x4 ;  /* 0xfffffffcff037424 */ /* 0x000fca00078e00ff */
[----:B------:R-:W-:-:S05]  /*105e0*/  VIADDMNMX.U32 R0, R2, R3, 0x2, PT ;  /* 0x0000000202007446 */ /* 0x000fca0003800003 */
[----:B------:R-:W-:-:S04]  /*105f0*/  IMAD.SHL.U32 R0, R0, 0x4, RZ ;  /* 0x0000000400007824 */ /* 0x000fc800078e00ff */
[----:B------:R-:W1:Y:S02]  /*10600*/  LDC R2, c[0x2][R0] ;  /* 0x0080000000027b82 */ /* 0x000e640000000800 */
[----:B-1----:R-:W-:-:S04]  /*10610*/  SHF.R.S32.HI R3, RZ, 0x1f, R2 ;  /* 0x0000001fff037819 */ /* 0x002fc80000011402 */
.L_x_452:
[----:B------:R-:W-:Y:S05]  /*10620*/  BRX R2 -0x10630                                                                                                                                                                                                                                                                                                                                                                                                                                                                                                                                                                                                           (*"BRANCH_TARGETS .L_x_453,.L_x_454,.L_x_455"*) ;  /* 0xfffffef802747949 */ /* 0x000fea000383ffff */
.L_x_455:
[----:B------:R-:W-:-:S08]  /*10630*/  NOP ;  /* 0x0000000000007918 */ /* 0x000fd00000000000 */
[----:B------:R-:W-:-:S00]  /*10640*/  USETMAXREG.DEALLOC.CTAPOOL 0x18 ;  /* 0x00000018000079c8 */ /* 0x000fc000080e0500 */
[----:B------:R-:W-:Y:S05]  /*10650*/  EXIT ;  /* 0x000000000000794d */ /* 0x000fea0003800000 */
.L_x_453:
[----:B------:R-:W-:-:S08]  /*10660*/  NOP ;  /* 0x0000000000007918 */ /* 0x000fd00000000000 */
[----:B------:R-:W1:-:S00]  /*10670*/  USETMAXREG.DEALLOC.CTAPOOL 0x20 ;  /* 0x00000020000079c8 */ /* 0x000e4000080e0500 */
[----:B------:R-:W2:Y:S01]  /*10680*/  S2UR UR7, SR_CTAID.X ;  /* 0x00000000000779c3 */ /* 0x000ea20000002500 */
[----:B------:R-:W3:Y:S07]  /*10690*/  LDCU.64 UR4, c[0x0][0x380] ;  /* 0x00007000ff0477ac */ /* 0x000eee0008000a00 */
[----:B------:R-:W4:Y:S01]  /*106a0*/  S2UR UR37, SR_CTAID.Z ;  /* 0x00000000002579c3 */ /* 0x000f220000002700 */
[----:B---3--:R-:W-:Y:S02]  /*106b0*/  UISETP.NE.AND UP1, UPT, UR5, URZ, UPT ;  /* 0x000000ff0500728c */ /* 0x008fe4000bf25270 */
[----:B--2---:R-:W-:-:S04]  /*106c0*/  USHF.L.U32 UR11, UR7, 0x8, URZ ;  /* 0x00000008070b7899 */ /* 0x004fc800080006ff */
[----:B------:R-:W-:-:S06]  /*106d0*/  UISETP.GE.U32.OR UP1, UPT, UR11, UR4, !UP1 ;  /* 0x000000040b00728c */ /* 0x000fcc000cf26470 */
[----:B------:R-:W-:-:S13]  /*106e0*/  PLOP3.LUT P1, PT, PT, PT, UP1, 0x80, 0x8 ;  /* 0x000000000008781c */ /* 0x000fda0003f2f018 */
[----:B-1--4-:R-:W-:Y:S05]  /*106f0*/  @P1 EXIT ;  /* 0x000000000000194d */ /* 0x012fea0003800000 */
[----:B------:R-:W1:Y:S01]  /*10700*/  LDCU UR4, c[0x0][0x38c] ;  /* 0x00007180ff0477ac */ /* 0x000e620008000800 */
[----:B------:R-:W2:Y:S01]  /*10710*/  S2UR UR8, SR_CTAID.Y ;  /* 0x00000000000879c3 */ /* 0x000ea20000002600 */
[----:B------:R-:W-:Y:S01]  /*10720*/  BSSY.RECONVERGENT B0, `(.L_x_266) ;  /* 0x0000021000007945 */ /* 0x000fe20003800200 */
[----:B------:R-:W-:Y:S01]  /*10730*/  UMOV UR12, URZ ;  /* 0x000000ff000c7c82 */ /* 0x000fe20008000000 */
[----:B------:R-:W-:-:S04]  /*10740*/  UIADD3 UR10, UPT, UPT, UR5, 0x3f, URZ ;  /* 0x0000003f050a7890 */ /* 0x000fc8000fffe0ff */
[----:B------:R-:W-:-:S04]  /*10750*/  USHF.R.S32.HI UR9, URZ, 0x1f, UR10 ;  /* 0x0000001fff097899 */ /* 0x000fc8000801140a */
[----:B------:R-:W-:-:S04]  /*10760*/  ULEA.HI UR9, UR9, UR10, URZ, 0x6 ;  /* 0x0000000a09097291 */ /* 0x000fc8000f8f30ff */
[----:B------:R-:W-:Y:S01]  /*10770*/  USHF.R.S32.HI UR9, URZ, 0x6, UR9 ;  /* 0x00000006ff097899 */ /* 0x000fe20008011409 */
[----:B-1----:R-:W1:Y:S01]  /*10780*/  I2F.U32.RP R2, UR4 ;  /* 0x0000000400027d06 */ /* 0x002e620008209000 */
[----:B------:R-:W-:-:S07]  /*10790*/  UISETP.NE.U32.AND UP1, UPT, UR4, URZ, UPT ;  /* 0x000000ff0400728c */ /* 0x000fce000bf25070 */
[----:B-1----:R-:W1:Y:S02]  /*107a0*/  MUFU.RCP R0, R2 ;  /* 0x0000000200007308 */ /* 0x002e640000001000 */
[----:B-1----:R-:W-:-:S06]  /*107b0*/  IADD3 R0, PT, PT, R0, 0xffffffe, RZ ;  /* 0x0ffffffe00007810 */ /* 0x002fcc0007ffe0ff */
[----:B------:R-:W1:Y:S02]  /*107c0*/  F2I.FTZ.U32.TRUNC.NTZ R0, R0 ;  /* 0x0000000000007305 */ /* 0x000e64000021f000 */
[----:B-1----:R-:W-:-:S13]  /*107d0*/  R2UR UR13, R0 ;  /* 0x00000000000d72ca */ /* 0x002fda00000e0000 */
[----:B------:R-:W-:-:S04]  /*107e0*/  UIADD3 UR6, UPT, UPT, URZ, -UR13, URZ ;  /* 0x8000000dff067290 */ /* 0x000fc8000fffe0ff */
[----:B------:R-:W-:-:S04]  /*107f0*/  UIMAD UR6, UR6, UR4, URZ ;  /* 0x00000004060672a4 */ /* 0x000fc8000f8e02ff */
[----:B------:R-:W-:-:S04]  /*10800*/  UIMAD.WIDE.U32 UR12, UR13, UR6, UR12 ;  /* 0x000000060d0c72a5 */ /* 0x000fc8000f8e000c */
[----:B--2---:R-:W-:-:S07]  /*10810*/  UIMAD.WIDE.U32 UR12, UR13, UR8, URZ ;  /* 0x000000080d0c72a5 */ /* 0x004fce000f8e00ff */
[----:B------:R-:W-:Y:S02]  /*10820*/  UMOV UR36, UR13 ;  /* 0x0000000d00247c82 */ /* 0x000fe40008000000 */
[----:B------:R-:W-:-:S04]  /*10830*/  UIADD3 UR6, UPT, UPT, -UR36, URZ, URZ ;  /* 0x000000ff24067290 */ /* 0x000fc8000fffe1ff */
[----:B------:R-:W-:-:S04]  /*10840*/  UIMAD UR6, UR4, UR6, UR8 ;  /* 0x00000006040672a4 */ /* 0x000fc8000f8e0208 */
[----:B------:R-:W-:-:S11]  /*10850*/  UISETP.GE.U32.AND UP5, UPT, UR6, UR4, UPT ;  /* 0x000000040600728c */ /* 0x000fd6000bfa6070 */
[----:B------:R-:W-:Y:S02]  /*10860*/  @UP5 UIADD3 UR6, UPT, UPT, UR6, -UR4, URZ ;  /* 0x8000000406065290 */ /* 0x000fe4000fffe0ff */
[----:B------:R-:W-:Y:S02]  /*10870*/  @UP5 UIADD3 UR36, UPT, UPT, UR36, 0x1, URZ ;  /* 0x0000000124245890 */ /* 0x000fe4000fffe0ff */
[----:B------:R-:W-:Y:S02]  /*10880*/  UISETP.GE.U32.AND UP4, UPT, UR6, UR4, UPT ;  /* 0x000000040600728c */ /* 0x000fe4000bf86070 */
[----:B------:R-:W-:-:S04]  /*10890*/  ULEA UR6, UR7, 0x4, 0x2 ;  /* 0x0000000407067891 */ /* 0x000fc8000f8e10ff */
[----:B------:R-:W-:-:S05]  /*108a0*/  ULOP3.LUT UR6, UR6, 0x3fffffc, URZ, 0xc0, !UPT ;  /* 0x03fffffc06067892 */ /* 0x000fca000f8ec0ff */
[----:B------:R-:W-:Y:S02]  /*108b0*/  @UP4 UIADD3 UR36, UPT, UPT, UR36, 0x1, URZ ;  /* 0x0000000124244890 */ /* 0x000fe4000fffe0ff */
[----:B------:R-:W-:Y:S02]  /*108c0*/  @!UP1 ULOP3.LUT UR36, URZ, UR4, URZ, 0x33, !UPT ;  /* 0x00000004ff249292 */ /* 0x000fe4000f8e33ff */
[----:B------:R-:W-:Y:S02]  /*108d0*/  UISETP.LT.AND UP1, UPT, UR9, UR6, UPT ;  /* 0x000000060900728c */ /* 0x000fe4000bf21270 */
[----:B------:R-:W-:Y:S02]  /*108e0*/  UIADD3 UR12, UPT, UPT, -UR36, URZ, URZ ;  /* 0x000000ff240c7290 */ /* 0x000fe4000fffe1ff */
[----:B------:R-:W-:Y:S02]  /*108f0*/  USEL UR6, UR9, UR6, UP1 ;  /* 0x0000000609067287 */ /* 0x000fe40008800000 */
[----:B------:R-:W-:Y:S01]  /*10900*/  UIMAD UR12, UR4, UR12, UR8 ;  /* 0x0000000c040c72a4 */ /* 0x000fe2000f8e0208 */
[----:B------:R-:W-:Y:S11]  /*10910*/  @!P3 BRA `(.L_x_267) ;  /* 0x000000000004b947 */ /* 0x000ff60003800000 */
[----:B------:R-:W-:Y:S05]  /*10920*/  BPT.TRAP 0x1 ;  /* 0x000000040000795c */ /* 0x000fea0000300000 */
.L_x_267:
[----:B------:R-:W-:Y:S05]  /*10930*/  BSYNC.RECONVERGENT B0 ;  /* 0x0000000000007941 */ /* 0x000fea0003800200 */
.L_x_266:
[----:B------:R-:W1:Y:S01]  /*10940*/  S2UR UR8, SR_CgaCtaId ;  /* 0x00000000000879c3 */ /* 0x000e620000008800 */
[----:B------:R-:W-:Y:S01]  /*10950*/  HFMA2 R3, -RZ, RZ, 0, 5.9604644775390625e-08 ;  /* 0x00000001ff037431 */ /* 0x000fe200000001ff */
[----:B------:R-:W-:-:S04]  /*10960*/  UMOV UR4, 0x400 ;  /* 0x0000040000047882 */ /* 0x000fc80000000000 */
[----:B------:R-:W-:Y:S01]  /*10970*/  SHF.L.U32 R3, R3, 0x1f, RZ ;  /* 0x0000001f03037819 */ /* 0x000fe200000006ff */
[----:B-1----:R-:W-:-:S09]  /*10980*/  ULEA UR8, UR8, UR4, 0x18 ;  /* 0x0000000408087291 */ /* 0x002fd2000f8ec0ff */
[----:B------:R-:W1:Y:S02]  /*10990*/  SYNCS.PHASECHK.TRANS64.TRYWAIT P1, [UR8+0x7010], R3 ;  /* 0x00701003ff0075a7 */ /* 0x000e640008021108 */
[----:B-1----:R-:W-:Y:S05]  /*109a0*/  @!P1 BRA `(.L_x_268) ;  /* 0x0000003000789947 */ /* 0x002fea0003800000 */
.L_x_409:
[----:B------:R-:W-:Y:S01]  /*109b0*/  PLOP3.LUT P5, PT, P5, P6, PT, 0xf8, 0x8f ;  /* 0x00000000008f781c */ /* 0x000fe20002fadf70 */
[----:B------:R-:W-:Y:S01]  /*109c0*/  BSSY.RECONVERGENT B0, `(.L_x_269) ;  /* 0x0000005000007945 */ /* 0x000fe20003800200 */
[----:B-1----:R-:W-:-:S04]  /*109d0*/  @!P0 MOV R0, 0x2000 ;  /* 0x0000200000008802 */ /* 0x002fc80000000f00 */
[----:B------:R1:W-:Y:S07]  /*109e0*/  @!P0 SYNCS.ARRIVE.TRANS64 RZ, [UR8+0x7000], R0 ;  /* 0x00700000ffff89a7 */ /* 0x0003ee0008000008 */
[----:B------:R-:W-:Y:S05]  /*109f0*/  @!P5 BRA `(.L_x_270) ;  /* 0x000000000004d947 */ /* 0x000fea0003800000 */
[----:B------:R-:W-:Y:S05]  /*10a00*/  BPT.TRAP 0x1 ;  /* 0x000000040000795c */ /* 0x000fea0000300000 */
.L_x_270:
[----:B------:R-:W-:Y:S05]  /*10a10*/  BSYNC.RECONVERGENT B0 ;  /* 0x0000000000007941 */ /* 0x000fea0003800200 */
.L_x_269:
[----:B------:R-:W-:Y:S01]  /*10a20*/  LOP3.LUT P1, RZ, R18, 0x1f, RZ, 0xc0, !PT ;  /* 0x0000001f12ff7812 */ /* 0x000fe2000782c0ff */
[----:B------:R-:W-:Y:S03]  /*10a30*/  BSSY.RECONVERGENT B0, `(.L_x_271) ;  /* 0x0000004000007945 */ /* 0x000fe60003800200 */
[----:B------:R-:W-:-:S13]  /*10a40*/  PLOP3.LUT P1, PT, P1, P0, PT, 0x8f, 0xf8 ;  /* 0x0000000000f8781c */ /* 0x000fda0000f21177 */
[----:B------:R-:W-:Y:S05]  /*10a50*/  @P1 BRA `(.L_x_272) ;  /* 0x0000000000041947 */ /* 0x000fea0003800000 */
[----:B------:R-:W-:Y:S05]  /*10a60*/  BPT.TRAP 0x1 ;  /* 0x000000040000795c */ /* 0x000fea0000300000 */
.L_x_272:
[----:B------:R-:W-:Y:S05]  /*10a70*/  BSYNC.RECONVERGENT B0 ;  /* 0x0000000000007941 */ /* 0x000fea0003800200 */
.L_x_271:
[----:B------:R-:W2:Y:S01]  /*10a80*/  LDCU.64 UR4, c[0x0][0x348] ;  /* 0x00006900ff0477ac */ /* 0x000ea20008000a00 */
[----:B------:R-:W-:Y:S01]  /*10a90*/  UIADD3 UR9, UPT, UPT, UR8, 0x7000, URZ ;  /* 0x0000700008097890 */ /* 0x000fe2000fffe0ff */
[----:B------:R-:W-:Y:S01]  /*10aa0*/  UMOV UR10, URZ ;  /* 0x000000ff000a7c82 */ /* 0x000fe20008000000 */
[----:B------:R-:W-:Y:S01]  /*10ab0*/  UMOV UR13, UR36 ;  /* 0x00000024000d7c82 */ /* 0x000fe20008000000 */
[----:B------:R-:W-:Y:S01]  /*10ac0*/  UMOV UR14, UR37 ;  /* 0x00000025000e7c82 */ /* 0x000fe20008000000 */
[----:B--2---:R-:W-:-:S03]  /*10ad0*/  UIADD3 UR16, UP1, UPT, UR4, 0x80, URZ ;  /* 0x0000008004107890 */ /* 0x004fc6000ff3e0ff */
[----:B------:R-:W-:Y:S01]  /*10ae0*/  UMOV UR4, 0x0 ;  /* 0x0000000000047882 */ /* 0x000fe20000000000 */
[----:B------:R-:W-:-:S03]  /*10af0*/  UIADD3.X UR17, UPT, UPT, URZ, UR5, URZ, UP1, !UPT ;  /* 0x00000005ff117290 */ /* 0x000fc60008ffe4ff */
[----:B------:R-:W-:-:S06]  /*10b00*/  UMOV UR5, 0x10000000 ;  /* 0x1000000000057882 */ /* 0x000fcc0000000000 */
[----:B------:R2:W-:Y:S02]  /*10b10*/  UTMALDG.5D [UR8], [UR16], desc[UR4] ;  /* 0x00000408100075b4 */ /* 0x0005e40008021000 */
[----:B--2---:R-:W-:Y:S05]  /*10b20*/  BRA.U !UP0, `(.L_x_273) ;  /* 0x0000000108047547 */ /* 0x004fea000b800000 */
[----:B------:R-:W-:Y:S05]  /*10b30*/  BPT.TRAP 0x1 ;  /* 0x000000040000795c */ /* 0x000fea0000300000 */
.L_x_273:
[----:B------:R-:W2:Y:S02]  /*10b40*/  SYNCS.PHASECHK.TRANS64.TRYWAIT P1, [UR8+0x7038], R3 ;  /* 0x00703803ff0075a7 */ /* 0x000ea40008021108 */
[----:B--2---:R-:W-:Y:S05]  /*10b50*/  @!P1 BRA `(.L_x_274) ;  /* 0x0000003000249947 */ /* 0x004fea0003800000 */
.L_x_411:
[----:B-1----:R-:W-:Y:S01]  /*10b60*/  @!P0 MOV R0, 0x1000 ;  /* 0x0000100000008802 */ /* 0x002fe20000000f00 */
[----:B------:R-:W-:-:S03]  /*10b70*/  UPLOP3.LUT UP2, UPT, UP2, UP3, UPT, 0xf8, 0x8f ;  /* 0x00000000008f789c */ /* 0x000fc60001747f70 */
[----:B------:R1:W-:Y:S06]  /*10b80*/  @!P0 SYNCS.ARRIVE.TRANS64 RZ, [UR8+0x7020], R0 ;  /* 0x00702000ffff89a7 */ /* 0x0003ec0008000008 */
[----:B------:R-:W-:Y:S05]  /*10b90*/  BRA.U !UP2, `(.L_x_275) ;  /* 0x000000010a047547 */ /* 0x000fea000b800000 */
[----:B------:R-:W-:Y:S05]  /*10ba0*/  BPT.TRAP 0x1 ;  /* 0x000000040000795c */ /* 0x000fea0000300000 */
.L_x_275:
[----:B------:R-:W-:Y:S01]  /*10bb0*/  LOP3.LUT P1, R18, R18, 0x1f, RZ, 0xc0, !PT ;  /* 0x0000001f12127812 */ /* 0x000fe2000782c0ff */
[----:B------:R-:W-:Y:S03]  /*10bc0*/  BSSY.RECONVERGENT B0, `(.L_x_276) ;  /* 0x0000004000007945 */ /* 0x000fe60003800200 */
[----:B------:R-:W-:-:S13]  /*10bd0*/  PLOP3.LUT P1, PT, P1, P0, PT, 0x8f, 0xf8 ;  /* 0x0000000000f8781c */ /* 0x000fda0000f21177 */
[----:B------:R-:W-:Y:S05]  /*10be0*/  @P1 BRA `(.L_x_277) ;  /* 0x0000000000041947 */ /* 0x000fea0003800000 */
[----:B------:R-:W-:Y:S05]  /*10bf0*/  BPT.TRAP 0x1 ;  /* 0x000000040000795c */ /* 0x000fea0000300000 */
.L_x_277:
[----:B------:R-:W-:Y:S05]  /*10c00*/  BSYNC.RECONVERGENT B0 ;  /* 0x0000000000007941 */ /* 0x000fea0003800200 */
.L_x_276:
[----:B------:R-:W2:Y:S01]  /*10c10*/  LDCU.64 UR4, c[0x0][0x348] ;  /* 0x00006900ff0477ac */ /* 0x000ea20008000a00 */
[----:B------:R-:W-:Y:S01]  /*10c20*/  BSSY.RECONVERGENT B0, `(.L_x_278) ;  /* 0x000000e000007945 */ /* 0x000fe20003800200 */
[----:B------:R-:W-:Y:S02]  /*10c30*/  UIADD3 UR16, UPT, UPT, UR8, 0x4000, URZ ;  /* 0x0000400008107890 */ /* 0x000fe4000fffe0ff */
[----:B------:R-:W-:Y:S01]  /*10c40*/  UIADD3 UR17, UPT, UPT, UR8, 0x7020, URZ ;  /* 0x0000702008117890 */ /* 0x000fe2000fffe0ff */
[----:B------:R-:W-:Y:S01]  /*10c50*/  UMOV UR18, URZ ;  /* 0x000000ff00127c82 */ /* 0x000fe20008000000 */
[----:B------:R-:W-:Y:S01]  /*10c60*/  UMOV UR19, URZ ;  /* 0x000000ff00137c82 */ /* 0x000fe20008000000 */
[----:B------:R-:W-:Y:S01]  /*10c70*/  UMOV UR20, UR36 ;  /* 0x0000002400147c82 */ /* 0x000fe20008000000 */
[----:B------:R-:W-:Y:S01]  /*10c80*/  UMOV UR21, UR37 ;  /* 0x0000002500157c82 */ /* 0x000fe20008000000 */
[----:B--2---:R-:W-:-:S03]  /*10c90*/  UIADD3 UR14, UP1, UPT, UR4, 0x180, URZ ;  /* 0x00000180040e7890 */ /* 0x004fc6000ff3e0ff */
[----:B------:R-:W-:Y:S01]  /*10ca0*/  UMOV UR4, 0x0 ;  /* 0x0000000000047882 */ /* 0x000fe20000000000 */
[----:B------:R-:W-:-:S03]  /*10cb0*/  UIADD3.X UR15, UPT, UPT, URZ, UR5, URZ, UP1, !UPT ;  /* 0x00000005ff0f7290 */ /* 0x000fc60008ffe4ff */
[----:B------:R-:W-:-:S06]  /*10cc0*/  UMOV UR5, 0x10000000 ;  /* 0x1000000000057882 */ /* 0x000fcc0000000000 */
[----:B------:R2:W-:Y:S02]  /*10cd0*/  UTMALDG.4D [UR16], [UR14], desc[UR4] ;  /* 0x000004100e0075b4 */ /* 0x0005e40008019000 */
[----:B--2---:R-:W-:Y:S05]  /*10ce0*/  @!P3 BRA `(.L_x_279) ;  /* 0x000000000004b947 */ /* 0x004fea0003800000 */
[----:B------:R-:W-:Y:S05]  /*10cf0*/  BPT.TRAP 0x1 ;  /* 0x000000040000795c */ /* 0x000fea0000300000 */
.L_x_279:
[----:B------:R-:W-:Y:S05]  /*10d00*/  BSYNC.RECONVERGENT B0 ;  /* 0x0000000000007941 */ /* 0x000fea0003800200 */
.L_x_278:
[----:B------:R-:W2:Y:S02]  /*10d10*/  SYNCS.PHASECHK.TRANS64.TRYWAIT P1, [UR8+0x7018], R3 ;  /* 0x00701803ff0075a7 */ /* 0x000ea40008021108 */
[----:B--2---:R-:W-:Y:S05]  /*10d20*/  @!P1 BRA `(.L_x_280) ;  /* 0x0000002c00c89947 */ /* 0x004fea0003800000 */
.L_x_413:
[----:B-1----:R-:W-:Y:S01]  /*10d30*/  @!P0 MOV R0, 0x2000 ;  /* 0x0000200000008802 */ /* 0x002fe20000000f00 */
[----:B------:R-:W-:Y:S03]  /*10d40*/  BSSY.RECONVERGENT B0, `(.L_x_281) ;  /* 0x0000004000007945 */ /* 0x000fe60003800200 */
[----:B------:R1:W-:Y:S01]  /*10d50*/  @!P0 SYNCS.ARRIVE.TRANS64 RZ, [UR8+0x7008], R0 ;  /* 0x00700800ffff89a7 */ /* 0x0003e20008000008 */
[----:B------:R-:W-:Y:S05]  /*10d60*/  @!P5 BRA `(.L_x_282) ;  /* 0x000000000004d947 */ /* 0x000fea0003800000 */
[----:B------:R-:W-:Y:S05]  /*10d70*/  BPT.TRAP 0x1 ;  /* 0x000000040000795c */ /* 0x000fea0000300000 */
.L_x_282:
[----:B------:R-:W-:Y:S05]  /*10d80*/  BSYNC.RECONVERGENT B0 ;  /* 0x0000000000007941 */ /* 0x000fea0003800200 */
.L_x_281:
[----:B------:R-:W-:Y:S01]  /*10d90*/  ISETP.EQ.OR P2, PT, R18, RZ, P0 ;  /* 0x000000ff1200720c */ /* 0x000fe20000742670 */
[----:B------:R-:W-:-:S12]  /*10da0*/  BSSY.RECONVERGENT B0, `(.L_x_283) ;  /* 0x0000003000007945 */ /* 0x000fd80003800200 */
[----:B------:R-:W-:Y:S05]  /*10db0*/  @P2 BRA `(.L_x_284) ;  /* 0x0000000000042947 */ /* 0x000fea0003800000 */
[----:B------:R-:W-:Y:S05]  /*10dc0*/  BPT.TRAP 0x1 ;  /* 0x000000040000795c */ /* 0x000fea0000300000 */
.L_x_284:
[----:B------:R-:W-:Y:S05]  /*10dd0*/  BSYNC.RECONVERGENT B0 ;  /* 0x0000000000007941 */ /* 0x000fea0003800200 */
.L_x_283:
[----:B------:R-:W2:Y:S01]  /*10de0*/  LDCU.64 UR4, c[0x0][0x348] ;  /* 0x00006900ff0477ac */ /* 0x000ea20008000a00 */
[----:B------:R-:W-:Y:S02]  /*10df0*/  UIADD3 UR19, UPT, UPT, UR11, 0x80, URZ ;  /* 0x000000800b137890 */ /* 0x000fe4000fffe0ff */
[----:B------:R-:W-:Y:S02]  /*10e00*/  UIADD3 UR16, UPT, UPT, UR8, 0x2000, URZ ;  /* 0x0000200008107890 */ /* 0x000fe4000fffe0ff */
[----:B------:R-:W-:Y:S01]  /*10e10*/  UIADD3 UR17, UPT, UPT, UR8, 0x7008, URZ ;  /* 0x0000700808117890 */ /* 0x000fe2000fffe0ff */
[----:B------:R-:W-:Y:S01]  /*10e20*/  UMOV UR18, URZ ;  /* 0x000000ff00127c82 */ /* 0x000fe20008000000 */
[----:B------:R-:W-:Y:S01]  /*10e30*/  UMOV UR20, UR12 ;  /* 0x0000000c00147c82 */ /* 0x000fe20008000000 */
        /* <DEDUP_REMOVED lines=9> */
.L_x_285:
[----:B------:R-:W2:Y:S02]  /*10ed0*/  SYNCS.PHASECHK.TRANS64.TRYWAIT P1, [UR8+0x7040], R3 ;  /* 0x00704003ff0075a7 */ /* 0x000ea40008021108 */
[----:B--2---:R-:W-:Y:S05]  /*10ee0*/  @!P1 BRA `(.L_x_286) ;  /* 0x0000002c00709947 */ /* 0x004fea0003800000 */
.L_x_415:
[----:B-1----:R-:W-:-:S04]  /*10ef0*/  @!P0 MOV R0, 0x1000 ;  /* 0x0000100000008802 */ /* 0x002fc80000000f00 */
[----:B------:R1:W-:Y:S01]  /*10f00*/  @!P0 SYNCS.ARRIVE.TRANS64 RZ, [UR8+0x7028], R0 ;  /* 0x00702800ffff89a7 */ /* 0x0003e20008000008 */
[----:B------:R-:W-:Y:S05]  /*10f10*/  BRA.U !UP2, `(.L_x_287) ;  /* 0x000000010a047547 */ /* 0x000fea000b800000 */
[----:B------:R-:W-:Y:S05]  /*10f20*/  BPT.TRAP 0x1 ;  /* 0x000000040000795c */ /* 0x000fea0000300000 */
.L_x_287:
[----:B------:R-:W-:Y:S04]  /*10f30*/  BSSY.RECONVERGENT B0, `(.L_x_288) ;  /* 0x0000003000007945 */ /* 0x000fe80003800200 */
[----:B------:R-:W-:Y:S05]  /*10f40*/  @P2 BRA `(.L_x_289) ;  /* 0x0000000000042947 */ /* 0x000fea0003800000 */
[----:B------:R-:W-:Y:S05]  /*10f50*/  BPT.TRAP 0x1 ;  /* 0x000000040000795c */ /* 0x000fea0000300000 */
.L_x_289:
[----:B------:R-:W-:Y:S05]  /*10f60*/  BSYNC.RECONVERGENT B0 ;  /* 0x0000000000007941 */ /* 0x000fea0003800200 */
.L_x_288:
[----:B------:R-:W2:Y:S01]  /*10f70*/  LDCU.64 UR4, c[0x0][0x348] ;  /* 0x00006900ff0477ac */ /* 0x000ea20008000a00 */
[----:B------:R-:W-:Y:S02]  /*10f80*/  UIADD3 UR32, UPT, UPT, UR8, 0x5000, URZ ;  /* 0x0000500008207890 */ /* 0x000fe4000fffe0ff */
[----:B------:R-:W-:Y:S01]  /*10f90*/  UIADD3 UR33, UPT, UPT, UR8, 0x7028, URZ ;  /* 0x0000702808217890 */ /* 0x000fe2000fffe0ff */
[----:B------:R-:W-:Y:S01]  /*10fa0*/  UMOV UR34, URZ ;  /* 0x000000ff00227c82 */ /* 0x000fe20008000000 */
[----:B------:R-:W-:Y:S01]  /*10fb0*/  UMOV UR35, URZ ;  /* 0x000000ff00237c82 */ /* 0x000fe20008000000 */
[----:B--2---:R-:W-:-:S03]  /*10fc0*/  UIADD3 UR10, UP1, UPT, UR4, 0x280, URZ ;  /* 0x00000280040a7890 */ /* 0x004fc6000ff3e0ff */
[----:B------:R-:W-:Y:S01]  /*10fd0*/  UMOV UR4, 0x0 ;  /* 0x0000000000047882 */ /* 0x000fe20000000000 */
[----:B------:R-:W-:-:S03]  /*10fe0*/  UIADD3.X UR11, UPT, UPT, URZ, UR5, URZ, UP1, !UPT ;  /* 0x00000005ff0b7290 */ /* 0x000fc60008ffe4ff */
[----:B------:R-:W-:-:S06]  /*10ff0*/  UMOV UR5, 0x10000000 ;  /* 0x1000000000057882 */ /* 0x000fcc0000000000 */
[----:B------:R2:W-:Y:S01]  /*11000*/  UTMALDG.4D [UR32], [UR10], desc[UR4] ;  /* 0x000004200a0075b4 */ /* 0x0005e20008019000 */
[----:B------:R-:W-:Y:S01]  /*11010*/  NOP ;  /* 0x0000000000007918 */ /* 0x000fe20000000000 */
[----:B------:R-:W-:-:S06]  /*11020*/  UISETP.GE.AND UP1, UPT, UR6, 0x2, UPT ;  /* 0x000000020600788c */ /* 0x000fcc000bf26270 */
[----:B------:R-:W-:-:S13]  /*11030*/  PLOP3.LUT P1, PT, PT, PT, UP1, 0x80, 0x8 ;  /* 0x000000000008781c */ /* 0x000fda0003f2f018 */
[----:B--2---:R-:W-:Y:S05]  /*11040*/  @!P1 EXIT ;  /* 0x000000000000994d */ /* 0x004fea0003800000 */
[----:B------:R-:W-:Y:S01]  /*11050*/  UIADD3 UR9, UPT, UPT, UR6, -0x2, URZ ;  /* 0xfffffffe06097890 */ /* 0x000fe2000fffe0ff */
[----:B------:R-:W-:Y:S01]  /*11060*/  HFMA2 R2, -RZ, RZ, 0, 5.9604644775390625e-08 ;  /* 0x00000001ff027431 */ /* 0x000fe200000001ff */
[----:B------:R-:W-:Y:S02]  /*11070*/  UIADD3 UR7, UPT, UPT, UR6, -0x1, URZ ;  /* 0xffffffff06077890 */ /* 0x000fe4000fffe0ff */
[----:B------:R-:W-:Y:S01]  /*11080*/  UISETP.GE.U32.AND UP1, UPT, UR9, 0x3, UPT ;  /* 0x000000030900788c */ /* 0x000fe2000bf26070 */
[----:B------:R-:W2:Y:S01]  /*11090*/  LDCU.64 UR4, c[0x0][0x348] ;  /* 0x00006900ff0477ac */ /* 0x000ea20008000a00 */
[----:B------:R-:W-:Y:S01]  /*110a0*/  ULOP3.LUT UR6, UR7, 0x3, URZ, 0xc0, !UPT ;  /* 0x0000000307067892 */ /* 0x000fe2000f8ec0ff */
[----:B------:R-:W-:Y:S01]  /*110b0*/  UMOV UR10, 0x2 ;  /* 0x00000002000a7882 */ /* 0x000fe20000000000 */
[----:B------:R-:W-:-:S05]  /*110c0*/  UMOV UR9, 0x1 ;  /* 0x0000000100097882 */ /* 0x000fca0000000000 */
[----:B------:R-:W-:Y:S05]  /*110d0*/  BRA.U !UP1, `(.L_x_290) ;  /* 0x0000001109107547 */ /* 0x000fea000b800000 */
[----:B------:R-:W-:Y:S01]  /*110e0*/  ULOP3.LUT UR7, UR7, 0xfffffffc, URZ, 0xc0, !UPT ;  /* 0xfffffffc07077892 */ /* 0x000fe2000f8ec0ff */
[----:B------:R-:W-:Y:S01]  /*110f0*/  MOV R2, 0x1 ;  /* 0x0000000100027802 */ /* 0x000fe20000000f00 */
[----:B------:R-:W-:Y:S01]  /*11100*/  UMOV UR10, 0x2 ;  /* 0x00000002000a7882 */ /* 0x000fe20000000000 */
[----:B------:R-:W-:Y:S01]  /*11110*/  UMOV UR27, 0x80 ;  /* 0x00000080001b7882 */ /* 0x000fe20000000000 */
[----:B------:R-:W-:-:S03]  /*11120*/  UIADD3 UR9, UPT, UPT, -UR7, URZ, URZ ;  /* 0x000000ff07097290 */ /* 0x000fc6000fffe1ff */
[----:B------:R-:W-:-:S09]  /*11130*/  UMOV UR7, URZ ;  /* 0x000000ff00077c82 */ /* 0x000fd20008000000 */
.L_x_331:
[----:B------:R-:W-:Y:S05]  /*11140*/  BRA.U !UP0, `(.L_x_291) ;  /* 0x0000000108047547 */ /* 0x000fea000b800000 */
[----:B--2---:R-:W-:Y:S05]  /*11150*/  BPT.TRAP 0x1 ;  /* 0x000000040000795c */ /* 0x004fea0000300000 */
.L_x_291:
[----:B------:R-:W3:Y:S01]  /*11160*/  S2UR UR8, SR_CgaCtaId ;  /* 0x00000000000879c3 */ /* 0x000ee20000008800 */
[----:B------:R-:W-:Y:S01]  /*11170*/  UMOV UR11, 0x400 ;  /* 0x00000400000b7882 */ /* 0x000fe20000000000 */
[----:B------:R-:W-:Y:S01]  /*11180*/  SHF.L.U32 R3, R2, 0x1f, RZ ;  /* 0x0000001f02037819 */ /* 0x000fe200000006ff */
[----:B---3--:R-:W-:-:S04]  /*11190*/  ULEA UR8, UR8, UR11, 0x18 ;  /* 0x0000000b08087291 */ /* 0x008fc8000f8ec0ff */
[----:B------:R-:W-:-:S09]  /*111a0*/  ULEA UR33, UR10, UR8, 0x3 ;  /* 0x000000080a217291 */ /* 0x000fd2000f8e18ff */
[----:B------:R-:W3:Y:S02]  /*111b0*/  SYNCS.PHASECHK.TRANS64.TRYWAIT P1, [UR33+0x7038], R3 ;  /* 0x00703803ff0075a7 */ /* 0x000ee40008021121 */
[----:B---3--:R-:W-:Y:S05]  /*111c0*/  @!P1 BRA `(.L_x_292) ;  /* 0x0000002800d09947 */ /* 0x008fea0003800000 */
.L_x_417:
[----:B-1----:R-:W-:-:S04]  /*111d0*/  @!P0 MOV R0, 0x1000 ;  /* 0x0000100000008802 */ /* 0x002fc80000000f00 */
[----:B------:R1:W-:Y:S01]  /*111e0*/  @!P0 SYNCS.ARRIVE.TRANS64 RZ, [UR33+0x7020], R0 ;  /* 0x00702000ffff89a7 */ /* 0x0003e20008000021 */
[----:B------:R-:W-:Y:S05]  /*111f0*/  BRA.U !UP2, `(.L_x_293) ;  /* 0x000000010a047547 */ /* 0x000fea000b800000 */
[----:B--2---:R-:W-:Y:S05]  /*11200*/  BPT.TRAP 0x1 ;  /* 0x000000040000795c */ /* 0x004fea0000300000 */
.L_x_293:
[----:B------:R-:W-:Y:S04]  /*11210*/  BSSY.RECONVERGENT B0, `(.L_x_294) ;  /* 0x0000003000007945 */ /* 0x000fe80003800200 */
[----:B------:R-:W-:Y:S05]  /*11220*/  @P2 BRA `(.L_x_295) ;  /* 0x0000000000042947 */ /* 0x000fea0003800000 */
[----:B--2---:R-:W-:Y:S05]  /*11230*/  BPT.TRAP 0x1 ;  /* 0x000000040000795c */ /* 0x004fea0000300000 */
.L_x_295:
[----:B--2---:R-:W-:Y:S05]  /*11240*/  BSYNC.RECONVERGENT B0 ;  /* 0x0000000000007941 */ /* 0x004fea0003800200 */
.L_x_294:
[----:B------:R-:W-:Y:S02]  /*11250*/  ULEA UR32, UR10, UR8, 0xc ;  /* 0x000000080a207291 */ /* 0x000fe4000f8e60ff */
[----:B------:R-:W-:Y:S02]  /*11260*/  UIADD3 UR14, UP1, UPT, UR4, 0x180, URZ ;  /* 0x00000180040e7890 */ /* 0x000fe4000ff3e0ff */
[----:B------:R-:W-:Y:S02]  /*11270*/  UIADD3 UR35, UPT, UPT, UR27, -0x40, URZ ;  /* 0xffffffc01b237890 */ /* 0x000fe4000fffe0ff */
[----:B------:R-:W-:Y:S02]  /*11280*/  UIADD3 UR33, UPT, UPT, UR33, 0x7020, URZ ;  /* 0x0000702021217890 */ /* 0x000fe4000fffe0ff */
[----:B------:R-:W-:Y:S02]  /*11290*/  UIADD3 UR32, UPT, UPT, UR32, 0x4000, URZ ;  /* 0x0000400020207890 */ /* 0x000fe4000fffe0ff */
[----:B------:R-:W-:Y:S01]  /*112a0*/  UIADD3.X UR15, UPT, UPT, URZ, UR5, URZ, UP1, !UPT ;  /* 0x00000005ff0f7290 */ /* 0x000fe20008ffe4ff */
[----:B------:R-:W-:Y:S01]  /*112b0*/  UMOV UR12, 0x0 ;  /* 0x00000000000c7882 */ /* 0x000fe20000000000 */
[----:B------:R-:W-:Y:S01]  /*112c0*/  UMOV UR13, 0x10000000 ;  /* 0x10000000000d7882 */ /* 0x000fe20000000000 */
[----:B------:R-:W-:Y:S01]  /*112d0*/  UMOV UR34, URZ ;  /* 0x000000ff00227c82 */ /* 0x000fe20008000000 */
[----:B------:R-:W-:-:S05]  /*112e0*/  UIADD3 UR10, UPT, UPT, UR10, 0x1, URZ ;  /* 0x000000010a0a7890 */ /* 0x000fca000fffe0ff */
[----:B------:R2:W-:Y:S01]  /*112f0*/  UTMALDG.4D [UR32], [UR14], desc[UR12] ;  /* 0x00000c200e0075b4 */ /* 0x0005e20008019000 */
[----:B------:R-:W-:-:S04]  /*11300*/  UISETP.NE.AND UP1, UPT, UR10, 0x3, UPT ;  /* 0x000000030a00788c */ /* 0x000fc8000bf25270 */
[----:B------:R-:W-:Y:S02]  /*11310*/  USEL UR11, URZ, 0x1, UP1 ;  /* 0x00000001ff0b7887 */ /* 0x000fe40008800000 */
[----:B------:R-:W-:-:S04]  /*11320*/  USEL UR10, UR10, URZ, UP1 ;  /* 0x000000ff0a0a7287 */ /* 0x000fc80008800000 */
[----:B------:R-:W-:Y:S01]  /*11330*/  LOP3.LUT R2, R2, UR11, RZ, 0x3c, !PT ;  /* 0x0000000b02027c12 */ /* 0x000fe2000f8e3cff */
[----:B--2---:R-:W-:Y:S07]  /*11340*/  BRA.U !UP0, `(.L_x_296) ;  /* 0x0000000108047547 */ /* 0x004fee000b800000 */
[----:B------:R-:W-:Y:S05]  /*11350*/  BPT.TRAP 0x1 ;  /* 0x000000040000795c */ /* 0x000fea0000300000 */
.L_x_296:
[----:B------:R-:W-:Y:S01]  /*11360*/  ULEA UR17, UR10, UR8, 0x3 ;  /* 0x000000080a117291 */ /* 0x000fe2000f8e18ff */
[----:B------:R-:W-:-:S08]  /*11370*/  SHF.L.U32 R3, R2, 0x1f, RZ ;  /* 0x0000001f02037819 */ /* 0x000fd000000006ff */
[----:B------:R-:W2:Y:S02]  /*11380*/  SYNCS.PHASECHK.TRANS64.TRYWAIT P1, [UR17+0x7038], R3 ;  /* 0x00703803ff0075a7 */ /* 0x000ea40008021111 */
[----:B--2---:R-:W-:Y:S05]  /*11390*/  @!P1 BRA `(.L_x_297) ;  /* 0x0000002800749947 */ /* 0x004fea0003800000 */
.L_x_419:
[----:B-1----:R-:W-:-:S04]  /*113a0*/  @!P0 MOV R0, 0x1000 ;  /* 0x0000100000008802 */ /* 0x002fc80000000f00 */
[----:B------:R1:W-:Y:S01]  /*113b0*/  @!P0 SYNCS.ARRIVE.TRANS64 RZ, [UR17+0x7020], R0 ;  /* 0x00702000ffff89a7 */ /* 0x0003e20008000011 */
[----:B------:R-:W-:Y:S05]  /*113c0*/  BRA.U !UP2, `(.L_x_298) ;  /* 0x000000010a047547 */ /* 0x000fea000b800000 */
[----:B------:R-:W-:Y:S05]  /*113d0*/  BPT.TRAP 0x1 ;  /* 0x000000040000795c */ /* 0x000fea0000300000 */
.L_x_298:
[----:B------:R-:W-:Y:S04]  /*113e0*/  BSSY.RECONVERGENT B0, `(.L_x_299) ;  /* 0x0000003000007945 */ /* 0x000fe80003800200 */
[----:B------:R-:W-:Y:S05]  /*113f0*/  @P2 BRA `(.L_x_300) ;  /* 0x0000000000042947 */ /* 0x000fea0003800000 */
[----:B------:R-:W-:Y:S05]  /*11400*/  BPT.TRAP 0x1 ;  /* 0x000000040000795c */ /* 0x000fea0000300000 */
.L_x_300:
[----:B------:R-:W-:Y:S05]  /*11410*/  BSYNC.RECONVERGENT B0 ;  /* 0x0000000000007941 */ /* 0x000fea0003800200 */
.L_x_299:
        /* <DEDUP_REMOVED lines=9> */
[----:B------:R-:W-:Y:S01]  /*114b0*/  UMOV UR20, UR36 ;  /* 0x0000002400147c82 */ /* 0x000fe20008000000 */
[----:B------:R-:W-:Y:S01]  /*114c0*/  UMOV UR21, UR37 ;  /* 0x0000002500157c82 */ /* 0x000fe20008000000 */
[----:B------:R-:W-:-:S03]  /*114d0*/  UIADD3 UR10, UPT, UPT, UR10, 0x1, URZ ;  /* 0x000000010a0a7890 */ /* 0x000fc6000fffe0ff */
[----:B------:R2:W-:Y:S01]  /*114e0*/  UTMALDG.4D [UR16], [UR14], desc[UR12] ;  /* 0x00000c100e0075b4 */ /* 0x0005e20008019000 */
[----:B------:R-:W-:-:S04]  /*114f0*/  UISETP.NE.AND UP1, UPT, UR10, 0x3, UPT ;  /* 0x000000030a00788c */ /* 0x000fc8000bf25270 */
[----:B------:R-:W-:Y:S02]  /*11500*/  USEL UR11, URZ, 0x1, UP1 ;  /* 0x00000001ff0b7887 */ /* 0x000fe40008800000 */
[----:B------:R-:W-:-:S04]  /*11510*/  USEL UR10, UR10, URZ, UP1 ;  /* 0x000000ff0a0a7287 */ /* 0x000fc80008800000 */
[----:B------:R-:W-:Y:S01]  /*11520*/  LOP3.LUT R2, R2, UR11, RZ, 0x3c, !PT ;  /* 0x0000000b02027c12 */ /* 0x000fe2000f8e3cff */
[----:B--2---:R-:W-:Y:S07]  /*11530*/  BRA.U !UP0, `(.L_x_301) ;  /* 0x0000000108047547 */ /* 0x004fee000b800000 */
[----:B------:R-:W-:Y:S05]  /*11540*/  BPT.TRAP 0x1 ;  /* 0x000000040000795c */ /* 0x000fea0000300000 */
.L_x_301:
[----:B------:R-:W-:Y:S01]  /*11550*/  ULEA UR25, UR10, UR8, 0x3 ;  /* 0x000000080a197291 */ /* 0x000fe2000f8e18ff */
[----:B------:R-:W-:-:S08]  /*11560*/  SHF.L.U32 R3, R2, 0x1f, RZ ;  /* 0x0000001f02037819 */ /* 0x000fd000000006ff */
[----:B------:R-:W2:Y:S02]  /*11570*/  SYNCS.PHASECHK.TRANS64.TRYWAIT P1, [UR25+0x7038], R3 ;  /* 0x00703803ff0075a7 */ /* 0x000ea40008021119 */
[----:B--2---:R-:W-:Y:S05]  /*11580*/  @!P1 BRA `(.L_x_302) ;  /* 0x0000002800109947 */ /* 0x004fea0003800000 */
.L_x_421:
[----:B-1----:R-:W-:-:S04]  /*11590*/  @!P0 MOV R0, 0x1000 ;  /* 0x0000100000008802 */ /* 0x002fc80000000f00 */
[----:B------:R1:W-:Y:S01]  /*115a0*/  @!P0 SYNCS.ARRIVE.TRANS64 RZ, [UR25+0x7020], R0 ;  /* 0x00702000ffff89a7 */ /* 0x0003e20008000019 */
[----:B------:R-:W-:Y:S05]  /*115b0*/  BRA.U !UP2, `(.L_x_303) ;  /* 0x000000010a047547 */ /* 0x000fea000b800000 */
[----:B------:R-:W-:Y:S05]  /*115c0*/  BPT.TRAP 0x1 ;  /* 0x000000040000795c */ /* 0x000fea0000300000 */
.L_x_303:
[----:B------:R-:W-:Y:S04]  /*115d0*/  BSSY.RECONVERGENT B0, `(.L_x_304) ;  /* 0x0000003000007945 */ /* 0x000fe80003800200 */
[----:B------:R-:W-:Y:S05]  /*115e0*/  @P2 BRA `(.L_x_305) ;  /* 0x0000000000042947 */ /* 0x000fea0003800000 */
[----:B------:R-:W-:Y:S05]  /*115f0*/  BPT.TRAP 0x1 ;  /* 0x000000040000795c */ /* 0x000fea0000300000 */
.L_x_305:
[----:B------:R-:W-:Y:S05]  /*11600*/  BSYNC.RECONVERGENT B0 ;  /* 0x0000000000007941 */ /* 0x000fea0003800200 */
.L_x_304:
[----:B------:R-:W-:Y:S02]  /*11610*/  ULEA UR24, UR10, UR8, 0xc ;  /* 0x000000080a187291 */ /* 0x000fe4000f8e60ff */
[----:B------:R-:W-:Y:S02]  /*11620*/  UIADD3 UR14, UP1, UPT, UR4, 0x180, URZ ;  /* 0x00000180040e7890 */ /* 0x000fe4000ff3e0ff */
        /* <DEDUP_REMOVED lines=16> */
.L_x_306:
[----:B------:R-:W-:Y:S01]  /*11730*/  ULEA UR17, UR10, UR8, 0x3 ;  /* 0x000000080a117291 */ /* 0x000fe2000f8e18ff */
[----:B------:R-:W-:-:S08]  /*11740*/  SHF.L.U32 R3, R2, 0x1f, RZ ;  /* 0x0000001f02037819 */ /* 0x000fd000000006ff */
[----:B------:R-:W2:Y:S02]  /*11750*/  SYNCS.PHASECHK.TRANS64.TRYWAIT P1, [UR17+0x7038], R3 ;  /* 0x00703803ff0075a7 */ /* 0x000ea40008021111 */
[----:B--2---:R-:W-:Y:S05]  /*11760*/  @!P1 BRA `(.L_x_307) ;  /* 0x0000002400b09947 */ /* 0x004fea0003800000 */
.L_x_423:
[----:B-1----:R-:W-:-:S04]  /*11770*/  @!P0 MOV R0, 0x1000 ;  /* 0x0000100000008802 */ /* 0x002fc80000000f00 */
[----:B------:R1:W-:Y:S01]  /*11780*/  @!P0 SYNCS.ARRIVE.TRANS64 RZ, [UR17+0x7020], R0 ;  /* 0x00702000ffff89a7 */ /* 0x0003e20008000011 */
[----:B------:R-:W-:Y:S05]  /*11790*/  BRA.U !UP2, `(.L_x_308) ;  /* 0x000000010a047547 */ /* 0x000fea000b800000 */
[----:B------:R-:W-:Y:S05]  /*117a0*/  BPT.TRAP 0x1 ;  /* 0x000000040000795c */ /* 0x000fea0000300000 */
.L_x_308:
[----:B------:R-:W-:Y:S04]  /*117b0*/  BSSY.RECONVERGENT B0, `(.L_x_309) ;  /* 0x0000003000007945 */ /* 0x000fe80003800200 */
[----:B------:R-:W-:Y:S05]  /*117c0*/  @P2 BRA `(.L_x_310) ;  /* 0x0000000000042947 */ /* 0x000fea0003800000 */
[----:B------:R-:W-:Y:S05]  /*117d0*/  BPT.TRAP 0x1 ;  /* 0x000000040000795c */ /* 0x000fea0000300000 */
.L_x_310:
[----:B------:R-:W-:Y:S05]  /*117e0*/  BSYNC.RECONVERGENT B0 ;  /* 0x0000000000007941 */ /* 0x000fea0003800200 */
.L_x_309:
        /* <DEDUP_REMOVED lines=10> */
[----:B------:R-:W-:Y:S01]  /*11890*/  UMOV UR21, UR37 ;  /* 0x0000002500157c82 */ /* 0x000fe20008000000 */
[----:B------:R-:W-:-:S02]  /*118a0*/  UIADD3 UR10, UPT, UPT, UR10, 0x1, URZ ;  /* 0x000000010a0a7890 */ /* 0x000fc4000fffe0ff */
[----:B------:R2:W-:Y:S02]  /*118b0*/  UTMALDG.4D [UR16], [UR14], desc[UR12] ;  /* 0x00000c100e0075b4 */ /* 0x0005e40008019000 */
[----:B------:R-:W-:-:S04]  /*118c0*/  UISETP.NE.AND UP1, UPT, UR10, 0x3, UPT ;  /* 0x000000030a00788c */ /* 0x000fc8000bf25270 */
[----:B------:R-:W-:Y:S02]  /*118d0*/  USEL UR11, URZ, 0x1, UP1 ;  /* 0x00000001ff0b7887 */ /* 0x000fe40008800000 */
[----:B------:R-:W-:-:S04]  /*118e0*/  USEL UR10, UR10, URZ, UP1 ;  /* 0x000000ff0a0a7287 */ /* 0x000fc80008800000 */
[----:B------:R-:W-:Y:S01]  /*118f0*/  LOP3.LUT R2, R2, UR11, RZ, 0x3c, !PT ;  /* 0x0000000b02027c12 */ /* 0x000fe2000f8e3cff */
[----:B--2---:R-:W-:Y:S07]  /*11900*/  BRA.U !UP0, `(.L_x_311) ;  /* 0x0000000108047547 */ /* 0x004fee000b800000 */
[----:B------:R-:W-:Y:S05]  /*11910*/  BPT.TRAP 0x1 ;  /* 0x000000040000795c */ /* 0x000fea0000300000 */
.L_x_311:
[----:B------:R-:W-:Y:S01]  /*11920*/  ULEA UR17, UR10, UR8, 0x3 ;  /* 0x000000080a117291 */ /* 0x000fe2000f8e18ff */
[----:B------:R-:W-:-:S08]  /*11930*/  SHF.L.U32 R3, R2, 0x1f, RZ ;  /* 0x0000001f02037819 */ /* 0x000fd000000006ff */
[----:B------:R-:W2:Y:S02]  /*11940*/  SYNCS.PHASECHK.TRANS64.TRYWAIT P1, [UR17+0x7038], R3 ;  /* 0x00703803ff0075a7 */ /* 0x000ea40008021111 */
[----:B--2---:R-:W-:Y:S05]  /*11950*/  @!P1 BRA `(.L_x_312) ;  /* 0x00000024004c9947 */ /* 0x004fea0003800000 */
.L_x_425:
[----:B-1----:R-:W-:-:S04]  /*11960*/  @!P0 MOV R0, 0x1000 ;  /* 0x0000100000008802 */ /* 0x002fc80000000f00 */
[----:B------:R1:W-:Y:S01]  /*11970*/  @!P0 SYNCS.ARRIVE.TRANS64 RZ, [UR17+0x7020], R0 ;  /* 0x00702000ffff89a7 */ /* 0x0003e20008000011 */
[----:B------:R-:W-:Y:S05]  /*11980*/  BRA.U !UP2, `(.L_x_313) ;  /* 0x000000010a047547 */ /* 0x000fea000b800000 */
[----:B------:R-:W-:Y:S05]  /*11990*/  BPT.TRAP 0x1 ;  /* 0x000000040000795c */ /* 0x000fea0000300000 */
.L_x_313:
[----:B------:R-:W-:Y:S04]  /*119a0*/  BSSY.RECONVERGENT B0, `(.L_x_314) ;  /* 0x0000003000007945 */ /* 0x000fe80003800200 */
[----:B------:R-:W-:Y:S05]  /*119b0*/  @P2 BRA `(.L_x_315) ;  /* 0x0000000000042947 */ /* 0x000fea0003800000 */
[----:B------:R-:W-:Y:S05]  /*119c0*/  BPT.TRAP 0x1 ;  /* 0x000000040000795c */ /* 0x000fea0000300000 */
.L_x_315:
[----:B------:R-:W-:Y:S05]  /*119d0*/  BSYNC.RECONVERGENT B0 ;  /* 0x0000000000007941 */ /* 0x000fea0003800200 */
.L_x_314:
[----:B------:R-:W-:Y:S02]  /*119e0*/  ULEA UR16, UR10, UR8, 0xc ;  /* 0x000000080a107291 */ /* 0x000fe4000f8e60ff */
[----:B------:R-:W-:Y:S02]  /*119f0*/  UIADD3 UR14, UP1, UPT, UR4, 0x180, URZ ;  /* 0x00000180040e7890 */ /* 0x000fe4000ff3e0ff */
[----:B------:R-:W-:Y:S02]  /*11a00*/  UIADD3 UR19, UPT, UPT, UR27, 0x40, URZ ;  /* 0x000000401b137890 */ /* 0x000fe4000fffe0ff */
        /* <DEDUP_REMOVED lines=16> */
.L_x_316:
[----:B------:R-:W-:Y:S01]  /*11b10*/  ULEA UR17, UR10, UR8, 0x3 ;  /* 0x000000080a117291 */ /* 0x000fe2000f8e18ff */
[----:B------:R-:W-:-:S08]  /*11b20*/  SHF.L.U32 R3, R2, 0x1f, RZ ;  /* 0x0000001f02037819 */ /* 0x000fd000000006ff */
[----:B------:R-:W2:Y:S02]  /*11b30*/  SYNCS.PHASECHK.TRANS64.TRYWAIT P1, [UR17+0x7038], R3 ;  /* 0x00703803ff0075a7 */ /* 0x000ea40008021111 */
[----:B--2---:R-:W-:Y:S05]  /*11b40*/  @!P1 BRA `(.L_x_317) ;  /* 0x0000002000e89947 */ /* 0x004fea0003800000 */
.L_x_427:
[----:B-1----:R-:W-:-:S04]  /*11b50*/  @!P0 MOV R0, 0x1000 ;  /* 0x0000100000008802 */ /* 0x002fc80000000f00 */
[----:B------:R1:W-:Y:S01]  /*11b60*/  @!P0 SYNCS.ARRIVE.TRANS64 RZ, [UR17+0x7020], R0 ;  /* 0x00702000ffff89a7 */ /* 0x0003e20008000011 */
[----:B------:R-:W-:Y:S05]  /*11b70*/  BRA.U !UP2, `(.L_x_318) ;  /* 0x000000010a047547 */ /* 0x000fea000b800000 */
[----:B------:R-:W-:Y:S05]  /*11b80*/  BPT.TRAP 0x1 ;  /* 0x000000040000795c */ /* 0x000fea0000300000 */
.L_x_318:
[----:B------:R-:W-:Y:S04]  /*11b90*/  BSSY.RECONVERGENT B0, `(.L_x_319) ;  /* 0x0000003000007945 */ /* 0x000fe80003800200 */
[----:B------:R-:W-:Y:S05]  /*11ba0*/  @P2 BRA `(.L_x_320) ;  /* 0x0000000000042947 */ /* 0x000fea0003800000 */
[----:B------:R-:W-:Y:S05]  /*11bb0*/  BPT.TRAP 0x1 ;  /* 0x000000040000795c */ /* 0x000fea0000300000 */
.L_x_320:
[----:B------:R-:W-:Y:S05]  /*11bc0*/  BSYNC.RECONVERGENT B0 ;  /* 0x0000000000007941 */ /* 0x000fea0003800200 */
.L_x_319:
        /* <DEDUP_REMOVED lines=19> */
.L_x_321:
[----:B------:R-:W-:Y:S01]  /*11d00*/  ULEA UR17, UR10, UR8, 0x3 ;  /* 0x000000080a117291 */ /* 0x000fe2000f8e18ff */
[----:B------:R-:W-:-:S08]  /*11d10*/  SHF.L.U32 R3, R2, 0x1f, RZ ;  /* 0x0000001f02037819 */ /* 0x000fd000000006ff */
[----:B------:R-:W2:Y:S02]  /*11d20*/  SYNCS.PHASECHK.TRANS64.TRYWAIT P1, [UR17+0x7038], R3 ;  /* 0x00703803ff0075a7 */ /* 0x000ea40008021111 */
[----:B--2---:R-:W-:Y:S05]  /*11d30*/  @!P1 BRA `(.L_x_322) ;  /* 0x0000002000849947 */ /* 0x004fea0003800000 */
.L_x_429:
[----:B-1----:R-:W-:-:S04]  /*11d40*/  @!P0 MOV R0, 0x1000 ;  /* 0x0000100000008802 */ /* 0x002fc80000000f00 */
[----:B------:R1:W-:Y:S01]  /*11d50*/  @!P0 SYNCS.ARRIVE.TRANS64 RZ, [UR17+0x7020], R0 ;  /* 0x00702000ffff89a7 */ /* 0x0003e20008000011 */
[----:B------:R-:W-:Y:S05]  /*11d60*/  BRA.U !UP2, `(.L_x_323) ;  /* 0x000000010a047547 */ /* 0x000fea000b800000 */
[----:B------:R-:W-:Y:S05]  /*11d70*/  BPT.TRAP 0x1 ;  /* 0x000000040000795c */ /* 0x000fea0000300000 */
.L_x_323:
[----:B------:R-:W-:Y:S04]  /*11d80*/  BSSY.RECONVERGENT B0, `(.L_x_324) ;  /* 0x0000003000007945 */ /* 0x000fe80003800200 */
[----:B------:R-:W-:Y:S05]  /*11d90*/  @P2 BRA `(.L_x_325) ;  /* 0x0000000000042947 */ /* 0x000fea0003800000 */
[----:B------:R-:W-:Y:S05]  /*11da0*/  BPT.TRAP 0x1 ;  /* 0x000000040000795c */ /* 0x000fea0000300000 */
.L_x_325:
[----:B------:R-:W-:Y:S05]  /*11db0*/  BSYNC.RECONVERGENT B0 ;  /* 0x0000000000007941 */ /* 0x000fea0003800200 */
.L_x_324:
        /* <DEDUP_REMOVED lines=19> */
.L_x_326:
[----:B------:R-:W-:Y:S01]  /*11ef0*/  ULEA UR17, UR10, UR8, 0x3 ;  /* 0x000000080a117291 */ /* 0x000fe2000f8e18ff */
[----:B------:R-:W-:-:S08]  /*11f00*/  SHF.L.U32 R3, R2, 0x1f, RZ ;  /* 0x0000001f02037819 */ /* 0x000fd000000006ff */
[----:B------:R-:W2:Y:S02]  /*11f10*/  SYNCS.PHASECHK.TRANS64.TRYWAIT P1, [UR17+0x7038], R3 ;  /* 0x00703803ff0075a7 */ /* 0x000ea40008021111 */
[----:B--2---:R-:W-:Y:S05]  /*11f20*/  @!P1 BRA `(.L_x_327) ;  /* 0x0000002000209947 */ /* 0x004fea0003800000 */
.L_x_431:
[----:B-1----:R-:W-:-:S04]  /*11f30*/  @!P0 MOV R0, 0x1000 ;  /* 0x0000100000008802 */ /* 0x002fc80000000f00 */
[----:B------:R1:W-:Y:S01]  /*11f40*/  @!P0 SYNCS.ARRIVE.TRANS64 RZ, [UR17+0x7020], R0 ;  /* 0x00702000ffff89a7 */ /* 0x0003e20008000011 */
[----:B------:R-:W-:Y:S05]  /*11f50*/  BRA.U !UP2, `(.L_x_328) ;  /* 0x000000010a047547 */ /* 0x000fea000b800000 */
[----:B------:R-:W-:Y:S05]  /*11f60*/  BPT.TRAP 0x1 ;  /* 0x000000040000795c */ /* 0x000fea0000300000 */
.L_x_328:
[----:B------:R-:W-:Y:S04]  /*11f70*/  BSSY.RECONVERGENT B0, `(.L_x_329) ;  /* 0x0000003000007945 */ /* 0x000fe80003800200 */
[----:B------:R-:W-:Y:S05]  /*11f80*/  @P2 BRA `(.L_x_330) ;  /* 0x0000000000042947 */ /* 0x000fea0003800000 */
[----:B------:R-:W-:Y:S05]  /*11f90*/  BPT.TRAP 0x1 ;  /* 0x000000040000795c */ /* 0x000fea0000300000 */
.L_x_330:
[----:B------:R-:W-:Y:S05]  /*11fa0*/  BSYNC.RECONVERGENT B0 ;  /* 0x0000000000007941 */ /* 0x000fea0003800200 */
.L_x_329:
        /* <DEDUP_REMOVED lines=13> */
[----:B------:R-:W-:Y:S02]  /*12080*/  UIADD3 UR9, UPT, UPT, UR9, 0x4, URZ ;  /* 0x0000000409097890 */ /* 0x000fe4000fffe0ff */
[----:B------:R-:W-:Y:S02]  /*12090*/  UISETP.NE.AND UP1, UPT, UR10, 0x3, UPT ;  /* 0x000000030a00788c */ /* 0x000fe4000bf25270 */
[----:B------:R-:W-:Y:S02]  /*120a0*/  UIADD3 UR7, UPT, UPT, UR7, 0x4, URZ ;  /* 0x0000000407077890 */ /* 0x000fe4000fffe0ff */
[----:B------:R-:W-:Y:S02]  /*120b0*/  USEL UR11, URZ, 0x1, UP1 ;  /* 0x00000001ff0b7887 */ /* 0x000fe40008800000 */
[----:B------:R-:W-:Y:S02]  /*120c0*/  USEL UR10, UR10, URZ, UP1 ;  /* 0x000000ff0a0a7287 */ /* 0x000fe40008800000 */
[----:B------:R-:W-:-:S02]  /*120d0*/  UISETP.NE.AND UP1, UPT, UR9, URZ, UPT ;  /* 0x000000ff0900728c */ /* 0x000fc4000bf25270 */
[----:B------:R-:W-:Y:S01]  /*120e0*/  LOP3.LUT R2, R2, UR11, RZ, 0x3c, !PT ;  /* 0x0000000b02027c12 */ /* 0x000fe2000f8e3cff */
[----:B------:R-:W-:-:S06]  /*120f0*/  UIADD3 UR27, UPT, UPT, UR27, 0x100, URZ ;  /* 0x000001001b1b7890 */ /* 0x000fcc000fffe0ff */
[----:B---3--:R-:W-:Y:S06]  /*12100*/  BRA.U UP1, `(.L_x_331) ;  /* 0xfffffff1010c7547 */ /* 0x008fec000b83ffff */
[----:B------:R-:W-:Y:S02]  /*12110*/  UIADD3 UR9, UPT, UPT, UR7, 0x1, URZ ;  /* 0x0000000107097890 */ /* 0x000fe4000fffe0ff */
.L_x_290:
[----:B------:R-:W-:-:S13]  /*12120*/  ISETP.NE.AND P1, PT, RZ, UR6, PT ;  /* 0x00000006ff007c0c */ /* 0x000fda000bf25270 */
[----:B--2---:R-:W-:Y:S05]  /*12130*/  @!P1 EXIT ;  /* 0x000000000000994d */ /* 0x004fea0003800000 */
[----:B------:R-:W-:Y:S02]  /*12140*/  UIADD3 UR7, UPT, UPT, -UR6, URZ, URZ ;  /* 0x000000ff06077290 */ /* 0x000fe4000fffe1ff */
[----:B------:R-:W-:-:S12]  /*12150*/  USHF.L.U32 UR27, UR9, 0x6, URZ ;  /* 0x00000006091b7899 */ /* 0x000fd800080006ff */
.L_x_342:
[----:B------:R-:W-:Y:S05]  /*12160*/  BRA.U !UP0, `(.L_x_332) ;  /* 0x0000000108047547 */ /* 0x000fea000b800000 */
[----:B------:R-:W-:Y:S05]  /*12170*/  BPT.TRAP 0x1 ;  /* 0x000000040000795c */ /* 0x000fea0000300000 */
.L_x_332:
[----:B------:R-:W-:Y:S01]  /*12180*/  ULEA UR25, UR10, UR8, 0x3 ;  /* 0x000000080a197291 */ /* 0x000fe2000f8e18ff */
[----:B------:R-:W-:-:S08]  /*12190*/  SHF.L.U32 R3, R2, 0x1f, RZ ;  /* 0x0000001f02037819 */ /* 0x000fd000000006ff */
[----:B------:R-:W2:Y:S02]  /*121a0*/  SYNCS.PHASECHK.TRANS64.TRYWAIT P1, [UR25+0x7038], R3 ;  /* 0x00703803ff0075a7 */ /* 0x000ea40008021119 */
[----:B--2---:R-:W-:Y:S05]  /*121b0*/  @!P1 BRA `(.L_x_333) ;  /* 0x0000001c00949947 */ /* 0x004fea0003800000 */
.L_x_433:
[----:B-1----:R-:W-:-:S04]  /*121c0*/  @!P0 MOV R0, 0x1000 ;  /* 0x0000100000008802 */ /* 0x002fc80000000f00 */
[----:B------:R1:W-:Y:S01]  /*121d0*/  @!P0 SYNCS.ARRIVE.TRANS64 RZ, [UR25+0x7020], R0 ;  /* 0x00702000ffff89a7 */ /* 0x0003e20008000019 */
[----:B------:R-:W-:Y:S05]  /*121e0*/  BRA.U !UP2, `(.L_x_334) ;  /* 0x000000010a047547 */ /* 0x000fea000b800000 */
[----:B------:R-:W-:Y:S05]  /*121f0*/  BPT.TRAP 0x1 ;  /* 0x000000040000795c */ /* 0x000fea0000300000 */
.L_x_334:
[----:B------:R-:W-:Y:S04]  /*12200*/  BSSY.RECONVERGENT B0, `(.L_x_335) ;  /* 0x0000003000007945 */ /* 0x000fe80003800200 */
[----:B------:R-:W-:Y:S05]  /*12210*/  @P2 BRA `(.L_x_336) ;  /* 0x0000000000042947 */ /* 0x000fea0003800000 */
[----:B------:R-:W-:Y:S05]  /*12220*/  BPT.TRAP 0x1 ;  /* 0x000000040000795c */ /* 0x000fea0000300000 */
.L_x_336:
[----:B------:R-:W-:Y:S05]  /*12230*/  BSYNC.RECONVERGENT B0 ;  /* 0x0000000000007941 */ /* 0x000fea0003800200 */
.L_x_335:
        /* <DEDUP_REMOVED lines=18> */
.L_x_337:
[----:B------:R-:W-:Y:S01]  /*12360*/  ULEA UR17, UR6, UR8, 0x3 ;  /* 0x0000000806117291 */ /* 0x000fe2000f8e18ff */
[----:B------:R-:W-:-:S08]  /*12370*/  SHF.L.U32 R3, R2, 0x1f, RZ ;  /* 0x0000001f02037819 */ /* 0x000fd000000006ff */
[----:B------:R-:W2:Y:S02]  /*12380*/  SYNCS.PHASECHK.TRANS64.TRYWAIT P1, [UR17+0x7038], R3 ;  /* 0x00703803ff0075a7 */ /* 0x000ea40008021111 */
[----:B--2---:R-:W-:Y:S05]  /*12390*/  @!P1 BRA `(.L_x_338) ;  /* 0x0000001c00349947 */ /* 0x004fea0003800000 */
.L_x_435:
[----:B-1----:R-:W-:-:S04]  /*123a0*/  @!P0 MOV R0, 0x1000 ;  /* 0x0000100000008802 */ /* 0x002fc80000000f00 */
[----:B------:R1:W-:Y:S01]  /*123b0*/  @!P0 SYNCS.ARRIVE.TRANS64 RZ, [UR17+0x7020], R0 ;  /* 0x00702000ffff89a7 */ /* 0x0003e20008000011 */
[----:B------:R-:W-:Y:S05]  /*123c0*/  BRA.U !UP2, `(.L_x_339) ;  /* 0x000000010a047547 */ /* 0x000fea000b800000 */
[----:B------:R-:W-:Y:S05]  /*123d0*/  BPT.TRAP 0x1 ;  /* 0x000000040000795c */ /* 0x000fea0000300000 */
.L_x_339:
[----:B------:R-:W-:Y:S04]  /*123e0*/  BSSY.RECONVERGENT B0, `(.L_x_340) ;  /* 0x0000003000007945 */ /* 0x000fe80003800200 */
[----:B------:R-:W-:Y:S05]  /*123f0*/  @P2 BRA `(.L_x_341) ;  /* 0x0000000000042947 */ /* 0x000fea0003800000 */
[----:B------:R-:W-:Y:S05]  /*12400*/  BPT.TRAP 0x1 ;  /* 0x000000040000795c */ /* 0x000fea0000300000 */
.L_x_341:
[----:B------:R-:W-:Y:S05]  /*12410*/  BSYNC.RECONVERGENT B0 ;  /* 0x0000000000007941 */ /* 0x000fea0003800200 */
.L_x_340:
        /* <DEDUP_REMOVED lines=12> */
[----:B------:R2:W-:Y:S01]  /*124e0*/  UTMALDG.4D [UR16], [UR14], desc[UR12] ;  /* 0x00000c100e0075b4 */ /* 0x0005e20008019000 */
[----:B------:R-:W-:Y:S02]  /*124f0*/  UIADD3 UR7, UPT, UPT, UR7, 0x1, URZ ;  /* 0x0000000107077890 */ /* 0x000fe4000fffe0ff */
[----:B------:R-:W-:Y:S02]  /*12500*/  UISETP.NE.AND UP1, UPT, UR10, 0x3, UPT ;  /* 0x000000030a00788c */ /* 0x000fe4000bf25270 */
[----:B------:R-:W-:Y:S02]  /*12510*/  UIADD3 UR27, UPT, UPT, UR27, 0x40, URZ ;  /* 0x000000401b1b7890 */ /* 0x000fe4000fffe0ff */
[----:B------:R-:W-:Y:S02]  /*12520*/  USEL UR6, URZ, 0x1, UP1 ;  /* 0x00000001ff067887 */ /* 0x000fe40008800000 */
[----:B------:R-:W-:Y:S02]  /*12530*/  USEL UR10, UR10, URZ, UP1 ;  /* 0x000000ff0a0a7287 */ /* 0x000fe40008800000 */
[----:B------:R-:W-:-:S02]  /*12540*/  UISETP.NE.AND UP1, UPT, UR7, URZ, UPT ;  /* 0x000000ff0700728c */ /* 0x000fc4000bf25270 */
[----:B------:R-:W-:-:S07]  /*12550*/  LOP3.LUT R2, R2, UR6, RZ, 0x3c, !PT ;  /* 0x0000000602027c12 */ /* 0x000fce000f8e3cff */
[----:B--2---:R-:W-:Y:S05]  /*12560*/  BRA.U UP1, `(.L_x_342) ;  /* 0xfffffff901fc7547 */ /* 0x004fea000b83ffff */
[----:B------:R-:W-:Y:S05]  /*12570*/  EXIT ;  /* 0x000000000000794d */ /* 0x000fea0003800000 */
.L_x_454:
[----:B------:R-:W-:-:S08]  /*12580*/  NOP ;  /* 0x0000000000007918 */ /* 0x000fd00000000000 */
[----:B------:R-:W1:-:S00]  /*12590*/  USETMAXREG.DEALLOC.CTAPOOL 0x20 ;  /* 0x00000020000079c8 */ /* 0x000e4000080e0500 */
[----:B------:R-:W2:Y:S08]  /*125a0*/  S2UR UR18, SR_CTAID.X ;  /* 0x00000000001279c3 */ /* 0x000eb00000002500 */
[----:B-1----:R-:W1:Y:S01]  /*125b0*/  LDC R0, c[0x0][0x380] ;  /* 0x0000e000ff007b82 */ /* 0x002e620000000800 */
[----:B--2---:R-:W-:-:S06]  /*125c0*/  USHF.L.U32 UR18, UR18, 0x8, URZ ;  /* 0x0000000812127899 */ /* 0x004fcc00080006ff */
[----:B-1----:R-:W-:-:S13]  /*125d0*/  ISETP.LE.U32.AND P0, PT, R0, UR18, PT ;  /* 0x0000001200007c0c */ /* 0x002fda000bf03070 */
[----:B------:R-:W-:Y:S05]  /*125e0*/  @P0 EXIT ;  /* 0x000000000000094d */ /* 0x000fea0003800000 */
[----:B------:R-:W1:Y:S01]  /*125f0*/  LDCU UR19, c[0x0][0x38c] ;  /* 0x00007180ff1377ac */ /* 0x000e620008000800 */
[----:B------:R-:W2:Y:S01]  /*12600*/  S2UR UR4, SR_CTAID.Y ;  /* 0x00000000000479c3 */ /* 0x000ea20000002600 */
[----:B------:R-:W-:Y:S01]  /*12610*/  UMOV UR6, URZ ;  /* 0x000000ff00067c82 */ /* 0x000fe20008000000 */
[----:B------:R-:W-:Y:S01]  /*12620*/  ELECT P0, URZ, PT ;  /* 0x0000000000ff782f */ /* 0x000fe20003800000 */
[----:B-1----:R-:W1:Y:S01]  /*12630*/  I2F.U32.RP R2, UR19 ;  /* 0x0000001300027d06 */ /* 0x002e620008209000 */
[----:B------:R-:W-:-:S07]  /*12640*/  UISETP.NE.U32.AND UP0, UPT, UR19, URZ, UPT ;  /* 0x000000ff1300728c */ /* 0x000fce000bf05070 */
[----:B-1----:R-:W1:Y:S02]  /*12650*/  MUFU.RCP R0, R2 ;  /* 0x0000000200007308 */ /* 0x002e640000001000 */
[----:B-1----:R-:W-:-:S06]  /*12660*/  VIADD R0, R0, 0xffffffe ;  /* 0x0ffffffe00007836 */ /* 0x002fcc0000000000 */
[----:B------:R-:W1:Y:S02]  /*12670*/  F2I.FTZ.U32.TRUNC.NTZ R0, R0 ;  /* 0x0000000000007305 */ /* 0x000e64000021f000 */
[----:B-1----:R-:W-:-:S13]  /*12680*/  R2UR UR7, R0 ;  /* 0x00000000000772ca */ /* 0x002fda00000e0000 */
[----:B------:R-:W-:-:S04]  /*12690*/  UIADD3 UR5, UPT, UPT, URZ, -UR7, URZ ;  /* 0x80000007ff057290 */ /* 0x000fc8000fffe0ff */
[----:B------:R-:W-:-:S04]  /*126a0*/  UIMAD UR5, UR5, UR19, URZ ;  /* 0x00000013050572a4 */ /* 0x000fc8000f8e02ff */
[----:B------:R-:W-:-:S04]  /*126b0*/  UIMAD.WIDE.U32 UR6, UR7, UR5, UR6 ;  /* 0x00000005070672a5 */ /* 0x000fc8000f8e0006 */
[----:B--2---:R-:W-:-:S07]  /*126c0*/  UIMAD.WIDE.U32 UR20, UR7, UR4, URZ ;  /* 0x00000004071472a5 */ /* 0x004fce000f8e00ff */
[----:B------:R-:W-:Y:S02]  /*126d0*/  UMOV UR20, UR21 ;  /* 0x0000001500147c82 */ /* 0x000fe40008000000 */
[----:B------:R-:W-:Y:S02]  /*126e0*/  UIADD3 UR5, UPT, UPT, -UR20, URZ, URZ ;  /* 0x000000ff14057290 */ /* 0x000fe4000fffe1ff */
[----:B------:R-:W1:Y:S02]  /*126f0*/  S2UR UR21, SR_CTAID.Z ;  /* 0x00000000001579c3 */ /* 0x000e640000002700 */
[----:B------:R-:W-:-:S04]  /*12700*/  UIMAD UR5, UR19, UR5, UR4 ;  /* 0x00000005130572a4 */ /* 0x000fc8000f8e0204 */
[----:B------:R-:W-:-:S11]  /*12710*/  UISETP.GE.U32.AND UP2, UPT, UR5, UR19, UPT ;  /* 0x000000130500728c */ /* 0x000fd6000bf46070 */
[----:B------:R-:W-:Y:S02]  /*12720*/  @UP2 UIADD3 UR5, UPT, UPT, UR5, -UR19, URZ ;  /* 0x8000001305052290 */ /* 0x000fe4000fffe0ff */
[----:B------:R-:W-:Y:S02]  /*12730*/  @UP2 UIADD3 UR20, UPT, UPT, UR20, 0x1, URZ ;  /* 0x0000000114142890 */ /* 0x000fe4000fffe0ff */
[----:B------:R-:W-:-:S11]  /*12740*/  UISETP.GE.U32.AND UP1, UPT, UR5, UR19, UPT ;  /* 0x000000130500728c */ /* 0x000fd6000bf26070 */
[----:B------:R-:W-:Y:S02]  /*12750*/  @UP1 UIADD3 UR20, UPT, UPT, UR20, 0x1, URZ ;  /* 0x0000000114141890 */ /* 0x000fe4000fffe0ff */
[----:B------:R-:W-:-:S04]  /*12760*/  @!UP0 ULOP3.LUT UR20, URZ, UR19, URZ, 0x33, !UPT ;  /* 0x00000013ff148292 */ /* 0x000fc8000f8e33ff */
[----:B------:R-:W-:-:S04]  /*12770*/  UIADD3 UR5, UPT, UPT, -UR20, URZ, URZ ;  /* 0x000000ff14057290 */ /* 0x000fc8000fffe1ff */
[----:B------:R-:W-:Y:S01]  /*12780*/  UIMAD UR19, UR19, UR5, UR4 ;  /* 0x00000005131372a4 */ /* 0x000fe2000f8e0204 */
[----:B-1----:R-:W-:Y:S11]  /*12790*/  BRA.U UP6, `(.L_x_343) ;  /* 0x0000000106047547 */ /* 0x002ff6000b800000 */
[----:B------:R-:W-:Y:S05]  /*127a0*/  BPT.TRAP 0x1 ;  /* 0x000000040000795c */ /* 0x000fea0000300000 */
.L_x_343:
[----:B------:R-:W1:Y:S01]  /*127b0*/  S2UR UR4, SR_CgaCtaId ;  /* 0x00000000000479c3 */ /* 0x000e620000008800 */
[----:B------:R-:W-:Y:S01]  /*127c0*/  UMOV UR16, 0x400 ;  /* 0x0000040000107882 */ /* 0x000fe20000000000 */
[----:B------:R-:W-:Y:S01]  /*127d0*/  SHF.L.U32 R3, RZ, 0x1f, RZ ;  /* 0x0000001fff037819 */ /* 0x000fe200000006ff */
[----:B-1----:R-:W-:-:S09]  /*127e0*/  ULEA UR16, UR4, UR16, 0x18 ;  /* 0x0000001004107291 */ /* 0x002fd2000f8ec0ff */
[----:B------:R-:W1:Y:S02]  /*127f0*/  SYNCS.PHASECHK.TRANS64.TRYWAIT P0, [UR16+0x70b0], R3 ;  /* 0x0070b003ff0075a7 */ /* 0x000e640008001110 */
[----:B-1----:R-:W-:Y:S05]  /*12800*/  @!P0 BRA `(.L_x_344) ;  /* 0x0000001800308947 */ /* 0x002fea0003800000 */
.L_x_437:
[----:B------:R-:W2:Y:S01]  /*12810*/  LDCU.64 UR6, c[0x0][0x348] ;  /* 0x00006900ff0677ac */ /* 0x000ea20008000a00 */
[----:B------:R-:W-:Y:S01]  /*12820*/  UMOV UR17, URZ ;  /* 0x000000ff00117c82 */ /* 0x000fe20008000000 */
[----:B--2---:R-:W-:-:S04]  /*12830*/  UIADD3 UR6, UP0, UPT, UR6, 0x400, URZ ;  /* 0x0000040006067890 */ /* 0x004fc8000ff1e0ff */
[----:B------:R-:W-:-:S09]  /*12840*/  UIADD3.X UR7, UPT, UPT, URZ, UR7, URZ, UP0, !UPT ;  /* 0x00000007ff077290 */ /* 0x000fd200087fe4ff */
[----:B------:R2:W-:Y:S01]  /*12850*/  UTMASTG.5D [UR16], [UR6] ;  /* 0x00000010060073b5 */ /* 0x0005e20008020000 */
[----:B------:R0:W-:Y:S01]  /*12860*/  UTMACMDFLUSH ;  /* 0x00000000000079b7 */ /* 0x0001e20000000000 */
[----:B--2---:R-:W-:Y:S05]  /*12870*/  BRA.U UP6, `(.L_x_345) ;  /* 0x0000000106047547 */ /* 0x004fea000b800000 */
[----:B------:R-:W-:Y:S05]  /*12880*/  BPT.TRAP 0x1 ;  /* 0x000000040000795c */ /* 0x000fea0000300000 */
.L_x_345:
[----:B------:R-:W2:Y:S02]  /*12890*/  SYNCS.PHASECHK.TRANS64.TRYWAIT P0, [UR16+0x70b8], R3 ;  /* 0x0070b803ff0075a7 */ /* 0x000ea40008001110 */
[----:B--2---:R-:W-:Y:S05]  /*128a0*/  @!P0 BRA `(.L_x_346) ;  /* 0x0000001800208947 */ /* 0x004fea0003800000 */
.L_x_439:
[----:B------:R-:W2:Y:S01]  /*128b0*/  LDCU.64 UR6, c[0x0][0x348] ;  /* 0x00006900ff0677ac */ /* 0x000ea20008000a00 */
[----:B------:R-:W-:Y:S02]  /*128c0*/  UIADD3 UR10, UPT, UPT, UR18, 0x80, URZ ;  /* 0x00000080120a7890 */ /* 0x000fe4000fffe0ff */
[----:B------:R-:W-:Y:S01]  /*128d0*/  UIADD3 UR8, UPT, UPT, UR16, 0x2000, URZ ;  /* 0x0000200010087890 */ /* 0x000fe2000fffe0ff */
[----:B------:R-:W-:Y:S01]  /*128e0*/  UMOV UR9, URZ ;  /* 0x000000ff00097c82 */ /* 0x000fe20008000000 */
[----:B------:R-:W-:Y:S01]  /*128f0*/  UMOV UR11, UR19 ;  /* 0x00000013000b7c82 */ /* 0x000fe20008000000 */
[----:B------:R-:W-:Y:S01]  /*12900*/  UMOV UR12, UR20 ;  /* 0x00000014000c7c82 */ /* 0x000fe20008000000 */
[----:B------:R-:W-:Y:S01]  /*12910*/  UMOV UR13, UR21 ;  /* 0x00000015000d7c82 */ /* 0x000fe20008000000 */
[----:B--2---:R-:W-:-:S04]  /*12920*/  UIADD3 UR6, UP0, UPT, UR6, 0x400, URZ ;  /* 0x0000040006067890 */ /* 0x004fc8000ff1e0ff */
[----:B------:R-:W-:-:S09]  /*12930*/  UIADD3.X UR7, UPT, UPT, URZ, UR7, URZ, UP0, !UPT ;  /* 0x00000007ff077290 */ /* 0x000fd200087fe4ff */
[----:B------:R2:W-:Y:S01]  /*12940*/  UTMASTG.5D [UR8], [UR6] ;  /* 0x00000008060073b5 */ /* 0x0005e20008020000 */
[----:B------:R0:W-:Y:S01]  /*12950*/  UTMACMDFLUSH ;  /* 0x00000000000079b7 */ /* 0x0001e20000000000 */
[----:B------:R-:W-:-:S04]  /*12960*/  DEPBAR.LE SB0, 0x1 ;  /* 0x000080400000791a */ /* 0x000fc80000000000 */
[----:B--2---:R-:W-:Y:S05]  /*12970*/  BRA.U UP6, `(.L_x_347) ;  /* 0x0000000106047547 */ /* 0x004fea000b800000 */
[----:B------:R-:W-:Y:S05]  /*12980*/  BPT.TRAP 0x1 ;  /* 0x000000040000795c */ /* 0x000fea0000300000 */
.L_x_347:
[----:B------:R-:W-:-:S04]  /*12990*/  UIADD3 UR5, UPT, UPT, UR16, 0x70c0, URZ ;  /* 0x000070c010057890 */ /* 0x000fc8000fffe0ff */
[----:B------:R-:W-:-:S09]  /*129a0*/  UPRMT UR5, UR4, 0x654, UR5 ;  /* 0x0000065404057896 */ /* 0x000fd20008000005 */
[----:B------:R-:W-:Y:S01]  /*129b0*/  SYNCS.ARRIVE.TRANS64.RED.A1T0 RZ, [UR5], RZ ;  /* 0x000000ffffff79a7 */ /* 0x000fe20008100405 */
[----:B------:R-:W-:-:S04]  /*129c0*/  DEPBAR.LE SB0, 0x0 ;  /* 0x000080000000791a */ /* 0x000fc80000000000 */
[----:B------:R-:W-:Y:S05]  /*129d0*/  BRA.U UP6, `(.L_x_348) ;  /* 0x0000000106047547 */ /* 0x000fea000b800000 */
[----:B------:R-:W-:Y:S05]  /*129e0*/  BPT.TRAP 0x1 ;  /* 0x000000040000795c */ /* 0x000fea0000300000 */
.L_x_348:
[----:B------:R-:W-:Y:S01]  /*129f0*/  UIADD3 UR5, UPT, UPT, UR16, 0x70c8, URZ ;  /* 0x000070c810057890 */ /* 0x000fe2000fffe0ff */
[----:B------:R-:W-:Y:S02]  /*12a00*/  IMAD.MOV.U32 R2, RZ, RZ, 0xffff ;  /* 0x0000ffffff027424 */ /* 0x000fe400078e00ff */
[----:B-1----:R-:W-:Y:S01]  /*12a10*/  IMAD.MOV.U32 R0, RZ, RZ, 0x1 ;  /* 0x00000001ff007424 */ /* 0x002fe200078e00ff */
[----:B------:R-:W-:-:S09]  /*12a20*/  UPRMT UR5, UR4, 0x654, UR5 ;  /* 0x0000065404057896 */ /* 0x000fd20008000005 */
[----:B------:R-:W-:Y:S01]  /*12a30*/  SYNCS.ARRIVE.TRANS64.RED.A1T0 RZ, [UR5], RZ ;  /* 0x000000ffffff79a7 */ /* 0x000fe20008100405 */
[----:B------:R-:W1:Y:S01]  /*12a40*/  LDS R3, [UR16+0x70e0] ;  /* 0x0070e010ff037984 */ /* 0x000e620008000800 */
[----:B------:R-:W-:Y:S02]  /*12a50*/  UMOV UR6, 0x40 ;  /* 0x0000004000067882 */ /* 0x000fe40000000000 */
[----:B------:R-:W-:Y:S01]  /*12a60*/  ULEA UR6, UR4, UR6, 0x18 ;  /* 0x0000000604067291 */ /* 0x000fe2000f8ec0ff */
[----:B------:R-:W-:-:S08]  /*12a70*/  NOP ;  /* 0x0000000000007918 */ /* 0x000fd00000000000 */
[----:B------:R-:W2:Y:S01]  /*12a80*/  LDS R5, [UR6+0x14] ;  /* 0x00001406ff057984 */ /* 0x000ea20008000800 */
[----:B-1----:R-:W-:-:S04]  /*12a90*/  LOP3.LUT R3, R3, 0xffff, RZ, 0xc0, !PT ;  /* 0x0000ffff03037812 */ /* 0x002fc800078ec0ff */
[----:B------:R-:W-:-:S04]  /*12aa0*/  SHF.R.U32.HI R3, RZ, 0x5, R3 ;  /* 0x00000005ff037819 */ /* 0x000fc80000011603 */
[-C--:B------:R-:W-:Y:S02]  /*12ab0*/  SHF.L.U32 R2, R2, R3.reuse, RZ ;  /* 0x0000000302027219 */ /* 0x080fe400000006ff */
[----:B------:R-:W-:Y:S02]  /*12ac0*/  SHF.L.U32 R3, R0, R3, RZ ;  /* 0x0000000300037219 */ /* 0x000fe400000006ff */
[----:B--2---:R-:W-:-:S04]  /*12ad0*/  LOP3.LUT R5, R5, R2, RZ, 0xc0, !PT ;  /* 0x0000000205057212 */ /* 0x004fc800078ec0ff */
[----:B------:R-:W-:-:S13]  /*12ae0*/  ISETP.NE.AND P0, PT, R5, R2, PT ;  /* 0x000000020500720c */ /* 0x000fda0003f05270 */
[----:B------:R-:W-:Y:S05]  /*12af0*/  @P0 BRA `(.L_x_349) ;  /* 0x00000000005c0947 */ /* 0x000fea0003800000 */
[----:B------:R-:W1:Y:S02]  /*12b00*/  LDS R0, [UR6+0x18] ;  /* 0x00001806ff007984 */ /* 0x000e640008000800 */
[----:B-1----:R-:W-:-:S04]  /*12b10*/  LOP3.LUT R0, R0, R3, RZ, 0xc0, !PT ;  /* 0x0000000300007212 */ /* 0x002fc800078ec0ff */
[----:B------:R-:W-:-:S13]  /*12b20*/  ISETP.NE.AND P0, PT, R0, R3, PT ;  /* 0x000000030000720c */ /* 0x000fda0003f05270 */
[----:B------:R-:W-:Y:S05]  /*12b30*/  @P0 BRA `(.L_x_350) ;  /* 0x0000000000400947 */ /* 0x000fea0003800000 */
[----:B------:R-:W-:Y:S01]  /*12b40*/  R2UR UR8, R2 ;  /* 0x00000000020872ca */ /* 0x000fe200000e0000 */
[----:B------:R-:W-:Y:S01]  /*12b50*/  VOTEU.ANY UR7, UPT, PT ;  /* 0x0000000000077886 */ /* 0x000fe200038e0100 */
[----:B------:R-:W1:Y:S01]  /*12b60*/  S2R R2, SR_LANEID ;  /* 0x0000000000027919 */ /* 0x000e620000000000 */
[----:B------:R-:W-:Y:S01]  /*12b70*/  LOP3.LUT R4, RZ, R3, RZ, 0x33, !PT ;  /* 0x00000003ff047212 */ /* 0x000fe200078e33ff */
[----:B------:R-:W-:-:S03]  /*12b80*/  UFLO.U32 UR7, UR7 ;  /* 0x00000007000772bd */ /* 0x000fc600080e0000 */
[----:B------:R-:W2:Y:S06]  /*12b90*/  REDUX UR4, R4 ;  /* 0x00000000040473c4 */ /* 0x000eac0000000000 */
[----:B------:R-:W-:-:S06]  /*12ba0*/  ULOP3.LUT UR8, URZ, UR8, URZ, 0x33, !UPT ;  /* 0x00000008ff087292 */ /* 0x000fcc000f8e33ff */
[----:B------:R-:W-:-:S04]  /*12bb0*/  IMAD.U32 R0, RZ, RZ, UR8 ;  /* 0x00000008ff007e24 */ /* 0x000fc8000f8e00ff */
[----:B------:R-:W3:Y:S02]  /*12bc0*/  REDUX UR5, R0 ;  /* 0x00000000000573c4 */ /* 0x000ee40000000000 */
[----:B------:R4:W-:Y:S01]  /*12bd0*/  UTCATOMSWS.AND URZ, UR8 ;  /* 0x0000000800ff79e3 */ /* 0x0009e20008000000 */
[----:B-1----:R-:W-:Y:S01]  /*12be0*/  ISETP.EQ.U32.AND P0, PT, R2, UR7, PT ;  /* 0x0000000702007c0c */ /* 0x002fe2000bf02070 */
[----:B--2---:R-:W-:Y:S02]  /*12bf0*/  IMAD.U32 R2, RZ, RZ, UR4 ;  /* 0x00000004ff027e24 */ /* 0x004fe4000f8e00ff */
[----:B---3--:R-:W-:-:S10]  /*12c00*/  IMAD.U32 R3, RZ, RZ, UR5 ;  /* 0x00000005ff037e24 */ /* 0x008fd4000f8e00ff */
[----:B------:R4:W-:Y:S04]  /*12c10*/  @P0 ATOMS.AND RZ, [UR6+0x14], R3 ;  /* 0x00001403ffff098c */ /* 0x0009e8000a800006 */
[----:B------:R4:W-:Y:S01]  /*12c20*/  @P0 ATOMS.AND RZ, [UR6+0x18], R2 ;  /* 0x00001802ffff098c */ /* 0x0009e2000a800006 */
[----:B------:R-:W-:Y:S05]  /*12c30*/  BRA `(.L_x_351) ;  /* 0x0000000000147947 */ /* 0x000fea0003800000 */
.L_x_350:
[----:B------:R-:W-:Y:S02]  /*12c40*/  MOV R2, 0x12c60 ;  /* 0x00012c6000027802 */ /* 0x000fe40000000f00 */
[----:B------:R-:W-:Y:S05]  /*12c50*/  CALL.REL.NOINC `($__internal_0_$__cuda_sm10x_tcgen05_guardrail_trap_col_being_dealloced_not_returned_by_alloc) ;  /* 0x00000014004c7944 */ /* 0x000fea0003c00000 */
[----:B------:R-:W-:Y:S05]  /*12c60*/  BRA `(.L_x_351) ;  /* 0x0000000000087947 */ /* 0x000fea0003800000 */
.L_x_349:
[----:B------:R-:W-:Y:S02]  /*12c70*/  MOV R2, 0x12c90 ;  /* 0x00012c9000027802 */ /* 0x000fe40000000f00 */
[----:B------:R-:W-:Y:S05]  /*12c80*/  CALL.REL.NOINC `($__internal_2_$__cuda_sm10x_tcgen05_guardrail_trap_unallocated_columns_being_dealloced) ;  /* 0x0000001400587944 */ /* 0x000fea0003c00000 */
.L_x_351:
[----:B------:R-:W-:Y:S01]  /*12c90*/  NOP ;  /* 0x0000000000007918 */ /* 0x000fe20000000000 */
[----:B----4-:R-:W-:Y:S05]  /*12ca0*/  EXIT ;  /* 0x000000000000794d */ /* 0x010fea0003800000 */
.L_x_35:
[----:B------:R-:W-:-:S07]  /*12cb0*/  MOV R0, UR4 ;  /* 0x0000000400007c02 */ /* 0x000fce0008000f00 */
.L_x_352:
[----:B-1----:R1:W2:Y:S02]  /*12cc0*/  SYNCS.PHASECHK.TRANS64.TRYWAIT P0, [R0+URZ+0x7000], R3 ;  /* 0x00700003000075a7 */ /* 0x0022a400080011ff */
[----:B--2---:R-:W-:Y:S05]  /*12cd0*/  @!P0 NANOSLEEP.SYNCS 0x989680 ;  /* 0x009896800000895d */ /* 0x004fea0003900000 */
[----:B------:R-:W2:Y:S02]  /*12ce0*/  @!P0 SYNCS.PHASECHK.TRANS64 P0, [R0+URZ+0x7000], R3 ;  /* 0x00700003000085a7 */ /* 0x000ea400080010ff */
[----:B--2---:R-:W-:Y:S05]  /*12cf0*/  @!P0 BRA `(.L_x_352) ;  /* 0xfffffffc00f08947 */ /* 0x004fea000383ffff */
[----:B------:R-:W-:Y:S05]  /*12d00*/  BRA `(.L_x_353) ;  /* 0xfffffeec00b47947 */ /* 0x000fea000383ffff */
.L_x_37:
[----:B-1----:R-:W-:-:S07]  /*12d10*/  MOV R0, UR4 ;  /* 0x0000000400007c02 */ /* 0x002fce0008000f00 */
.L_x_354:
[----:B-1----:R1:W2:Y:S02]  /*12d20*/  SYNCS.PHASECHK.TRANS64.TRYWAIT P0, [R0+URZ+0x7020], R3 ;  /* 0x00702003000075a7 */ /* 0x0022a400080011ff */
[----:B--2---:R-:W-:Y:S05]  /*12d30*/  @!P0 NANOSLEEP.SYNCS 0x989680 ;  /* 0x009896800000895d */ /* 0x004fea0003900000 */
[----:B------:R-:W2:Y:S02]  /*12d40*/  @!P0 SYNCS.PHASECHK.TRANS64 P0, [R0+URZ+0x7020], R3 ;  /* 0x00702003000085a7 */ /* 0x000ea400080010ff */
[----:B--2---:R-:W-:Y:S05]  /*12d50*/  @!P0 BRA `(.L_x_354) ;  /* 0xfffffffc00f08947 */ /* 0x004fea000383ffff */
[----:B------:R-:W-:Y:S05]  /*12d60*/  BRA `(.L_x_355) ;  /* 0xfffffeec00b07947 */ /* 0x000fea000383ffff */
.L_x_39:
[----:B------:R-:W-:-:S07]  /*12d70*/  MOV R5, UR4 ;  /* 0x0000000400057c02 */ /* 0x000fce0008000f00 */
.L_x_356:
[----:B--2---:R2:W3:Y:S02]  /*12d80*/  SYNCS.PHASECHK.TRANS64.TRYWAIT P0, [R5+URZ+0x7058], R2 ;  /* 0x00705802050075a7 */ /* 0x0044e400080011ff */
[----:B---3--:R-:W-:Y:S05]  /*12d90*/  @!P0 NANOSLEEP.SYNCS 0x989680 ;  /* 0x009896800000895d */ /* 0x008fea0003900000 */
[----:B------:R-:W3:Y:S02]  /*12da0*/  @!P0 SYNCS.PHASECHK.TRANS64 P0, [R5+URZ+0x7058], R2 ;  /* 0x00705802050085a7 */ /* 0x000ee400080010ff */
[----:B---3--:R-:W-:Y:S05]  /*12db0*/  @!P0 BRA `(.L_x_356) ;  /* 0xfffffffc00f08947 */ /* 0x008fea000383ffff */
[----:B------:R-:W-:Y:S05]  /*12dc0*/  BRA `(.L_x_357) ;  /* 0xfffffeec00b47947 */ /* 0x000fea000383ffff */
.L_x_43:
[----:B------:R-:W-:-:S07]  /*12dd0*/  MOV R0, UR4 ;  /* 0x0000000400007c02 */ /* 0x000fce0008000f00 */
.L_x_358:
[----:B-1----:R1:W3:Y:S02]  /*12de0*/  SYNCS.PHASECHK.TRANS64.TRYWAIT P0, [R0+URZ+0x7008], R3 ;  /* 0x00700803000075a7 */ /* 0x0022e400080011ff */
[----:B---3--:R-:W-:Y:S05]  /*12df0*/  @!P0 NANOSLEEP.SYNCS 0x989680 ;  /* 0x009896800000895d */ /* 0x008fea0003900000 */
[----:B------:R-:W3:Y:S02]  /*12e00*/  @!P0 SYNCS.PHASECHK.TRANS64 P0, [R0+URZ+0x7008], R3 ;  /* 0x00700803000085a7 */ /* 0x000ee400080010ff */
[----:B---3--:R-:W-:Y:S05]  /*12e10*/  @!P0 BRA `(.L_x_358) ;  /* 0xfffffffc00f08947 */ /* 0x008fea000383ffff */
[----:B------:R-:W-:Y:S05]  /*12e20*/  BRA `(.L_x_359) ;  /* 0xfffffef000007947 */ /* 0x000fea000383ffff */
.L_x_45:
[----:B--2---:R-:W-:-:S07]  /*12e30*/  MOV R5, UR4 ;  /* 0x0000000400057c02 */ /* 0x004fce0008000f00 */
.L_x_360:
[----:B--2---:R2:W3:Y:S02]  /*12e40*/  SYNCS.PHASECHK.TRANS64.TRYWAIT P0, [R5+URZ+0x7068], R2 ;  /* 0x00706802050075a7 */ /* 0x0044e400080011ff */
[----:B---3--:R-:W-:Y:S05]  /*12e50*/  @!P0 NANOSLEEP.SYNCS 0x989680 ;  /* 0x009896800000895d */ /* 0x008fea0003900000 */
[----:B------:R-:W3:Y:S02]  /*12e60*/  @!P0 SYNCS.PHASECHK.TRANS64 P0, [R5+URZ+0x7068], R2 ;  /* 0x00706802050085a7 */ /* 0x000ee400080010ff */
[----:B---3--:R-:W-:Y:S05]  /*12e70*/  @!P0 BRA `(.L_x_360) ;  /* 0xfffffffc00f08947 */ /* 0x008fea000383ffff */
[----:B------:R-:W-:Y:S05]  /*12e80*/  BRA `(.L_x_361) ;  /* 0xfffffeec00fc7947 */ /* 0x000fea000383ffff */
.L_x_49:
[----:B------:R-:W-:-:S07]  /*12e90*/  MOV R0, UR4 ;  /* 0x0000000400007c02 */ /* 0x000fce0008000f00 */
.L_x_362:
[----:B---3--:R3:W4:Y:S02]  /*12ea0*/  SYNCS.PHASECHK.TRANS64.TRYWAIT P0, [R0+URZ+0x7028], R3 ;  /* 0x00702803000075a7 */ /* 0x00872400080011ff */
[----:B----4-:R-:W-:Y:S05]  /*12eb0*/  @!P0 NANOSLEEP.SYNCS 0x989680 ;  /* 0x009896800000895d */ /* 0x010fea0003900000 */
[----:B------:R-:W4:Y:S02]  /*12ec0*/  @!P0 SYNCS.PHASECHK.TRANS64 P0, [R0+URZ+0x7028], R3 ;  /* 0x00702803000085a7 */ /* 0x000f2400080010ff */
[----:B----4-:R-:W-:Y:S05]  /*12ed0*/  @!P0 BRA `(.L_x_362) ;  /* 0xfffffffc00f08947 */ /* 0x010fea000383ffff */
[----:B------:R-:W-:Y:S05]  /*12ee0*/  BRA `(.L_x_363) ;  /* 0xfffffef000547947 */ /* 0x000fea000383ffff */
.L_x_51:
[----:B--2---:R-:W-:-:S07]  /*12ef0*/  MOV R5, UR4 ;  /* 0x0000000400057c02 */ /* 0x004fce0008000f00 */
.L_x_364:
[----:B--2---:R2:W4:Y:S02]  /*12f00*/  SYNCS.PHASECHK.TRANS64.TRYWAIT P0, [R5+URZ+0x70a0], R2 ;  /* 0x0070a002050075a7 */ /* 0x00452400080011ff */
[----:B----4-:R-:W-:Y:S05]  /*12f10*/  @!P0 NANOSLEEP.SYNCS 0x989680 ;  /* 0x009896800000895d */ /* 0x010fea0003900000 */
[----:B------:R-:W4:Y:S02]  /*12f20*/  @!P0 SYNCS.PHASECHK.TRANS64 P0, [R5+URZ+0x70a0], R2 ;  /* 0x0070a002050085a7 */ /* 0x000f2400080010ff */
[----:B----4-:R-:W-:Y:S05]  /*12f30*/  @!P0 BRA `(.L_x_364) ;  /* 0xfffffffc00f08947 */ /* 0x010fea000383ffff */
[----:B------:R-:W-:Y:S05]  /*12f40*/  BRA `(.L_x_365) ;  /* 0xfffffef0004c7947 */ /* 0x000fea000383ffff */
.L_x_53:
[----:B---3--:R-:W-:-:S07]  /*12f50*/  MOV R0, UR4 ;  /* 0x0000000400007c02 */ /* 0x008fce0008000f00 */
.L_x_366:
[----:B---3--:R3:W4:Y:S02]  /*12f60*/  SYNCS.PHASECHK.TRANS64.TRYWAIT P0, [R0+URZ+0x7058], R3 ;  /* 0x00705803000075a7 */ /* 0x00872400080011ff */
[----:B----4-:R-:W-:Y:S05]  /*12f70*/  @!P0 NANOSLEEP.SYNCS 0x989680 ;  /* 0x009896800000895d */ /* 0x010fea0003900000 */
[----:B------:R-:W4:Y:S02]  /*12f80*/  @!P0 SYNCS.PHASECHK.TRANS64 P0, [R0+URZ+0x7058], R3 ;  /* 0x00705803000085a7 */ /* 0x000f2400080010ff */
[----:B----4-:R-:W-:Y:S05]  /*12f90*/  @!P0 BRA `(.L_x_366) ;  /* 0xfffffffc00f08947 */ /* 0x010fea000383ffff */
[----:B------:R-:W-:Y:S05]  /*12fa0*/  BRA `(.L_x_367) ;  /* 0xfffffef000447947 */ /* 0x000fea000383ffff */
.L_x_57:
[----:B------:R-:W-:Y:S07]  /*12fb0*/  MOV R0, UR7 ;  /* 0x0000000700007c02 */ /* 0x000fee0008000f00 */
.L_x_368:
[----:B--2---:R2:W3:Y:S02]  /*12fc0*/  SYNCS.PHASECHK.TRANS64.TRYWAIT P0, [R0+URZ+0x7020], R3 ;  /* 0x00702003000075a7 */ /* 0x0044e400080011ff */
[----:B---3--:R-:W-:Y:S05]  /*12fd0*/  @!P0 NANOSLEEP.SYNCS 0x989680 ;  /* 0x009896800000895d */ /* 0x008fea0003900000 */
[----:B------:R-:W3:Y:S02]  /*12fe0*/  @!P0 SYNCS.PHASECHK.TRANS64 P0, [R0+URZ+0x7020], R3 ;  /* 0x00702003000085a7 */ /* 0x000ee400080010ff */
[----:B---3--:R-:W-:Y:S05]  /*12ff0*/  @!P0 BRA `(.L_x_368) ;  /* 0xfffffffc00f08947 */ /* 0x008fea000383ffff */
[----:B------:R-:W-:Y:S05]  /*13000*/  BRA `(.L_x_369) ;  /* 0xfffffef4001c7947 */ /* 0x000fea000383ffff */
.L_x_60:
[----:B------:R-:W-:Y:S07]  /*13010*/  MOV R0, UR4 ;  /* 0x0000000400007c02 */ /* 0x000fee0008000f00 */
.L_x_370:
[----:B--2---:R2:W3:Y:S02]  /*13020*/  SYNCS.PHASECHK.TRANS64.TRYWAIT P0, [R0+URZ+0x70a8], R3 ;  /* 0x0070a803000075a7 */ /* 0x0044e400080011ff */
[----:B---3--:R-:W-:Y:S05]  /*13030*/  @!P0 NANOSLEEP.SYNCS 0x989680 ;  /* 0x009896800000895d */ /* 0x008fea0003900000 */
[----:B------:R-:W3:Y:S02]  /*13040*/  @!P0 SYNCS.PHASECHK.TRANS64 P0, [R0+URZ+0x70a8], R3 ;  /* 0x0070a803000085a7 */ /* 0x000ee400080010ff */
[----:B---3--:R-:W-:Y:S05]  /*13050*/  @!P0 BRA `(.L_x_370) ;  /* 0xfffffffc00f08947 */ /* 0x008fea000383ffff */
[----:B------:R-:W-:Y:S05]  /*13060*/  BRA `(.L_x_371) ;  /* 0xfffffef400847947 */ /* 0x000fea000383ffff */
.L_x_62:
[----:B------:R-:W-:Y:S07]  /*13070*/  MOV R0, UR4 ;  /* 0x0000000400007c02 */ /* 0x000fee0008000f00 */
.L_x_372:
[----:B--2---:R2:W3:Y:S02]  /*13080*/  SYNCS.PHASECHK.TRANS64.TRYWAIT P0, [R0+URZ+0x7068], R3 ;  /* 0x00706803000075a7 */ /* 0x0044e400080011ff */
[----:B---3--:R-:W-:Y:S05]  /*13090*/  @!P0 NANOSLEEP.SYNCS 0x989680 ;  /* 0x009896800000895d */ /* 0x008fea0003900000 */
[----:B------:R-:W3:Y:S02]  /*130a0*/  @!P0 SYNCS.PHASECHK.TRANS64 P0, [R0+URZ+0x7068], R3 ;  /* 0x00706803000085a7 */ /* 0x000ee400080010ff */
[----:B---3--:R-:W-:Y:S05]  /*130b0*/  @!P0 BRA `(.L_x_372) ;  /* 0xfffffffc00f08947 */ /* 0x008fea000383ffff */
[----:B------:R-:W-:Y:S05]  /*130c0*/  BRA `(.L_x_373) ;  /* 0xfffffef400807947 */ /* 0x000fea000383ffff */
.L_x_68:
[----:B------:R-:W-:Y:S07]  /*130d0*/  MOV R0, UR7 ;  /* 0x0000000700007c02 */ /* 0x000fee0008000f00 */
.L_x_374:
[----:B--2---:R2:W3:Y:S02]  /*130e0*/  SYNCS.PHASECHK.TRANS64.TRYWAIT P0, [R0+URZ+0x7020], R3 ;  /* 0x00702003000075a7 */ /* 0x0044e400080011ff */
[----:B---3--:R-:W-:Y:S05]  /*130f0*/  @!P0 NANOSLEEP.SYNCS 0x989680 ;  /* 0x009896800000895d */ /* 0x008fea0003900000 */
[----:B------:R-:W3:Y:S02]  /*13100*/  @!P0 SYNCS.PHASECHK.TRANS64 P0, [R0+URZ+0x7020], R3 ;  /* 0x00702003000085a7 */ /* 0x000ee400080010ff */
[----:B---3--:R-:W-:Y:S05]  /*13110*/  @!P0 BRA `(.L_x_374) ;  /* 0xfffffffc00f08947 */ /* 0x008fea000383ffff */
[----:B------:R-:W-:Y:S05]  /*13120*/  BRA `(.L_x_375) ;  /* 0xfffffef800b87947 */ /* 0x000fea000383ffff */
.L_x_70:
[----:B------:R-:W-:Y:S07]  /*13130*/  MOV R0, UR4 ;  /* 0x0000000400007c02 */ /* 0x000fee0008000f00 */
.L_x_376:
[----:B--2---:R2:W3:Y:S02]  /*13140*/  SYNCS.PHASECHK.TRANS64.TRYWAIT P0, [R0+URZ+0x70a0], R3 ;  /* 0x0070a003000075a7 */ /* 0x0044e400080011ff */
[----:B---3--:R-:W-:Y:S05]  /*13150*/  @!P0 NANOSLEEP.SYNCS 0x989680 ;  /* 0x009896800000895d */ /* 0x008fea0003900000 */
[----:B------:R-:W3:Y:S02]  /*13160*/  @!P0 SYNCS.PHASECHK.TRANS64 P0, [R0+URZ+0x70a0], R3 ;  /* 0x0070a003000085a7 */ /* 0x000ee400080010ff */
[----:B---3--:R-:W-:Y:S05]  /*13170*/  @!P0 BRA `(.L_x_376) ;  /* 0xfffffffc00f08947 */ /* 0x008fea000383ffff */
[----:B------:R-:W-:Y:S05]  /*13180*/  BRA `(.L_x_377) ;  /* 0xfffffef800b47947 */ /* 0x000fea000383ffff */
.L_x_72:
[----:B------:R-:W-:Y:S07]  /*13190*/  MOV R0, UR4 ;  /* 0x0000000400007c02 */ /* 0x000fee0008000f00 */
.L_x_378:
[----:B--2---:R2:W3:Y:S02]  /*131a0*/  SYNCS.PHASECHK.TRANS64.TRYWAIT P0, [R0+URZ+0x7058], R3 ;  /* 0x00705803000075a7 */ /* 0x0044e400080011ff */
[----:B---3--:R-:W-:Y:S05]  /*131b0*/  @!P0 NANOSLEEP.SYNCS 0x989680 ;  /* 0x009896800000895d */ /* 0x008fea0003900000 */
[----:B------:R-:W3:Y:S02]  /*131c0*/  @!P0 SYNCS.PHASECHK.TRANS64 P0, [R0+URZ+0x7058], R3 ;  /* 0x00705803000085a7 */ /* 0x000ee400080010ff */
[----:B---3--:R-:W-:Y:S05]  /*131d0*/  @!P0 BRA `(.L_x_378) ;  /* 0xfffffffc00f08947 */ /* 0x008fea000383ffff */
[----:B------:R-:W-:Y:S05]  /*131e0*/  BRA `(.L_x_379) ;  /* 0xfffffef800b07947 */ /* 0x000fea000383ffff */
.L_x_80:
[----:B------:R-:W-:-:S07]  /*131f0*/  MOV R0, UR4 ;  /* 0x0000000400007c02 */ /* 0x000fce0008000f00 */
.L_x_380:
[----:B--2---:R2:W3:Y:S02]  /*13200*/  SYNCS.PHASECHK.TRANS64.TRYWAIT P0, [R0+URZ+0x70a8], R3 ;  /* 0x0070a803000075a7 */ /* 0x0044e400080011ff */
[----:B---3--:R-:W-:Y:S05]  /*13210*/  @!P0 NANOSLEEP.SYNCS 0x989680 ;  /* 0x009896800000895d */ /* 0x008fea0003900000 */
[----:B------:R-:W3:Y:S02]  /*13220*/  @!P0 SYNCS.PHASECHK.TRANS64 P0, [R0+URZ+0x70a8], R3 ;  /* 0x0070a803000085a7 */ /* 0x000ee400080010ff */
[----:B---3--:R-:W-:Y:S05]  /*13230*/  @!P0 BRA `(.L_x_380) ;  /* 0xfffffffc00f08947 */ /* 0x008fea000383ffff */
[----:B------:R-:W-:Y:S05]  /*13240*/  BRA `(.L_x_381) ;  /* 0xfffffefc00b07947 */ /* 0x000fea000383ffff */
.L_x_82:
[----:B--2---:R-:W-:-:S07]  /*13250*/  MOV R0, UR4 ;  /* 0x0000000400007c02 */ /* 0x004fce0008000f00 */
.L_x_382:
[----:B--2---:R2:W3:Y:S02]  /*13260*/  SYNCS.PHASECHK.TRANS64.TRYWAIT P0, [R0+URZ+0x7068], R5 ;  /* 0x00706805000075a7 */ /* 0x0044e400080011ff */
[----:B---3--:R-:W-:Y:S05]  /*13270*/  @!P0 NANOSLEEP.SYNCS 0x989680 ;  /* 0x009896800000895d */ /* 0x008fea0003900000 */
[----:B------:R-:W3:Y:S02]  /*13280*/  @!P0 SYNCS.PHASECHK.TRANS64 P0, [R0+URZ+0x7068], R5 ;  /* 0x00706805000085a7 */ /* 0x000ee400080010ff */
[----:B---3--:R-:W-:Y:S05]  /*13290*/  @!P0 BRA `(.L_x_382) ;  /* 0xfffffffc00f08947 */ /* 0x008fea000383ffff */
[----:B------:R-:W-:Y:S05]  /*132a0*/  BRA `(.L_x_383) ;  /* 0xfffffefc00ac7947 */ /* 0x000fea000383ffff */
.L_x_89:
[----:B-1----:R1:W2:Y:S02]  /*132b0*/  SYNCS.PHASECHK.TRANS64.TRYWAIT P0, [R16+URZ+0x70c0], R3 ;  /* 0x0070c003100075a7 */ /* 0x0022a400080011ff */
[----:B--2---:R-:W-:Y:S05]  /*132c0*/  @!P0 NANOSLEEP.SYNCS 0x989680 ;  /* 0x009896800000895d */ /* 0x004fea0003900000 */
[----:B------:R-:W2:Y:S02]  /*132d0*/  @!P0 SYNCS.PHASECHK.TRANS64 P0, [R16+URZ+0x70c0], R3 ;  /* 0x0070c003100085a7 */ /* 0x000ea400080010ff */
[----:B--2---:R-:W-:Y:S05]  /*132e0*/  @!P0 BRA `(.L_x_89) ;  /* 0xfffffffc00f08947 */ /* 0x004fea000383ffff */
[----:B------:R-:W-:Y:S05]  /*132f0*/  BRA `(.L_x_384) ;  /* 0xffffff0000dc7947 */ /* 0x000fea000383ffff */
.L_x_155:
[----:B--2---:R2:W5:Y:S02]  /*13300*/  SYNCS.PHASECHK.TRANS64.TRYWAIT P0, [R16+URZ+0x70c8], R3 ;  /* 0x0070c803100075a7 */ /* 0x00456400080011ff */
[----:B-----5:R-:W-:Y:S05]  /*13310*/  @!P0 NANOSLEEP.SYNCS 0x989680 ;  /* 0x009896800000895d */ /* 0x020fea0003900000 */
[----:B------:R-:W5:Y:S02]  /*13320*/  @!P0 SYNCS.PHASECHK.TRANS64 P0, [R16+URZ+0x70c8], R3 ;  /* 0x0070c803100085a7 */ /* 0x000f6400080010ff */
[----:B-----5:R-:W-:Y:S05]  /*13330*/  @!P0 BRA `(.L_x_155) ;  /* 0xfffffffc00f08947 */ /* 0x020fea000383ffff */
[----:B------:R-:W-:Y:S05]  /*13340*/  BRA `(.L_x_385) ;  /* 0xffffff3400447947 */ /* 0x000fea000383ffff */
.L_x_160:
[----:B-1----:R-:W-:-:S04]  /*13350*/  MOV R0, UR39 ;  /* 0x0000002700007c02 */ /* 0x002fc80008000f00 */
[----:B------:R1:W2:Y:S03]  /*13360*/  SYNCS.PHASECHK.TRANS64.TRYWAIT P0, [R0+URZ+0x7070], R3 ;  /* 0x00707003000075a7 */ /* 0x0002a600080011ff */
[----:B--2---:R-:W-:Y:S05]  /*13370*/  @!P0 NANOSLEEP.SYNCS 0x989680 ;  /* 0x009896800000895d */ /* 0x004fea0003900000 */
[----:B------:R-:W2:Y:S02]  /*13380*/  @!P0 SYNCS.PHASECHK.TRANS64 P0, [R0+URZ+0x7070], R3 ;  /* 0x00707003000085a7 */ /* 0x000ea400080010ff */
[----:B--2---:R-:W-:Y:S05]  /*13390*/  @!P0 BRA `(.L_x_160) ;  /* 0xfffffffc00ec8947 */ /* 0x004fea000383ffff */
[----:B------:R-:W-:Y:S05]  /*133a0*/  BRA `(.L_x_386) ;  /* 0xffffff3800487947 */ /* 0x000fea000383ffff */
.L_x_163:
[----:B-1----:R-:W-:-:S04]  /*133b0*/  MOV R0, UR39 ;  /* 0x0000002700007c02 */ /* 0x002fc80008000f00 */
[----:B------:R1:W2:Y:S03]  /*133c0*/  SYNCS.PHASECHK.TRANS64.TRYWAIT P0, [R0+URZ+0x7080], R3 ;  /* 0x00708003000075a7 */ /* 0x0002a600080011ff */
[----:B--2---:R-:W-:Y:S05]  /*133d0*/  @!P0 NANOSLEEP.SYNCS 0x989680 ;  /* 0x009896800000895d */ /* 0x004fea0003900000 */
[----:B------:R-:W2:Y:S02]  /*133e0*/  @!P0 SYNCS.PHASECHK.TRANS64 P0, [R0+URZ+0x7080], R3 ;  /* 0x00708003000085a7 */ /* 0x000ea400080010ff */
[----:B--2---:R-:W-:Y:S05]  /*133f0*/  @!P0 BRA `(.L_x_163) ;  /* 0xfffffffc00ec8947 */ /* 0x004fea000383ffff */
[----:B------:R-:W-:Y:S05]  /*13400*/  BRA `(.L_x_387) ;  /* 0xffffff3800607947 */ /* 0x000fea000383ffff */
.L_x_166:
[----:B-1----:R-:W-:-:S04]  /*13410*/  MOV R0, UR39 ;  /* 0x0000002700007c02 */ /* 0x002fc80008000f00 */
[----:B------:R1:W2:Y:S03]  /*13420*/  SYNCS.PHASECHK.TRANS64.TRYWAIT P0, [R0+URZ+0x7070], R3 ;  /* 0x00707003000075a7 */ /* 0x0002a600080011ff */
[----:B--2---:R-:W-:Y:S05]  /*13430*/  @!P0 NANOSLEEP.SYNCS 0x989680 ;  /* 0x009896800000895d */ /* 0x004fea0003900000 */
[----:B------:R-:W2:Y:S02]  /*13440*/  @!P0 SYNCS.PHASECHK.TRANS64 P0, [R0+URZ+0x7070], R3 ;  /* 0x00707003000085a7 */ /* 0x000ea400080010ff */
[----:B--2---:R-:W-:Y:S05]  /*13450*/  @!P0 BRA `(.L_x_166) ;  /* 0xfffffffc00ec8947 */ /* 0x004fea000383ffff */
[----:B------:R-:W-:Y:S05]  /*13460*/  BRA `(.L_x_388) ;  /* 0xffffff3800b87947 */ /* 0x000fea000383ffff */
.L_x_168:
[----:B-1----:R-:W-:-:S04]  /*13470*/  MOV R0, UR39 ;  /* 0x0000002700007c02 */ /* 0x002fc80008000f00 */
[----:B------:R1:W2:Y:S03]  /*13480*/  SYNCS.PHASECHK.TRANS64.TRYWAIT P0, [R0+URZ+0x7090], R3 ;  /* 0x00709003000075a7 */ /* 0x0002a600080011ff */
[----:B--2---:R-:W-:Y:S05]  /*13490*/  @!P0 NANOSLEEP.SYNCS 0x989680 ;  /* 0x009896800000895d */ /* 0x004fea0003900000 */
[----:B------:R-:W2:Y:S02]  /*134a0*/  @!P0 SYNCS.PHASECHK.TRANS64 P0, [R0+URZ+0x7090], R3 ;  /* 0x00709003000085a7 */ /* 0x000ea400080010ff */
[----:B--2---:R-:W-:Y:S05]  /*134b0*/  @!P0 BRA `(.L_x_168) ;  /* 0xfffffffc00ec8947 */ /* 0x004fea000383ffff */
[----:B------:R-:W-:Y:S05]  /*134c0*/  BRA `(.L_x_389) ;  /* 0xffffff3800f87947 */ /* 0x000fea000383ffff */
.L_x_177:
[----:B-1----:R-:W-:-:S04]  /*134d0*/  MOV R0, UR39 ;  /* 0x0000002700007c02 */ /* 0x002fc80008000f00 */
[----:B------:R1:W4:Y:S03]  /*134e0*/  SYNCS.PHASECHK.TRANS64.TRYWAIT P1, [R0+URZ+0x7080], R3 ;  /* 0x00708003000075a7 */ /* 0x00032600080211ff */
[----:B----4-:R-:W-:Y:S05]  /*134f0*/  @!P1 NANOSLEEP.SYNCS 0x989680 ;  /* 0x009896800000995d */ /* 0x010fea0003900000 */
[----:B------:R-:W4:Y:S02]  /*13500*/  @!P1 SYNCS.PHASECHK.TRANS64 P1, [R0+URZ+0x7080], R3 ;  /* 0x00708003000095a7 */ /* 0x000f2400080210ff */
[----:B----4-:R-:W-:Y:S05]  /*13510*/  @!P1 BRA `(.L_x_177) ;  /* 0xfffffffc00ec9947 */ /* 0x010fea000383ffff */
[----:B------:R-:W-:Y:S05]  /*13520*/  BRA `(.L_x_390) ;  /* 0xffffff4000dc7947 */ /* 0x000fea000383ffff */
.L_x_180:
[----:B-1----:R-:W-:-:S04]  /*13530*/  MOV R0, UR39 ;  /* 0x0000002700007c02 */ /* 0x002fc80008000f00 */
[----:B------:R1:W4:Y:S03]  /*13540*/  SYNCS.PHASECHK.TRANS64.TRYWAIT P0, [R0+URZ+0x7098], R3 ;  /* 0x00709803000075a7 */ /* 0x00032600080011ff */
[----:B----4-:R-:W-:Y:S05]  /*13550*/  @!P0 NANOSLEEP.SYNCS 0x989680 ;  /* 0x009896800000895d */ /* 0x010fea0003900000 */
[----:B------:R-:W4:Y:S02]  /*13560*/  @!P0 SYNCS.PHASECHK.TRANS64 P0, [R0+URZ+0x7098], R3 ;  /* 0x00709803000085a7 */ /* 0x000f2400080010ff */
[----:B----4-:R-:W-:Y:S05]  /*13570*/  @!P0 BRA `(.L_x_180) ;  /* 0xfffffffc00ec8947 */ /* 0x010fea000383ffff */
[----:B------:R-:W-:Y:S05]  /*13580*/  BRA `(.L_x_391) ;  /* 0xffffff4400647947 */ /* 0x000fea000383ffff */
.L_x_191:
[----:B-1----:R-:W-:-:S04]  /*13590*/  MOV R0, UR40 ;  /* 0x0000002800007c02 */ /* 0x002fc80008000f00 */
[----:B------:R1:W5:Y:S03]  /*135a0*/  SYNCS.PHASECHK.TRANS64.TRYWAIT P0, [R0+URZ+0x7070], R3 ;  /* 0x00707003000075a7 */ /* 0x00036600080011ff */
[----:B-----5:R-:W-:Y:S05]  /*135b0*/  @!P0 NANOSLEEP.SYNCS 0x989680 ;  /* 0x009896800000895d */ /* 0x020fea0003900000 */
[----:B------:R-:W5:Y:S02]  /*135c0*/  @!P0 SYNCS.PHASECHK.TRANS64 P0, [R0+URZ+0x7070], R3 ;  /* 0x00707003000085a7 */ /* 0x000f6400080010ff */
[----:B-----5:R-:W-:Y:S05]  /*135d0*/  @!P0 BRA `(.L_x_191) ;  /* 0xfffffffc00ec8947 */ /* 0x020fea000383ffff */
[----:B------:R-:W-:Y:S05]  /*135e0*/  BRA `(.L_x_392) ;  /* 0xffffff4c006c7947 */ /* 0x000fea000383ffff */
.L_x_194:
[----:B-1----:R-:W-:-:S04]  /*135f0*/  MOV R0, UR40 ;  /* 0x0000002800007c02 */ /* 0x002fc80008000f00 */
[----:B------:R1:W5:Y:S03]  /*13600*/  SYNCS.PHASECHK.TRANS64.TRYWAIT P0, [R0+URZ+0x7090], R3 ;  /* 0x00709003000075a7 */ /* 0x00036600080011ff */
[----:B-----5:R-:W-:Y:S05]  /*13610*/  @!P0 NANOSLEEP.SYNCS 0x989680 ;  /* 0x009896800000895d */ /* 0x020fea0003900000 */
[----:B------:R-:W5:Y:S02]  /*13620*/  @!P0 SYNCS.PHASECHK.TRANS64 P0, [R0+URZ+0x7090], R3 ;  /* 0x00709003000085a7 */ /* 0x000f6400080010ff */
[----:B-----5:R-:W-:Y:S05]  /*13630*/  @!P0 BRA `(.L_x_194) ;  /* 0xfffffffc00ec8947 */ /* 0x020fea000383ffff */
[----:B------:R-:W-:Y:S05]  /*13640*/  BRA `(.L_x_393) ;  /* 0xffffff4c00887947 */ /* 0x000fea000383ffff */
.L_x_196:
[----:B-1----:R-:W-:-:S04]  /*13650*/  MOV R0, UR40 ;  /* 0x0000002800007c02 */ /* 0x002fc80008000f00 */
[----:B------:R1:W2:Y:S03]  /*13660*/  SYNCS.PHASECHK.TRANS64.TRYWAIT P0, [R0+URZ+0x70c0], R5 ;  /* 0x0070c005000075a7 */ /* 0x0002a600080011ff */
[----:B--2---:R-:W-:Y:S05]  /*13670*/  @!P0 NANOSLEEP.SYNCS 0x989680 ;  /* 0x009896800000895d */ /* 0x004fea0003900000 */
[----:B------:R-:W2:Y:S02]  /*13680*/  @!P0 SYNCS.PHASECHK.TRANS64 P0, [R0+URZ+0x70c0], R5 ;  /* 0x0070c005000085a7 */ /* 0x000ea400080010ff */
[----:B--2---:R-:W-:Y:S05]  /*13690*/  @!P0 BRA `(.L_x_196) ;  /* 0xfffffffc00ec8947 */ /* 0x004fea000383ffff */
[----:B------:R-:W-:Y:S05]  /*136a0*/  BRA `(.L_x_394) ;  /* 0xffffff4c00907947 */ /* 0x000fea000383ffff */
.L_x_206:
[----:B---3--:R-:W-:-:S04]  /*136b0*/  MOV R0, UR40 ;  /* 0x0000002800007c02 */ /* 0x008fc80008000f00 */
[----:B------:R3:W1:Y:S03]  /*136c0*/  SYNCS.PHASECHK.TRANS64.TRYWAIT P1, [R0+URZ+0x7080], R3 ;  /* 0x00708003000075a7 */ /* 0x00066600080211ff */
[----:B-1----:R-:W-:Y:S05]  /*136d0*/  @!P1 NANOSLEEP.SYNCS 0x989680 ;  /* 0x009896800000995d */ /* 0x002fea0003900000 */
[----:B------:R-:W1:Y:S02]  /*136e0*/  @!P1 SYNCS.PHASECHK.TRANS64 P1, [R0+URZ+0x7080], R3 ;  /* 0x00708003000095a7 */ /* 0x000e6400080210ff */
[----:B-1----:R-:W-:Y:S05]  /*136f0*/  @!P1 BRA `(.L_x_206) ;  /* 0xfffffffc00ec9947 */ /* 0x002fea000383ffff */
[----:B------:R-:W-:Y:S05]  /*13700*/  BRA `(.L_x_395) ;  /* 0xffffff5800dc7947 */ /* 0x000fea000383ffff */
.L_x_210:
[----:B--2---:R-:W-:-:S04]  /*13710*/  MOV R0, UR40 ;  /* 0x0000002800007c02 */ /* 0x004fc80008000f00 */
[----:B------:R2:W3:Y:S03]  /*13720*/  SYNCS.PHASECHK.TRANS64.TRYWAIT P0, [R0+URZ+0x7098], R3 ;  /* 0x00709803000075a7 */ /* 0x0004e600080011ff */
[----:B---3--:R-:W-:Y:S05]  /*13730*/  @!P0 NANOSLEEP.SYNCS 0x989680 ;  /* 0x009896800000895d */ /* 0x008fea0003900000 */
[----:B------:R-:W3:Y:S02]  /*13740*/  @!P0 SYNCS.PHASECHK.TRANS64 P0, [R0+URZ+0x7098], R3 ;  /* 0x00709803000085a7 */ /* 0x000ee400080010ff */
[----:B---3--:R-:W-:Y:S05]  /*13750*/  @!P0 BRA `(.L_x_210) ;  /* 0xfffffffc00ec8947 */ /* 0x008fea000383ffff */
[----:B------:R-:W-:Y:S05]  /*13760*/  BRA `(.L_x_396) ;  /* 0xffffff5c00447947 */ /* 0x000fea000383ffff */
.L_x_212:
[----:B--2---:R-:W-:-:S04]  /*13770*/  MOV R0, UR40 ;  /* 0x0000002800007c02 */ /* 0x004fc80008000f00 */
[----:B------:R2:W3:Y:S03]  /*13780*/  SYNCS.PHASECHK.TRANS64.TRYWAIT P0, [R0+URZ+0x70c8], R3 ;  /* 0x0070c803000075a7 */ /* 0x0004e600080011ff */
[----:B---3--:R-:W-:Y:S05]  /*13790*/  @!P0 NANOSLEEP.SYNCS 0x989680 ;  /* 0x009896800000895d */ /* 0x008fea0003900000 */
[----:B------:R-:W3:Y:S02]  /*137a0*/  @!P0 SYNCS.PHASECHK.TRANS64 P0, [R0+URZ+0x70c8], R3 ;  /* 0x0070c803000085a7 */ /* 0x000ee400080010ff */
[----:B---3--:R-:W-:Y:S05]  /*137b0*/  @!P0 BRA `(.L_x_212) ;  /* 0xfffffffc00ec8947 */ /* 0x008fea000383ffff */
[----:B------:R-:W-:Y:S05]  /*137c0*/  BRA `(.L_x_397) ;  /* 0xffffff5c004c7947 */ /* 0x000fea000383ffff */
.L_x_222:
[----:B-1----:R-:W-:-:S04]  /*137d0*/  MOV R0, UR59 ;  /* 0x0000003b00007c02 */ /* 0x002fc80008000f00 */
[----:B------:R1:W2:Y:S03]  /*137e0*/  SYNCS.PHASECHK.TRANS64.TRYWAIT P0, [R0+URZ], R3 ;  /* 0x00000003000075a7 */ /* 0x0002a600080011ff */
[----:B--2---:R-:W-:Y:S05]  /*137f0*/  @!P0 NANOSLEEP.SYNCS 0x989680 ;  /* 0x009896800000895d */ /* 0x004fea0003900000 */
[----:B------:R-:W2:Y:S02]  /*13800*/  @!P0 SYNCS.PHASECHK.TRANS64 P0, [R0+URZ], R3 ;  /* 0x00000003000085a7 */ /* 0x000ea400080010ff */
[----:B--2---:R-:W-:Y:S05]  /*13810*/  @!P0 BRA `(.L_x_222) ;  /* 0xfffffffc00ec8947 */ /* 0x004fea000383ffff */
[----:B------:R-:W-:Y:S05]  /*13820*/  BRA `(.L_x_398) ;  /* 0xffffff6800f87947 */ /* 0x000fea000383ffff */
.L_x_225:
[----:B-1----:R-:W-:-:S04]  /*13830*/  MOV R0, UR44 ;  /* 0x0000002c00007c02 */ /* 0x002fc80008000f00 */
[----:B------:R1:W3:Y:S03]  /*13840*/  SYNCS.PHASECHK.TRANS64.TRYWAIT P1, [R0+URZ], R3 ;  /* 0x00000003000075a7 */ /* 0x0002e600080211ff */
[----:B---3--:R-:W-:Y:S05]  /*13850*/  @!P1 NANOSLEEP.SYNCS 0x989680 ;  /* 0x009896800000995d */ /* 0x008fea0003900000 */
[----:B------:R-:W3:Y:S02]  /*13860*/  @!P1 SYNCS.PHASECHK.TRANS64 P1, [R0+URZ], R3 ;  /* 0x00000003000095a7 */ /* 0x000ee400080210ff */
[----:B---3--:R-:W-:Y:S05]  /*13870*/  @!P1 BRA `(.L_x_225) ;  /* 0xfffffffc00ec9947 */ /* 0x008fea000383ffff */
[----:B------:R-:W-:Y:S05]  /*13880*/  BRA `(.L_x_399) ;  /* 0xffffff6c00987947 */ /* 0x000fea000383ffff */
.L_x_230:
[----:B-1----:R-:W-:-:S04]  /*13890*/  MOV R4, UR47 ;  /* 0x0000002f00047c02 */ /* 0x002fc80008000f00 */
[----:B------:R1:W2:Y:S03]  /*138a0*/  SYNCS.PHASECHK.TRANS64.TRYWAIT P2, [R4+URZ+0x70d0], R3 ;  /* 0x0070d003040075a7 */ /* 0x0002a600080411ff */
[----:B--2---:R-:W-:Y:S05]  /*138b0*/  @!P2 NANOSLEEP.SYNCS 0x989680 ;  /* 0x009896800000a95d */ /* 0x004fea0003900000 */
[----:B------:R-:W2:Y:S02]  /*138c0*/  @!P2 SYNCS.PHASECHK.TRANS64 P2, [R4+URZ+0x70d0], R3 ;  /* 0x0070d0030400a5a7 */ /* 0x000ea400080410ff */
[----:B--2---:R-:W-:Y:S05]  /*138d0*/  @!P2 BRA `(.L_x_230) ;  /* 0xfffffffc00eca947 */ /* 0x004fea000383ffff */
[----:B------:R-:W-:Y:S05]  /*138e0*/  BRA `(.L_x_400) ;  /* 0xffffff74008c7947 */ /* 0x000fea000383ffff */
.L_x_234:
[----:B--2---:R-:W-:-:S04]  /*138f0*/  MOV R3, UR59 ;  /* 0x0000003b00037c02 */ /* 0x004fc80008000f00 */
[----:B------:R2:W3:Y:S03]  /*13900*/  SYNCS.PHASECHK.TRANS64.TRYWAIT P2, [R3+URZ], R0 ;  /* 0x00000000030075a7 */ /* 0x0004e600080411ff */
[----:B---3--:R-:W-:Y:S05]  /*13910*/  @!P2 NANOSLEEP.SYNCS 0x989680 ;  /* 0x009896800000a95d */ /* 0x008fea0003900000 */
[----:B------:R-:W3:Y:S02]  /*13920*/  @!P2 SYNCS.PHASECHK.TRANS64 P2, [R3+URZ], R0 ;  /* 0x000000000300a5a7 */ /* 0x000ee400080410ff */
[----:B---3--:R-:W-:Y:S05]  /*13930*/  @!P2 BRA `(.L_x_234) ;  /* 0xfffffffc00eca947 */ /* 0x008fea000383ffff */
[----:B------:R-:W-:Y:S05]  /*13940*/  BRA `(.L_x_401) ;  /* 0xffffff8c00147947 */ /* 0x000fea000383ffff */
.L_x_239:
[----:B--2---:R-:W-:-:S04]  /*13950*/  MOV R0, UR44 ;  /* 0x0000002c00007c02 */ /* 0x004fc80008000f00 */
[----:B------:R2:W3:Y:S03]  /*13960*/  SYNCS.PHASECHK.TRANS64.TRYWAIT P1, [R0+URZ], R3 ;  /* 0x00000003000075a7 */ /* 0x0004e600080211ff */
[----:B---3--:R-:W-:Y:S05]  /*13970*/  @!P1 NANOSLEEP.SYNCS 0x989680 ;  /* 0x009896800000995d */ /* 0x008fea0003900000 */
[----:B------:R-:W3:Y:S02]  /*13980*/  @!P1 SYNCS.PHASECHK.TRANS64 P1, [R0+URZ], R3 ;  /* 0x00000003000095a7 */ /* 0x000ee400080210ff */
[----:B---3--:R-:W-:Y:S05]  /*13990*/  @!P1 BRA `(.L_x_239) ;  /* 0xfffffffc00ec9947 */ /* 0x008fea000383ffff */
[----:B------:R-:W-:Y:S05]  /*139a0*/  BRA `(.L_x_402) ;  /* 0xffffff8c00c07947 */ /* 0x000fea000383ffff */
.L_x_244:
[----:B----4-:R-:W-:-:S04]  /*139b0*/  MOV R0, UR42 ;  /* 0x0000002a00007c02 */ /* 0x010fc80008000f00 */
[----:B------:R4:W5:Y:S03]  /*139c0*/  SYNCS.PHASECHK.TRANS64.TRYWAIT P1, [R0+URZ], R3 ;  /* 0x00000003000075a7 */ /* 0x00096600080211ff */
[----:B-----5:R-:W-:Y:S05]  /*139d0*/  @!P1 NANOSLEEP.SYNCS 0x989680 ;  /* 0x009896800000995d */ /* 0x020fea0003900000 */
[----:B------:R-:W5:Y:S02]  /*139e0*/  @!P1 SYNCS.PHASECHK.TRANS64 P1, [R0+URZ], R3 ;  /* 0x00000003000095a7 */ /* 0x000f6400080210ff */
[----:B-----5:R-:W-:Y:S05]  /*139f0*/  @!P1 BRA `(.L_x_244) ;  /* 0xfffffffc00ec9947 */ /* 0x020fea000383ffff */
[----:B------:R-:W-:Y:S05]  /*13a00*/  BRA `(.L_x_403) ;  /* 0xffffff9000987947 */ /* 0x000fea000383ffff */
.L_x_250:
[----:B-1----:R-:W-:-:S04]  /*13a10*/  MOV R4, UR47 ;  /* 0x0000002f00047c02 */ /* 0x002fc80008000f00 */
[----:B------:R1:W2:Y:S03]  /*13a20*/  SYNCS.PHASECHK.TRANS64.TRYWAIT P2, [R4+URZ+0x70d0], R3 ;  /* 0x0070d003040075a7 */ /* 0x0002a600080411ff */
[----:B--2---:R-:W-:Y:S05]  /*13a30*/  @!P2 NANOSLEEP.SYNCS 0x989680 ;  /* 0x009896800000a95d */ /* 0x004fea0003900000 */
[----:B------:R-:W2:Y:S02]  /*13a40*/  @!P2 SYNCS.PHASECHK.TRANS64 P2, [R4+URZ+0x70d0], R3 ;  /* 0x0070d0030400a5a7 */ /* 0x000ea400080410ff */
[----:B--2---:R-:W-:Y:S05]  /*13a50*/  @!P2 BRA `(.L_x_250) ;  /* 0xfffffffc00eca947 */ /* 0x004fea000383ffff */
[----:B------:R-:W-:Y:S05]  /*13a60*/  BRA `(.L_x_404) ;  /* 0xffffffac00947947 */ /* 0x000fea000383ffff */
.L_x_254:
[----:B--2---:R-:W-:-:S04]  /*13a70*/  MOV R3, UR59 ;  /* 0x0000003b00037c02 */ /* 0x004fc80008000f00 */
[----:B------:R2:W3:Y:S03]  /*13a80*/  SYNCS.PHASECHK.TRANS64.TRYWAIT P2, [R3+URZ], R0 ;  /* 0x00000000030075a7 */ /* 0x0004e600080411ff */
[----:B---3--:R-:W-:Y:S05]  /*13a90*/  @!P2 NANOSLEEP.SYNCS 0x989680 ;  /* 0x009896800000a95d */ /* 0x008fea0003900000 */
[----:B------:R-:W3:Y:S02]  /*13aa0*/  @!P2 SYNCS.PHASECHK.TRANS64 P2, [R3+URZ], R0 ;  /* 0x000000000300a5a7 */ /* 0x000ee400080410ff */
[----:B---3--:R-:W-:Y:S05]  /*13ab0*/  @!P2 BRA `(.L_x_254) ;  /* 0xfffffffc00eca947 */ /* 0x008fea000383ffff */
[----:B------:R-:W-:Y:S05]  /*13ac0*/  BRA `(.L_x_405) ;  /* 0xffffffc400107947 */ /* 0x000fea000383ffff */
.L_x_259:
[----:B--2---:R-:W-:-:S04]  /*13ad0*/  MOV R0, UR42 ;  /* 0x0000002a00007c02 */ /* 0x004fc80008000f00 */
[----:B------:R2:W3:Y:S03]  /*13ae0*/  SYNCS.PHASECHK.TRANS64.TRYWAIT P1, [R0+URZ], R3 ;  /* 0x00000003000075a7 */ /* 0x0004e600080211ff */
[----:B---3--:R-:W-:Y:S05]  /*13af0*/  @!P1 NANOSLEEP.SYNCS 0x989680 ;  /* 0x009896800000995d */ /* 0x008fea0003900000 */
[----:B------:R-:W3:Y:S02]  /*13b00*/  @!P1 SYNCS.PHASECHK.TRANS64 P1, [R0+URZ], R3 ;  /* 0x00000003000095a7 */ /* 0x000ee400080210ff */
[----:B---3--:R-:W-:Y:S05]  /*13b10*/  @!P1 BRA `(.L_x_259) ;  /* 0xfffffffc00ec9947 */ /* 0x008fea000383ffff */
[----:B------:R-:W-:Y:S05]  /*13b20*/  BRA `(.L_x_406) ;  /* 0xffffffc400bc7947 */ /* 0x000fea000383ffff */
.L_x_264:
[----:B-1----:R-:W-:-:S04]  /*13b30*/  MOV R0, UR59 ;  /* 0x0000003b00007c02 */ /* 0x002fc80008000f00 */
[----:B------:R1:W2:Y:S03]  /*13b40*/  SYNCS.PHASECHK.TRANS64.TRYWAIT P0, [R0+URZ], R3 ;  /* 0x00000003000075a7 */ /* 0x0002a600080011ff */
[----:B--2---:R-:W-:Y:S05]  /*13b50*/  @!P0 NANOSLEEP.SYNCS 0x989680 ;  /* 0x009896800000895d */ /* 0x004fea0003900000 */
[----:B------:R-:W2:Y:S02]  /*13b60*/  @!P0 SYNCS.PHASECHK.TRANS64 P0, [R0+URZ], R3 ;  /* 0x00000003000085a7 */ /* 0x000ea400080010ff */
[----:B--2---:R-:W-:Y:S05]  /*13b70*/  @!P0 BRA `(.L_x_264) ;  /* 0xfffffffc00ec8947 */ /* 0x004fea000383ffff */
[----:B------:R-:W-:Y:S05]  /*13b80*/  BRA `(.L_x_407) ;  /* 0xffffffc800607947 */ /* 0x000fea000383ffff */
.L_x_268:
[----:B------:R-:W-:-:S07]  /*13b90*/  MOV R0, UR8 ;  /* 0x0000000800007c02 */ /* 0x000fce0008000f00 */
.L_x_408:
[----:B-1----:R1:W2:Y:S02]  /*13ba0*/  SYNCS.PHASECHK.TRANS64.TRYWAIT P1, [R0+URZ+0x7010], R3 ;  /* 0x00701003000075a7 */ /* 0x0022a400080211ff */
[----:B--2---:R-:W-:Y:S05]  /*13bb0*/  @!P1 NANOSLEEP.SYNCS 0x989680 ;  /* 0x009896800000995d */ /* 0x004fea0003900000 */
[----:B------:R-:W2:Y:S02]  /*13bc0*/  @!P1 SYNCS.PHASECHK.TRANS64 P1, [R0+URZ+0x7010], R3 ;  /* 0x00701003000095a7 */ /* 0x000ea400080210ff */
[----:B--2---:R-:W-:Y:S05]  /*13bd0*/  @!P1 BRA `(.L_x_408) ;  /* 0xfffffffc00f09947 */ /* 0x004fea000383ffff */
[----:B------:R-:W-:Y:S05]  /*13be0*/  BRA `(.L_x_409) ;  /* 0xffffffcc00707947 */ /* 0x000fea000383ffff */
.L_x_274:
[----:B-1----:R-:W-:-:S07]  /*13bf0*/  MOV R0, UR8 ;  /* 0x0000000800007c02 */ /* 0x002fce0008000f00 */
.L_x_410:
[----:B-1----:R1:W2:Y:S02]  /*13c00*/  SYNCS.PHASECHK.TRANS64.TRYWAIT P1, [R0+URZ+0x7038], R3 ;  /* 0x00703803000075a7 */ /* 0x0022a400080211ff */
[----:B--2---:R-:W-:Y:S05]  /*13c10*/  @!P1 NANOSLEEP.SYNCS 0x989680 ;  /* 0x009896800000995d */ /* 0x004fea0003900000 */
[----:B------:R-:W2:Y:S02]  /*13c20*/  @!P1 SYNCS.PHASECHK.TRANS64 P1, [R0+URZ+0x7038], R3 ;  /* 0x00703803000095a7 */ /* 0x000ea400080210ff */
[----:B--2---:R-:W-:Y:S05]  /*13c30*/  @!P1 BRA `(.L_x_410) ;  /* 0xfffffffc00f09947 */ /* 0x004fea000383ffff */
[----:B------:R-:W-:Y:S05]  /*13c40*/  BRA `(.L_x_411) ;  /* 0xffffffcc00c47947 */ /* 0x000fea000383ffff */
.L_x_280:
[----:B-1----:R-:W-:-:S07]  /*13c50*/  MOV R0, UR8 ;  /* 0x0000000800007c02 */ /* 0x002fce0008000f00 */
.L_x_412:
[----:B-1----:R1:W2:Y:S02]  /*13c60*/  SYNCS.PHASECHK.TRANS64.TRYWAIT P1, [R0+URZ+0x7018], R3 ;  /* 0x00701803000075a7 */ /* 0x0022a400080211ff */
[----:B--2---:R-:W-:Y:S05]  /*13c70*/  @!P1 NANOSLEEP.SYNCS 0x989680 ;  /* 0x009896800000995d */ /* 0x004fea0003900000 */
[----:B------:R-:W2:Y:S02]  /*13c80*/  @!P1 SYNCS.PHASECHK.TRANS64 P1, [R0+URZ+0x7018], R3 ;  /* 0x00701803000095a7 */ /* 0x000ea400080210ff */
[----:B--2---:R-:W-:Y:S05]  /*13c90*/  @!P1 BRA `(.L_x_412) ;  /* 0xfffffffc00f09947 */ /* 0x004fea000383ffff */
[----:B------:R-:W-:Y:S05]  /*13ca0*/  BRA `(.L_x_413) ;  /* 0xffffffd000207947 */ /* 0x000fea000383ffff */
.L_x_286:
[----:B-1----:R-:W-:-:S07]  /*13cb0*/  MOV R0, UR8 ;  /* 0x0000000800007c02 */ /* 0x002fce0008000f00 */
.L_x_414:
[----:B-1----:R1:W2:Y:S02]  /*13cc0*/  SYNCS.PHASECHK.TRANS64.TRYWAIT P1, [R0+URZ+0x7040], R3 ;  /* 0x00704003000075a7 */ /* 0x0022a400080211ff */
[----:B--2---:R-:W-:Y:S05]  /*13cd0*/  @!P1 NANOSLEEP.SYNCS 0x989680 ;  /* 0x009896800000995d */ /* 0x004fea0003900000 */
[----:B------:R-:W2:Y:S02]  /*13ce0*/  @!P1 SYNCS.PHASECHK.TRANS64 P1, [R0+URZ+0x7040], R3 ;  /* 0x00704003000095a7 */ /* 0x000ea400080210ff */
[----:B--2---:R-:W-:Y:S05]  /*13cf0*/  @!P1 BRA `(.L_x_414) ;  /* 0xfffffffc00f09947 */ /* 0x004fea000383ffff */
[----:B------:R-:W-:Y:S05]  /*13d00*/  BRA `(.L_x_415) ;  /* 0xffffffd000787947 */ /* 0x000fea000383ffff */
.L_x_292:
[----:B-1----:R-:W-:-:S07]  /*13d10*/  MOV R0, UR33 ;  /* 0x0000002100007c02 */ /* 0x002fce0008000f00 */
.L_x_416:
[----:B-1----:R1:W3:Y:S02]  /*13d20*/  SYNCS.PHASECHK.TRANS64.TRYWAIT P1, [R0+URZ+0x7038], R3 ;  /* 0x00703803000075a7 */ /* 0x0022e400080211ff */
[----:B---3--:R-:W-:Y:S05]  /*13d30*/  @!P1 NANOSLEEP.SYNCS 0x989680 ;  /* 0x009896800000995d */ /* 0x008fea0003900000 */
[----:B------:R-:W3:Y:S02]  /*13d40*/  @!P1 SYNCS.PHASECHK.TRANS64 P1, [R0+URZ+0x7038], R3 ;  /* 0x00703803000095a7 */ /* 0x000ee400080210ff */
[----:B---3--:R-:W-:Y:S05]  /*13d50*/  @!P1 BRA `(.L_x_416) ;  /* 0xfffffffc00f09947 */ /* 0x008fea000383ffff */
[----:B------:R-:W-:Y:S05]  /*13d60*/  BRA `(.L_x_417) ;  /* 0xffffffd400187947 */ /* 0x000fea000383ffff */
.L_x_297:
[----:B-1----:R-:W-:-:S07]  /*13d70*/  MOV R0, UR17 ;  /* 0x0000001100007c02 */ /* 0x002fce0008000f00 */
.L_x_418:
[----:B-1----:R1:W2:Y:S02]  /*13d80*/  SYNCS.PHASECHK.TRANS64.TRYWAIT P1, [R0+URZ+0x7038], R3 ;  /* 0x00703803000075a7 */ /* 0x0022a400080211ff */
[----:B--2---:R-:W-:Y:S05]  /*13d90*/  @!P1 NANOSLEEP.SYNCS 0x989680 ;  /* 0x009896800000995d */ /* 0x004fea0003900000 */
[----:B------:R-:W2:Y:S02]  /*13da0*/  @!P1 SYNCS.PHASECHK.TRANS64 P1, [R0+URZ+0x7038], R3 ;  /* 0x00703803000095a7 */ /* 0x000ea400080210ff */
[----:B--2---:R-:W-:Y:S05]  /*13db0*/  @!P1 BRA `(.L_x_418) ;  /* 0xfffffffc00f09947 */ /* 0x004fea000383ffff */
[----:B------:R-:W-:Y:S05]  /*13dc0*/  BRA `(.L_x_419) ;  /* 0xffffffd400747947 */ /* 0x000fea000383ffff */
.L_x_302:
[----:B-1----:R-:W-:-:S07]  /*13dd0*/  MOV R0, UR25 ;  /* 0x0000001900007c02 */ /* 0x002fce0008000f00 */
.L_x_420:
[----:B-1----:R1:W2:Y:S02]  /*13de0*/  SYNCS.PHASECHK.TRANS64.TRYWAIT P1, [R0+URZ+0x7038], R3 ;  /* 0x00703803000075a7 */ /* 0x0022a400080211ff */
[----:B--2---:R-:W-:Y:S05]  /*13df0*/  @!P1 NANOSLEEP.SYNCS 0x989680 ;  /* 0x009896800000995d */ /* 0x004fea0003900000 */
[----:B------:R-:W2:Y:S02]  /*13e00*/  @!P1 SYNCS.PHASECHK.TRANS64 P1, [R0+URZ+0x7038], R3 ;  /* 0x00703803000095a7 */ /* 0x000ea400080210ff */
[----:B--2---:R-:W-:Y:S05]  /*13e10*/  @!P1 BRA `(.L_x_420) ;  /* 0xfffffffc00f09947 */ /* 0x004fea000383ffff */
[----:B------:R-:W-:Y:S05]  /*13e20*/  BRA `(.L_x_421) ;  /* 0xffffffd400d87947 */ /* 0x000fea000383ffff */
.L_x_307:
[----:B-1----:R-:W-:-:S07]  /*13e30*/  MOV R0, UR17 ;  /* 0x0000001100007c02 */ /* 0x002fce0008000f00 */
.L_x_422:
[----:B-1----:R1:W2:Y:S02]  /*13e40*/  SYNCS.PHASECHK.TRANS64.TRYWAIT P1, [R0+URZ+0x7038], R3 ;  /* 0x00703803000075a7 */ /* 0x0022a400080211ff */
[----:B--2---:R-:W-:Y:S05]  /*13e50*/  @!P1 NANOSLEEP.SYNCS 0x989680 ;  /* 0x009896800000995d */ /* 0x004fea0003900000 */
[----:B------:R-:W2:Y:S02]  /*13e60*/  @!P1 SYNCS.PHASECHK.TRANS64 P1, [R0+URZ+0x7038], R3 ;  /* 0x00703803000095a7 */ /* 0x000ea400080210ff */
[----:B--2---:R-:W-:Y:S05]  /*13e70*/  @!P1 BRA `(.L_x_422) ;  /* 0xfffffffc00f09947 */ /* 0x004fea000383ffff */
[----:B------:R-:W-:Y:S05]  /*13e80*/  BRA `(.L_x_423) ;  /* 0xffffffd800387947 */ /* 0x000fea000383ffff */
.L_x_312:
[----:B-1----:R-:W-:-:S07]  /*13e90*/  MOV R0, UR17 ;  /* 0x0000001100007c02 */ /* 0x002fce0008000f00 */
.L_x_424:
[----:B-1----:R1:W2:Y:S02]  /*13ea0*/  SYNCS.PHASECHK.TRANS64.TRYWAIT P1, [R0+URZ+0x7038], R3 ;  /* 0x00703803000075a7 */ /* 0x0022a400080211ff */
[----:B--2---:R-:W-:Y:S05]  /*13eb0*/  @!P1 NANOSLEEP.SYNCS 0x989680 ;  /* 0x009896800000995d */ /* 0x004fea0003900000 */
[----:B------:R-:W2:Y:S02]  /*13ec0*/  @!P1 SYNCS.PHASECHK.TRANS64 P1, [R0+URZ+0x7038], R3 ;  /* 0x00703803000095a7 */ /* 0x000ea400080210ff */
[----:B--2---:R-:W-:Y:S05]  /*13ed0*/  @!P1 BRA `(.L_x_424) ;  /* 0xfffffffc00f09947 */ /* 0x004fea000383ffff */
[----:B------:R-:W-:Y:S05]  /*13ee0*/  BRA `(.L_x_425) ;  /* 0xffffffd8009c7947 */ /* 0x000fea000383ffff */
.L_x_317:
[----:B-1----:R-:W-:-:S07]  /*13ef0*/  MOV R0, UR17 ;  /* 0x0000001100007c02 */ /* 0x002fce0008000f00 */
.L_x_426:
[----:B-1----:R1:W2:Y:S02]  /*13f00*/  SYNCS.PHASECHK.TRANS64.TRYWAIT P1, [R0+URZ+0x7038], R3 ;  /* 0x00703803000075a7 */ /* 0x0022a400080211ff */
[----:B--2---:R-:W-:Y:S05]  /*13f10*/  @!P1 NANOSLEEP.SYNCS 0x989680 ;  /* 0x009896800000995d */ /* 0x004fea0003900000 */
[----:B------:R-:W2:Y:S02]  /*13f20*/  @!P1 SYNCS.PHASECHK.TRANS64 P1, [R0+URZ+0x7038], R3 ;  /* 0x00703803000095a7 */ /* 0x000ea400080210ff */
[----:B--2---:R-:W-:Y:S05]  /*13f30*/  @!P1 BRA `(.L_x_426) ;  /* 0xfffffffc00f09947 */ /* 0x004fea000383ffff */
[----:B------:R-:W-:Y:S05]  /*13f40*/  BRA `(.L_x_427) ;  /* 0xffffffdc00007947 */ /* 0x000fea000383ffff */
.L_x_322:
[----:B-1----:R-:W-:-:S07]  /*13f50*/  MOV R0, UR17 ;  /* 0x0000001100007c02 */ /* 0x002fce0008000f00 */
.L_x_428:
[----:B-1----:R1:W2:Y:S02]  /*13f60*/  SYNCS.PHASECHK.TRANS64.TRYWAIT P1, [R0+URZ+0x7038], R3 ;  /* 0x00703803000075a7 */ /* 0x0022a400080211ff */
[----:B--2---:R-:W-:Y:S05]  /*13f70*/  @!P1 NANOSLEEP.SYNCS 0x989680 ;  /* 0x009896800000995d */ /* 0x004fea0003900000 */
[----:B------:R-:W2:Y:S02]  /*13f80*/  @!P1 SYNCS.PHASECHK.TRANS64 P1, [R0+URZ+0x7038], R3 ;  /* 0x00703803000095a7 */ /* 0x000ea400080210ff */
[----:B--2---:R-:W-:Y:S05]  /*13f90*/  @!P1 BRA `(.L_x_428) ;  /* 0xfffffffc00f09947 */ /* 0x004fea000383ffff */
[----:B------:R-:W-:Y:S05]  /*13fa0*/  BRA `(.L_x_429) ;  /* 0xffffffdc00647947 */ /* 0x000fea000383ffff */
.L_x_327:
[----:B-1----:R-:W-:-:S07]  /*13fb0*/  MOV R0, UR17 ;  /* 0x0000001100007c02 */ /* 0x002fce0008000f00 */
.L_x_430:
[----:B-1----:R1:W2:Y:S02]  /*13fc0*/  SYNCS.PHASECHK.TRANS64.TRYWAIT P1, [R0+URZ+0x7038], R3 ;  /* 0x00703803000075a7 */ /* 0x0022a400080211ff */
[----:B--2---:R-:W-:Y:S05]  /*13fd0*/  @!P1 NANOSLEEP.SYNCS 0x989680 ;  /* 0x009896800000995d */ /* 0x004fea0003900000 */
[----:B------:R-:W2:Y:S02]  /*13fe0*/  @!P1 SYNCS.PHASECHK.TRANS64 P1, [R0+URZ+0x7038], R3 ;  /* 0x00703803000095a7 */ /* 0x000ea400080210ff */
[----:B--2---:R-:W-:Y:S05]  /*13ff0*/  @!P1 BRA `(.L_x_430) ;  /* 0xfffffffc00f09947 */ /* 0x004fea000383ffff */
[----:B------:R-:W-:Y:S05]  /*14000*/  BRA `(.L_x_431) ;  /* 0xffffffdc00c87947 */ /* 0x000fea000383ffff */
.L_x_333:
[----:B-1----:R-:W-:-:S07]  /*14010*/  MOV R0, UR25 ;  /* 0x0000001900007c02 */ /* 0x002fce0008000f00 */
.L_x_432:
[----:B-1----:R1:W2:Y:S02]  /*14020*/  SYNCS.PHASECHK.TRANS64.TRYWAIT P1, [R0+URZ+0x7038], R3 ;  /* 0x00703803000075a7 */ /* 0x0022a400080211ff */
[----:B--2---:R-:W-:Y:S05]  /*14030*/  @!P1 NANOSLEEP.SYNCS 0x989680 ;  /* 0x009896800000995d */ /* 0x004fea0003900000 */
[----:B------:R-:W2:Y:S02]  /*14040*/  @!P1 SYNCS.PHASECHK.TRANS64 P1, [R0+URZ+0x7038], R3 ;  /* 0x00703803000095a7 */ /* 0x000ea400080210ff */
[----:B--2---:R-:W-:Y:S05]  /*14050*/  @!P1 BRA `(.L_x_432) ;  /* 0xfffffffc00f09947 */ /* 0x004fea000383ffff */
[----:B------:R-:W-:Y:S05]  /*14060*/  BRA `(.L_x_433) ;  /* 0xffffffe000547947 */ /* 0x000fea000383ffff */
.L_x_338:
[----:B-1----:R-:W-:-:S07]  /*14070*/  MOV R0, UR17 ;  /* 0x0000001100007c02 */ /* 0x002fce0008000f00 */
.L_x_434:
[----:B-1----:R1:W2:Y:S02]  /*14080*/  SYNCS.PHASECHK.TRANS64.TRYWAIT P1, [R0+URZ+0x7038], R3 ;  /* 0x00703803000075a7 */ /* 0x0022a400080211ff */
[----:B--2---:R-:W-:Y:S05]  /*14090*/  @!P1 NANOSLEEP.SYNCS 0x989680 ;  /* 0x009896800000995d */ /* 0x004fea0003900000 */
[----:B------:R-:W2:Y:S02]  /*140a0*/  @!P1 SYNCS.PHASECHK.TRANS64 P1, [R0+URZ+0x7038], R3 ;  /* 0x00703803000095a7 */ /* 0x000ea400080210ff */
[----:B--2---:R-:W-:Y:S05]  /*140b0*/  @!P1 BRA `(.L_x_434) ;  /* 0xfffffffc00f09947 */ /* 0x004fea000383ffff */
[----:B------:R-:W-:Y:S05]  /*140c0*/  BRA `(.L_x_435) ;  /* 0xffffffe000b47947 */ /* 0x000fea000383ffff */
.L_x_344:
[----:B------:R-:W-:-:S07]  /*140d0*/  MOV R0, UR16 ;  /* 0x0000001000007c02 */ /* 0x000fce0008000f00 */
.L_x_436:
[----:B-1----:R1:W2:Y:S02]  /*140e0*/  SYNCS.PHASECHK.TRANS64.TRYWAIT P0, [R0+URZ+0x70b0], R3 ;  /* 0x0070b003000075a7 */ /* 0x0022a400080011ff */
[----:B--2---:R-:W-:Y:S05]  /*140f0*/  @!P0 NANOSLEEP.SYNCS 0x989680 ;  /* 0x009896800000895d */ /* 0x004fea0003900000 */
[----:B------:R-:W2:Y:S02]  /*14100*/  @!P0 SYNCS.PHASECHK.TRANS64 P0, [R0+URZ+0x70b0], R3 ;  /* 0x0070b003000085a7 */ /* 0x000ea400080010ff */
[----:B--2---:R-:W-:Y:S05]  /*14110*/  @!P0 BRA `(.L_x_436) ;  /* 0xfffffffc00f08947 */ /* 0x004fea000383ffff */
[----:B------:R-:W-:Y:S05]  /*14120*/  BRA `(.L_x_437) ;  /* 0xffffffe400b87947 */ /* 0x000fea000383ffff */
.L_x_346:
[----:B-1----:R-:W-:-:S07]  /*14130*/  MOV R0, UR16 ;  /* 0x0000001000007c02 */ /* 0x002fce0008000f00 */
.L_x_438:
[----:B-1----:R1:W2:Y:S02]  /*14140*/  SYNCS.PHASECHK.TRANS64.TRYWAIT P0, [R0+URZ+0x70b8], R3 ;  /* 0x0070b803000075a7 */ /* 0x0022a400080011ff */
[----:B--2---:R-:W-:Y:S05]  /*14150*/  @!P0 NANOSLEEP.SYNCS 0x989680 ;  /* 0x009896800000895d */ /* 0x004fea0003900000 */
[----:B------:R-:W2:Y:S02]  /*14160*/  @!P0 SYNCS.PHASECHK.TRANS64 P0, [R0+URZ+0x70b8], R3 ;  /* 0x0070b803000085a7 */ /* 0x000ea400080010ff */
[----:B--2---:R-:W-:Y:S05]  /*14170*/  @!P0 BRA `(.L_x_438) ;  /* 0xfffffffc00f08947 */ /* 0x004fea000383ffff */
[----:B------:R-:W-:Y:S05]  /*14180*/  BRA `(.L_x_439) ;  /* 0xffffffe400c87947 */ /* 0x000fea000383ffff */
        .weak           $__internal_0_$__cuda_sm10x_tcgen05_guardrail_trap_col_being_dealloced_not_returned_by_alloc
        .type           $__internal_0_$__cuda_sm10x_tcgen05_guardrail_trap_col_being_dealloced_not_returned_by_alloc,@function
        .size           $__internal_0_$__cuda_sm10x_tcgen05_guardrail_trap_col_being_dealloced_not_returned_by_alloc,($__internal_1_$__cuda_sm10x_tcgen05_guardrail_trap_phase_invalid_during_alloc - $__internal_0_$__cuda_sm10x_tcgen05_guardrail_trap_col_being_dealloced_not_returned_by_alloc)
$__internal_0_$__cuda_sm10x_tcgen05_guardrail_trap_col_being_dealloced_not_returned_by_alloc:
[----:B------:R-:W-:Y:S05]  /*14190*/  BPT.TRAP 0x1 ;  /* 0x000000040000795c */ /* 0x000fea0000300000 */
[----:B------:R-:W-:-:S04]  /*141a0*/  HFMA2 R3, -RZ, RZ, 0, 0 ;  /* 0x00000000ff037431 */ /* 0x000fc800000001ff */
[----:B------:R-:W-:Y:S05]  /*141b0*/  RET.REL.NODEC R2 `(_ZN7cutlass13device_kernelINS_4fmha6kernel36Sm100FmhaFwdKernelTmaWarpspecializedIN4cute5tupleIJiiiNS5_IJNS5_IJiiEEEiEEEEEENS1_10collective38Sm100FmhaFwdMainloopTmaWarpspecializedINS_10bfloat16_tEffNS5_IJNS4_1CILi256EEENSC_ILi64EEENSC_ILi32EEEEEENS5_IJiNSC_ILi1EEES7_EEENS5_IJiSH_NS5_IJNS5_IJNSC_ILi0EEEiEEEiEEEEEESM_NS9_10CausalMaskILb1EEENS5_IJNSC_ILi2EEESH_SH_EEENSC_ILb0EEEEENS9_38Sm100FmhaFwdEpilogueTmaWarpspecializedINS_6half_tEfNS5_IJNSC_ILi128EEESF_SE_EEESI_NS5_IJSH_S7_EEESR_EENS2_23IndividualTileSchedulerENS2_41Sm100FmhaCtxKernelWarpspecializedScheduleEEEEEvNT_6ParamsE) ;  /* 0xfffffebc02907950 */ /* 0x000fea0003c3ffff */
        .weak           $__internal_1_$__cuda_sm10x_tcgen05_guardrail_trap_phase_invalid_during_alloc
        .type           $__internal_1_$__cuda_sm10x_tcgen05_guardrail_trap_phase_invalid_during_alloc,@function
        .size           $__internal_1_$__cuda_sm10x_tcgen05_guardrail_trap_phase_invalid_during_alloc,($__internal_2_$__cuda_sm10x_tcgen05_guardrail_trap_unallocated_columns_being_dealloced - $__internal_1_$__cuda_sm10x_tcgen05_guardrail_trap_phase_invalid_during_alloc)
$__internal_1_$__cuda_sm10x_tcgen05_guardrail_trap_phase_invalid_during_alloc:
[----:B------:R-:W-:Y:S05]  /*141c0*/  BPT.TRAP 0x1 ;  /* 0x000000040000795c */ /* 0x000fea0000300000 */
[----:B------:R-:W-:-:S04]  /*141d0*/  MOV R3, 0x0 ;  /* 0x0000000000037802 */ /* 0x000fc80000000f00 */
[----:B------:R-:W-:Y:S05]  /*141e0*/  RET.REL.NODEC R2 `(_ZN7cutlass13device_kernelINS_4fmha6kernel36Sm100FmhaFwdKernelTmaWarpspecializedIN4cute5tupleIJiiiNS5_IJNS5_IJiiEEEiEEEEEENS1_10collective38Sm100FmhaFwdMainloopTmaWarpspecializedINS_10bfloat16_tEffNS5_IJNS4_1CILi256EEENSC_ILi64EEENSC_ILi32EEEEEENS5_IJiNSC_ILi1EEES7_EEENS5_IJiSH_NS5_IJNS5_IJNSC_ILi0EEEiEEEiEEEEEESM_NS9_10CausalMaskILb1EEENS5_IJNSC_ILi2EEESH_SH_EEENSC_ILb0EEEEENS9_38Sm100FmhaFwdEpilogueTmaWarpspecializedINS_6half_tEfNS5_IJNSC_ILi128EEESF_SE_EEESI_NS5_IJSH_S7_EEESR_EENS2_23IndividualTileSchedulerENS2_41Sm100FmhaCtxKernelWarpspecializedScheduleEEEEEvNT_6ParamsE) ;  /* 0xfffffebc02847950 */ /* 0x000fea0003c3ffff */
        .weak           $__internal_2_$__cuda_sm10x_tcgen05_guardrail_trap_unallocated_columns_being_dealloced
        .type           $__internal_2_$__cuda_sm10x_tcgen05_guardrail_trap_unallocated_columns_being_dealloced,@function
        .size           $__internal_2_$__cuda_sm10x_tcgen05_guardrail_trap_unallocated_columns_being_dealloced,($__internal_3_$__cuda_sm3x_div_rn_noftz_f32_slowpath - $__internal_2_$__cuda_sm10x_tcgen05_guardrail_trap_unallocated_columns_being_dealloced)
$__internal_2_$__cuda_sm10x_tcgen05_guardrail_trap_unallocated_columns_being_dealloced:
[----:B------:R-:W-:Y:S05]  /*141f0*/  BPT.TRAP 0x1 ;  /* 0x000000040000795c */ /* 0x000fea0000300000 */
[----:B------:R-:W-:-:S04]  /*14200*/  HFMA2 R3, -RZ, RZ, 0, 0 ;  /* 0x00000000ff037431 */ /* 0x000fc800000001ff */
[----:B------:R-:W-:Y:S05]  /*14210*/  RET.REL.NODEC R2 `(_ZN7cutlass13device_kernelINS_4fmha6kernel36Sm100FmhaFwdKernelTmaWarpspecializedIN4cute5tupleIJiiiNS5_IJNS5_IJiiEEEiEEEEEENS1_10collective38Sm100FmhaFwdMainloopTmaWarpspecializedINS_10bfloat16_tEffNS5_IJNS4_1CILi256EEENSC_ILi64EEENSC_ILi32EEEEEENS5_IJiNSC_ILi1EEES7_EEENS5_IJiSH_NS5_IJNS5_IJNSC_ILi0EEEiEEEiEEEEEESM_NS9_10CausalMaskILb1EEENS5_IJNSC_ILi2EEESH_SH_EEENSC_ILb0EEEEENS9_38Sm100FmhaFwdEpilogueTmaWarpspecializedINS_6half_tEfNS5_IJNSC_ILi128EEESF_SE_EEESI_NS5_IJSH_S7_EEESR_EENS2_23IndividualTileSchedulerENS2_41Sm100FmhaCtxKernelWarpspecializedScheduleEEEEEvNT_6ParamsE) ;  /* 0xfffffebc02787950 */ /* 0x000fea0003c3ffff */
        .weak           $__internal_3_$__cuda_sm3x_div_rn_noftz_f32_slowpath
        .type           $__internal_3_$__cuda_sm3x_div_rn_noftz_f32_slowpath,@function
        .size           $__internal_3_$__cuda_sm3x_div_rn_noftz_f32_slowpath,(.L_x_456 - $__internal_3_$__cuda_sm3x_div_rn_noftz_f32_slowpath)
$__internal_3_$__cuda_sm3x_div_rn_noftz_f32_slowpath:
[----:B------:R-:W-:Y:S01]  /*14220*/  SHF.R.U32.HI R3, RZ, 0x17, R22 ;  /* 0x00000017ff037819 */ /* 0x000fe20000011616 */
[----:B------:R-:W-:Y:S01]  /*14230*/  BSSY.RECONVERGENT B1, `(.L_x_440) ;  /* 0x0000065000017945 */ /* 0x000fe20003800200 */
[--C-:B------:R-:W-:Y:S01]  /*14240*/  SHF.R.U32.HI R8, RZ, 0x17, R32.reuse ;  /* 0x00000017ff087819 */ /* 0x100fe20000011620 */
[----:B------:R-:W-:Y:S01]  /*14250*/  IMAD.MOV.U32 R7, RZ, RZ, R32 ;  /* 0x000000ffff077224 */ /* 0x000fe200078e0020 */
[----:B------:R-:W-:Y:S01]  /*14260*/  LOP3.LUT R3, R3, 0xff, RZ, 0xc0, !PT ;  /* 0x000000ff03037812 */ /* 0x000fe200078ec0ff */
[----:B------:R-:W-:Y:S01]  /*14270*/  IMAD.MOV.U32 R6, RZ, RZ, R22 ;  /* 0x000000ffff067224 */ /* 0x000fe200078e0016 */
[----:B------:R-:W-:-:S03]  /*14280*/  LOP3.LUT R8, R8, 0xff, RZ, 0xc0, !PT ;  /* 0x000000ff08087812 */ /* 0x000fc600078ec0ff */
[----:B------:R-:W-:Y:S02]  /*14290*/  VIADD R0, R3, 0xffffffff ;  /* 0xffffffff03007836 */ /* 0x000fe40000000000 */
[----:B------:R-:W-:-:S03]  /*142a0*/  VIADD R5, R8, 0xffffffff ;  /* 0xffffffff08057836 */ /* 0x000fc60000000000 */
[----:B------:R-:W-:-:S04]  /*142b0*/  ISETP.GT.U32.AND P0, PT, R0, 0xfd, PT ;  /* 0x000000fd0000780c */ /* 0x000fc80003f04070 */
[----:B------:R-:W-:-:S13]  /*142c0*/  ISETP.GT.U32.OR P0, PT, R5, 0xfd, P0 ;  /* 0x000000fd0500780c */ /* 0x000fda0000704470 */
[----:B------:R-:W-:Y:S01]  /*142d0*/  @!P0 IMAD.MOV.U32 R10, RZ, RZ, RZ ;  /* 0x000000ffff0a8224 */ /* 0x000fe200078e00ff */
[----:B------:R-:W-:Y:S06]  /*142e0*/  @!P0 BRA `(.L_x_441) ;  /* 0x00000000005c8947 */ /* 0x000fec0003800000 */
[----:B------:R-:W-:Y:S02]  /*142f0*/  FSETP.GTU.FTZ.AND P1, PT, |R32|, +INF , PT ;  /* 0x7f8000002000780b */ /* 0x000fe40003f3c200 */
[----:B------:R-:W-:-:S04]  /*14300*/  FSETP.GTU.FTZ.AND P0, PT, |R22|, +INF , PT ;  /* 0x7f8000001600780b */ /* 0x000fc80003f1c200 */
[----:B------:R-:W-:-:S13]  /*14310*/  PLOP3.LUT P0, PT, P1, P0, PT, 0xf8, 0x8f ;  /* 0x00000000008f781c */ /* 0x000fda0000f01f70 */
[----:B------:R-:W-:Y:S05]  /*14320*/  @P0 BRA `(.L_x_442) ;  /* 0x0000000400500947 */ /* 0x000fea0003800000 */
[----:B------:R-:W-:-:S13]  /*14330*/  LOP3.LUT P0, RZ, R6, 0x7fffffff, R7, 0xc8, !PT ;  /* 0x7fffffff06ff7812 */ /* 0x000fda000780c807 */
[----:B------:R-:W-:Y:S05]  /*14340*/  @!P0 BRA `(.L_x_443) ;  /* 0x0000000400408947 */ /* 0x000fea0003800000 */
[----:B------:R-:W-:Y:S02]  /*14350*/  FSETP.NEU.FTZ.AND P0, PT, |R32|, +INF , PT ;  /* 0x7f8000002000780b */ /* 0x000fe40003f1d200 */
[----:B------:R-:W-:Y:S02]  /*14360*/  FSETP.NEU.FTZ.AND P1, PT, |R22|, +INF , PT ;  /* 0x7f8000001600780b */ /* 0x000fe40003f3d200 */
[----:B------:R-:W-:-:S11]  /*14370*/  FSETP.NEU.FTZ.AND P2, PT, |R32|, +INF , PT ;  /* 0x7f8000002000780b */ /* 0x000fd60003f5d200 */
[----:B------:R-:W-:Y:S05]  /*14380*/  @!P1 BRA !P0, `(.L_x_443) ;  /* 0x0000000400309947 */ /* 0x000fea0004000000 */
[----:B------:R-:W-:-:S04]  /*14390*/  LOP3.LUT P0, RZ, R7, 0x7fffffff, RZ, 0xc0, !PT ;  /* 0x7fffffff07ff7812 */ /* 0x000fc8000780c0ff */
[----:B------:R-:W-:-:S13]  /*143a0*/  PLOP3.LUT P0, PT, P1, P0, PT, 0x2f, 0xf2 ;  /* 0x0000000000f2781c */ /* 0x000fda0000f00577 */
[----:B------:R-:W-:Y:S05]  /*143b0*/  @P0 BRA `(.L_x_444) ;  /* 0x00000004001c0947 */ /* 0x000fea0003800000 */
[----:B------:R-:W-:-:S04]  /*143c0*/  LOP3.LUT P0, RZ, R6, 0x7fffffff, RZ, 0xc0, !PT ;  /* 0x7fffffff06ff7812 */ /* 0x000fc8000780c0ff */
[----:B------:R-:W-:-:S13]  /*143d0*/  PLOP3.LUT P0, PT, P2, P0, PT, 0x2f, 0xf2 ;  /* 0x0000000000f2781c */ /* 0x000fda0001700577 */
[----:B------:R-:W-:Y:S05]  /*143e0*/  @P0 BRA `(.L_x_445) ;  /* 0x0000000400040947 */ /* 0x000fea0003800000 */
[----:B------:R-:W-:Y:S02]  /*143f0*/  ISETP.GE.AND P1, PT, R5, RZ, PT ;  /* 0x000000ff0500720c */ /* 0x000fe40003f26270 */
[----:B------:R-:W-:-:S11]  /*14400*/  ISETP.GE.AND P0, PT, R0, RZ, PT ;  /* 0x000000ff0000720c */ /* 0x000fd60003f06270 */
[----:B------:R-:W-:Y:S01]  /*14410*/  @P1 MOV R10, RZ ;  /* 0x000000ff000a1202 */ /* 0x000fe20000000f00 */
[----:B------:R-:W-:Y:S01]  /*14420*/  @!P1 FFMA R7, R32, 1.84467440737095516160e+19, RZ ;  /* 0x5f80000020079823 */ /* 0x000fe200000000ff */
[----:B------:R-:W-:Y:S01]  /*14430*/  @!P1 MOV R10, 0xffffffc0 ;  /* 0xffffffc0000a9802 */ /* 0x000fe20000000f00 */
[----:B------:R-:W-:-:S03]  /*14440*/  @!P0 FFMA R6, R22, 1.84467440737095516160e+19, RZ ;  /* 0x5f80000016068823 */ /* 0x000fc600000000ff */
[----:B------:R-:W-:-:S07]  /*14450*/  @!P0 IADD3 R10, PT, PT, R10, 0x40, RZ ;  /* 0x000000400a0a8810 */ /* 0x000fce0007ffe0ff */
.L_x_441:
[----:B------:R-:W-:Y:S01]  /*14460*/  LEA R11, R3, 0xc0800000, 0x17 ;  /* 0xc0800000030b7811 */ /* 0x000fe200078eb8ff */
[----:B------:R-:W-:Y:S01]  /*14470*/  BSSY.RECONVERGENT B0, `(.L_x_446) ;  /* 0x0000036000007945 */ /* 0x000fe20003800200 */
[----:B------:R-:W-:Y:S02]  /*14480*/  IADD3 R8, PT, PT, R8, -0x7f, RZ ;  /* 0xffffff8108087810 */ /* 0x000fe40007ffe0ff */
[----:B------:R-:W-:-:S03]  /*14490*/  IADD3 R11, PT, PT, -R11, R6, RZ ;  /* 0x000000060b0b7210 */ /* 0x000fc60007ffe1ff */
[----:B------:R-:W-:Y:S01]  /*144a0*/  IMAD R9, R8, -0x800000, R7 ;  /* 0xff80000008097824 */ /* 0x000fe200078e0207 */
[----:B------:R-:W1:Y:S01]  /*144b0*/  MUFU.RCP R5, R11 ;  /* 0x0000000b00057308 */ /* 0x000e620000001000 */
[----:B------:R-:W-:-:S04]  /*144c0*/  FADD.FTZ R6, -R11, -RZ ;  /* 0x800000ff0b067221 */ /* 0x000fc80000010100 */
[----:B-1----:R-:W-:-:S04]  /*144d0*/  FFMA R0, R5, R6, 1 ;  /* 0x3f80000005007423 */ /* 0x002fc80000000006 */
[----:B------:R-:W-:-:S04]  /*144e0*/  FFMA R0, R5, R0, R5 ;  /* 0x0000000005007223 */ /* 0x000fc80000000005 */
[----:B------:R-:W-:-:S04]  /*144f0*/  FFMA R7, R9, R0, RZ ;  /* 0x0000000009077223 */ /* 0x000fc800000000ff */
[----:B------:R-:W-:-:S04]  /*14500*/  FFMA R5, R6, R7, R9 ;  /* 0x0000000706057223 */ /* 0x000fc80000000009 */
[----:B------:R-:W-:-:S04]  /*14510*/  FFMA R5, R0, R5, R7 ;  /* 0x0000000500057223 */ /* 0x000fc80000000007 */
[----:B------:R-:W-:Y:S01]  /*14520*/  FFMA R6, R6, R5, R9 ;  /* 0x0000000506067223 */ /* 0x000fe20000000009 */
[----:B------:R-:W-:-:S03]  /*14530*/  IADD3 R9, PT, PT, R8, 0x7f, -R3 ;  /* 0x0000007f08097810 */ /* 0x000fc60007ffe803 */
[----:B------:R-:W-:Y:S01]  /*14540*/  FFMA R7, R0, R6, R5 ;  /* 0x0000000600077223 */ /* 0x000fe20000000005 */
[----:B------:R-:W-:-:S04]  /*14550*/  IADD3 R10, PT, PT, R9, R10, RZ ;  /* 0x0000000a090a7210 */ /* 0x000fc80007ffe0ff */
[----:B------:R-:W-:-:S04]  /*14560*/  SHF.R.U32.HI R3, RZ, 0x17, R7 ;  /* 0x00000017ff037819 */ /* 0x000fc80000011607 */
[----:B------:R-:W-:-:S04]  /*14570*/  LOP3.LUT R3, R3, 0xff, RZ, 0xc0, !PT ;  /* 0x000000ff03037812 */ /* 0x000fc800078ec0ff */
[----:B------:R-:W-:-:S04]  /*14580*/  IADD3 R3, PT, PT, R3, R10, RZ ;  /* 0x0000000a03037210 */ /* 0x000fc80007ffe0ff */
[----:B------:R-:W-:-:S04]  /*14590*/  IADD3 R8, PT, PT, R3, -0x1, RZ ;  /* 0xffffffff03087810 */ /* 0x000fc80007ffe0ff */
[----:B------:R-:W-:-:S13]  /*145a0*/  ISETP.GE.U32.AND P0, PT, R8, 0xfe, PT ;  /* 0x000000fe0800780c */ /* 0x000fda0003f06070 */
[----:B------:R-:W-:Y:S05]  /*145b0*/  @!P0 BRA `(.L_x_447) ;  /* 0x0000000000808947 */ /* 0x000fea0003800000 */
[----:B------:R-:W-:-:S13]  /*145c0*/  ISETP.GT.AND P0, PT, R3, 0xfe, PT ;  /* 0x000000fe0300780c */ /* 0x000fda0003f04270 */
[----:B------:R-:W-:Y:S05]  /*145d0*/  @P0 BRA `(.L_x_448) ;  /* 0x00000000006c0947 */ /* 0x000fea0003800000 */
[----:B------:R-:W-:-:S13]  /*145e0*/  ISETP.GE.AND P0, PT, R3, 0x1, PT ;  /* 0x000000010300780c */ /* 0x000fda0003f06270 */
[----:B------:R-:W-:Y:S05]  /*145f0*/  @P0 BRA `(.L_x_449) ;  /* 0x0000000000740947 */ /* 0x000fea0003800000 */
[----:B------:R-:W-:Y:S02]  /*14600*/  ISETP.GE.AND P0, PT, R3, -0x18, PT ;  /* 0xffffffe80300780c */ /* 0x000fe40003f06270 */
[----:B------:R-:W-:-:S11]  /*14610*/  LOP3.LUT R7, R7, 0x80000000, RZ, 0xc0, !PT ;  /* 0x8000000007077812 */ /* 0x000fd600078ec0ff */
[----:B------:R-:W-:Y:S05]  /*14620*/  @!P0 BRA `(.L_x_449) ;  /* 0x0000000000688947 */ /* 0x000fea0003800000 */
[CCC-:B------:R-:W-:Y:S01]  /*14630*/  FFMA.RZ R8, R0.reuse, R6.reuse, R5.reuse ;  /* 0x0000000600087223 */ /* 0x1c0fe2000000c005 */
[CCC-:B------:R-:W-:Y:S01]  /*14640*/  FFMA.RP R9, R0.reuse, R6.reuse, R5.reuse ;  /* 0x0000000600097223 */ /* 0x1c0fe20000008005 */
[----:B------:R-:W-:Y:S01]  /*14650*/  FFMA.RM R6, R0, R6, R5 ;  /* 0x0000000600067223 */ /* 0x000fe20000004005 */
[C---:B------:R-:W-:Y:S01]  /*14660*/  VIADD R0, R3.reuse, 0x20 ;  /* 0x0000002003007836 */ /* 0x040fe20000000000 */
[C---:B------:R-:W-:Y:S02]  /*14670*/  ISETP.NE.AND P0, PT, R3.reuse, RZ, PT ;  /* 0x000000ff0300720c */ /* 0x040fe40003f05270 */
[----:B------:R-:W-:Y:S02]  /*14680*/  LOP3.LUT R8, R8, 0x7fffff, RZ, 0xc0, !PT ;  /* 0x007fffff08087812 */ /* 0x000fe400078ec0ff */
[----:B------:R-:W-:Y:S01]  /*14690*/  ISETP.NE.AND P1, PT, R3, RZ, PT ;  /* 0x000000ff0300720c */ /* 0x000fe20003f25270 */
[----:B------:R-:W-:Y:S01]  /*146a0*/  IMAD.MOV R3, RZ, RZ, -R3 ;  /* 0x000000ffff037224 */ /* 0x000fe200078e0a03 */
[----:B------:R-:W-:-:S02]  /*146b0*/  LOP3.LUT R5, R8, 0x800000, RZ, 0xfc, !PT ;  /* 0x0080000008057812 */ /* 0x000fc400078efcff */
[----:B------:R-:W-:Y:S02]  /*146c0*/  FSETP.NEU.FTZ.AND P2, PT, R9, R6, PT ;  /* 0x000000060900720b */ /* 0x000fe40003f5d000 */
[----:B------:R-:W-:Y:S02]  /*146d0*/  SHF.L.U32 R0, R5, R0, RZ ;  /* 0x0000000005007219 */ /* 0x000fe400000006ff */
[----:B------:R-:W-:Y:S02]  /*146e0*/  SEL R6, R3, RZ, P0 ;  /* 0x000000ff03067207 */ /* 0x000fe40000000000 */
[----:B------:R-:W-:Y:S02]  /*146f0*/  ISETP.NE.AND P1, PT, R0, RZ, P1 ;  /* 0x000000ff0000720c */ /* 0x000fe40000f25270 */
[----:B------:R-:W-:Y:S02]  /*14700*/  SHF.R.U32.HI R5, RZ, R6, R5 ;  /* 0x00000006ff057219 */ /* 0x000fe40000011605 */
[----:B------:R-:W-:-:S02]  /*14710*/  PLOP3.LUT P1, PT, P2, P1, PT, 0xf8, 0x8f ;  /* 0x00000000008f781c */ /* 0x000fc40001723f70 */
[----:B------:R-:W-:Y:S02]  /*14720*/  SHF.R.U32.HI R3, RZ, 0x1, R5 ;  /* 0x00000001ff037819 */ /* 0x000fe40000011605 */
[----:B------:R-:W-:-:S04]  /*14730*/  SEL R0, RZ, 0x1, !P1 ;  /* 0x00000001ff007807 */ /* 0x000fc80004800000 */
[----:B------:R-:W-:-:S04]  /*14740*/  LOP3.LUT R0, R0, 0x1, R3, 0xf8, !PT ;  /* 0x0000000100007812 */ /* 0x000fc800078ef803 */
[----:B------:R-:W-:-:S05]  /*14750*/  LOP3.LUT R0, R0, R5, RZ, 0xc0, !PT ;  /* 0x0000000500007212 */ /* 0x000fca00078ec0ff */
[----:B------:R-:W-:-:S05]  /*14760*/  IMAD.IADD R0, R3, 0x1, R0 ;  /* 0x0000000103007824 */ /* 0x000fca00078e0200 */
[----:B------:R-:W-:Y:S01]  /*14770*/  LOP3.LUT R7, R0, R7, RZ, 0xfc, !PT ;  /* 0x0000000700077212 */ /* 0x000fe200078efcff */
[----:B------:R-:W-:Y:S05]  /*14780*/  BRA `(.L_x_449) ;  /* 0x0000000000107947 */ /* 0x000fea0003800000 */
.L_x_448:
[----:B------:R-:W-:-:S04]  /*14790*/  LOP3.LUT R7, R7, 0x80000000, RZ, 0xc0, !PT ;  /* 0x8000000007077812 */ /* 0x000fc800078ec0ff */
[----:B------:R-:W-:Y:S01]  /*147a0*/  LOP3.LUT R7, R7, 0x7f800000, RZ, 0xfc, !PT ;  /* 0x7f80000007077812 */ /* 0x000fe200078efcff */
[----:B------:R-:W-:Y:S05]  /*147b0*/  BRA `(.L_x_449) ;  /* 0x0000000000047947 */ /* 0x000fea0003800000 */
.L_x_447:
[----:B------:R-:W-:Y:S02]  /*147c0*/  LEA R7, R10, R7, 0x17 ;  /* 0x000000070a077211 */ /* 0x000fe400078eb8ff */
.L_x_449:
[----:B------:R-:W-:Y:S05]  /*147d0*/  BSYNC.RECONVERGENT B0 ;  /* 0x0000000000007941 */ /* 0x000fea0003800200 */
.L_x_446:
[----:B------:R-:W-:Y:S01]  /*147e0*/  MOV R34, R7 ;  /* 0x0000000700227202 */ /* 0x000fe20000000f00 */
[----:B------:R-:W-:Y:S05]  /*147f0*/  BRA `(.L_x_450) ;  /* 0x0000000000207947 */ /* 0x000fea0003800000 */
.L_x_445:
[----:B------:R-:W-:-:S04]  /*14800*/  LOP3.LUT R6, R6, 0x80000000, R7, 0x48, !PT ;  /* 0x8000000006067812 */ /* 0x000fc800078e4807 */
[----:B------:R-:W-:Y:S01]  /*14810*/  LOP3.LUT R34, R6, 0x7f800000, RZ, 0xfc, !PT ;  /* 0x7f80000006227812 */ /* 0x000fe200078efcff */
[----:B------:R-:W-:Y:S05]  /*14820*/  BRA `(.L_x_450) ;  /* 0x0000000000147947 */ /* 0x000fea0003800000 */
.L_x_444:
[----:B------:R-:W-:Y:S01]  /*14830*/  LOP3.LUT R34, R6, 0x80000000, R7, 0x48, !PT ;  /* 0x8000000006227812 */ /* 0x000fe200078e4807 */
[----:B------:R-:W-:Y:S05]  /*14840*/  BRA `(.L_x_450) ;  /* 0x00000000000c7947 */ /* 0x000fea0003800000 */
.L_x_443:
[----:B------:R-:W1:Y:S01]  /*14850*/  MUFU.RSQ R34, -QNAN ;  /* 0xffc0000000227908 */ /* 0x000e620000001400 */
[----:B------:R-:W-:Y:S05]  /*14860*/  BRA `(.L_x_450) ;  /* 0x0000000000047947 */ /* 0x000fea0003800000 */
.L_x_442:
[----:B------:R-:W-:-:S07]  /*14870*/  FADD.FTZ R34, R32, R22 ;  /* 0x0000001620227221 */ /* 0x000fce0000010000 */
.L_x_450:
[----:B------:R-:W-:Y:S05]  /*14880*/  BSYNC.RECONVERGENT B1 ;  /* 0x0000000000017941 */ /* 0x000fea0003800200 */
.L_x_440:
[----:B------:R-:W-:-:S04]  /*14890*/  HFMA2 R5, -RZ, RZ, 0, 0 ;  /* 0x00000000ff057431 */ /* 0x000fc800000001ff */
[----:B-1----:R-:W-:Y:S05]  /*148a0*/  RET.REL.NODEC R4 `(_ZN7cutlass13device_kernelINS_4fmha6kernel36Sm100FmhaFwdKernelTmaWarpspecializedIN4cute5tupleIJiiiNS5_IJNS5_IJiiEEEiEEEEEENS1_10collective38Sm100FmhaFwdMainloopTmaWarpspecializedINS_10bfloat16_tEffNS5_IJNS4_1CILi256EEENSC_ILi64EEENSC_ILi32EEEEEENS5_IJiNSC_ILi1EEES7_EEENS5_IJiSH_NS5_IJNS5_IJNSC_ILi0EEEiEEEiEEEEEESM_NS9_10CausalMaskILb1EEENS5_IJNSC_ILi2EEESH_SH_EEENSC_ILb0EEEEENS9_38Sm100FmhaFwdEpilogueTmaWarpspecializedINS_6half_tEfNS5_IJNSC_ILi128EEESF_SE_EEESI_NS5_IJSH_S7_EEESR_EENS2_23IndividualTileSchedulerENS2_41Sm100FmhaCtxKernelWarpspecializedScheduleEEEEEvNT_6ParamsE) ;  /* 0xfffffeb404d47950 */ /* 0x002fea0003c3ffff */
.L_x_451:
[----:B------:R-:W-:-:S00]  /*148b0*/  BRA `(.L_x_451) ;  /* 0xfffffffc00fc7947 */ /* 0x000fc0000383ffff */
[----:B------:R-:W-:-:S00]  /*148c0*/  NOP ;  /* 0x0000000000007918 */ /* 0x000fc00000000000 */
        /* <DEDUP_REMOVED lines=11> */
.L_x_456:


//--------------------- .nv.global.init           --------------------------
	.section	.nv.global.init,"aw",@progbits
.nv.global.init:
	.type		$str$23,@object
	.size		$str$23,($str$37 - $str$23)
$str$23:
        /*0000*/ 	.byte	0x0a, 0x00
	.type		$str$37,@object
	.size		$str$37,($str$32 - $str$37)
$str$37:
        /*0002*/ 	.byte	0x3a, 0x00
	.type		$str$32,@object
	.size		$str$32,($str$29 - $str$32)
$str$32:
        /*0004*/ 	.byte	0x5f, 0x00
	.type		$str$29,@object
	.size		$str$29,($str$28 - $str$29)
$str$29:
        /*0006*/ 	.byte	0x25, 0x64, 0x00
	.type		$str$28,@object
	.size		$str$28,($str$30 - $str$28)
$str$28:
        /*0009*/ 	.byte	0x25, 0x63, 0x00
	.type		$str$30,@object
	.size		$str$30,($str$31 - $str$30)
$str$30:
        /*000c*/ 	.byte	0x25, 0x73, 0x00
	.type		$str$31,@object
	.size		$str$31,($str$35 - $str$31)
$str$31:
        /*000f*/ 	.byte	0x20, 0x6f, 0x20, 0x00
	.type		$str$35,@object
	.size		$str$35,($str$22 - $str$35)
$str$35:
        /*0013*/ 	.byte	0x70, 0x74, 0x72, 0x5b, 0x00
	.type		$str$22,@object
	.size		$str$22,($str$34 - $str$22)
$str$22:
        /*0018*/ 	.byte	0x73, 0x4f, 0x3a, 0x20, 0x00
	.type		$str$34,@object
	.size		$str$34,($str$36 - $str$34)
$str$34:
        /*001d*/ 	.byte	0x73, 0x6d, 0x65, 0x6d, 0x5f, 0x00
	.type		$str$36,@object
	.size		$str$36,($str$33 - $str$36)
$str$36:
        /*0023*/ 	.byte	0x62, 0x5d, 0x28, 0x25, 0x70, 0x29, 0x00
	.type		$str$33,@object
	.size		$str$33,($str$27 - $str$33)
$str$33:
        /*002a*/ 	.byte	0x53, 0x77, 0x3c, 0x25, 0x64, 0x2c, 0x25, 0x64, 0x2c, 0x25, 0x64, 0x3e, 0x00
	.type		$str$27,@object
	.size		$str$27,($str$26 - $str$27)
$str$27:
        /*0037*/ 	.byte	0x2f, 0x74, 0x6d, 0x70, 0x2f, 0x63, 0x75, 0x74, 0x6c, 0x61, 0x73, 0x73, 0x5f, 0x73, 0x77, 0x65
        /*0047*/ 	.byte	0x65, 0x70, 0x5f, 0x73, 0x72, 0x63, 0x2f, 0x69, 0x6e, 0x63, 0x6c, 0x75, 0x64, 0x65, 0x2f, 0x63
        /*0057*/ 	.byte	0x75, 0x74, 0x65, 0x2f, 0x61, 0x74, 0x6f, 0x6d, 0x2f, 0x63, 0x6f, 0x70, 0x79, 0x5f, 0x74, 0x72
        /*0067*/ 	.byte	0x61, 0x69, 0x74, 0x73, 0x5f, 0x73, 0x6d, 0x31, 0x30, 0x30, 0x2e, 0x68, 0x70, 0x70, 0x00
	.type		$str$26,@object
	.size		$str$26,(__unnamed_4 - $str$26)
$str$26:
        /*0076*/ 	.byte	0x28, 0x28, 0x75, 0x69, 0x6e, 0x74, 0x33, 0x32, 0x5f, 0x74, 0x28, 0x74, 0x68, 0x72, 0x65, 0x61
        /*0086*/ 	.byte	0x64, 0x49, 0x64, 0x78, 0x2e, 0x78, 0x29, 0x20, 0x2f, 0x20, 0x33, 0x32, 0x29, 0x20, 0x25, 0x20
        /*0096*/ 	.byte	0x34, 0x29, 0x20, 0x3d, 0x3d, 0x20, 0x28, 0x28, 0x28, 0x74, 0x6d, 0x65, 0x6d, 0x5f, 0x61, 0x64
        /*00a6*/ 	.byte	0x64, 0x72, 0x20, 0x3e, 0x3e, 0x20, 0x31, 0x36, 0x29, 0x20, 0x2f, 0x20, 0x33, 0x32, 0x29, 0x20
        /*00b6*/ 	.byte	0x25, 0x20, 0x34, 0x29, 0x00
	.type		__unnamed_4,@object
	.size		__unnamed_4,(__unnamed_1 - __unnamed_4)
__unnamed_4:
        /*00bb*/ 	.byte	0x63, 0x6f, 0x6e, 0x73, 0x74, 0x65, 0x78, 0x70, 0x72, 0x20, 0x76, 0x6f, 0x69, 0x64, 0x20, 0x63
        /* <DEDUP_REMOVED lines=36> */
        /*030b*/ 	.byte	0x30, 0x3e, 0x3e, 0x3e, 0x3e, 0x5d, 0x00
	.type		__unnamed_1,@object
	.size		__unnamed_1,(__unnamed_5 - __unnamed_1)
__unnamed_1:
        /* <DEDUP_REMOVED lines=37> */
        /*0562*/ 	.byte	0x3a, 0x43, 0x3c, 0x30, 0x3e, 0x3e, 0x3e, 0x3e, 0x5d, 0x00
	.type		__unnamed_5,@object
	.size		__unnamed_5,(__unnamed_6 - __unnamed_5)
__unnamed_5:
        /* <DEDUP_REMOVED lines=38> */
	.type		__unnamed_6,@object
	.size		__unnamed_6,(__unnamed_7 - __unnamed_6)
__unnamed_6:
        /* <DEDUP_REMOVED lines=37> */
        /*0a16*/ 	.byte	0x74, 0x65, 0x3a, 0x3a, 0x43, 0x3c, 0x30, 0x3e, 0x3e, 0x3e, 0x3e, 0x5d, 0x00
	.type		__unnamed_7,@object
	.size		__unnamed_7,(__unnamed_2 - __unnamed_7)
__unnamed_7:
        /* <DEDUP_REMOVED lines=37> */
        /*0c73*/ 	.byte	0x63, 0x75, 0x74, 0x65, 0x3a, 0x3a, 0x43, 0x3c, 0x30, 0x3e, 0x3e, 0x3e, 0x3e, 0x5d, 0x00
	.type		__unnamed_2,@object
	.size		__unnamed_2,(__unnamed_3 - __unnamed_2)
__unnamed_2:
        /* <DEDUP_REMOVED lines=38> */
	.type		__unnamed_3,@object
	.size		__unnamed_3,(.L_3 - __unnamed_3)
__unnamed_3:
        /* <DEDUP_REMOVED lines=38> */
        /*1142*/ 	.byte	0x3e, 0x3e, 0x5d, 0x00
.L_3:


//--------------------- .nv.shared._ZN7cutlass13device_kernelINS_4fmha6kernel36Sm100FmhaFwdKernelTmaWarpspecializedIN4cute5tupleIJiiiNS5_IJNS5_IJiiEEEiEEEEEENS1_10collective38Sm100FmhaFwdMainloopTmaWarpspecializedINS_10bfloat16_tEffNS5_IJNS4_1CILi256EEENSC_ILi64EEENSC_ILi32EEEEEENS5_IJiNSC_ILi1EEES7_EEENS5_IJiSH_NS5_IJNS5_IJNSC_ILi0EEEiEEEiEEEEEESM_NS9_10CausalMaskILb1EEENS5_IJNSC_ILi2EEESH_SH_EEENSC_ILb0EEEEENS9_38Sm100FmhaFwdEpilogueTmaWarpspecializedINS_6half_tEfNS5_IJNSC_ILi128EEESF_SE_EEESI_NS5_IJSH_S7_EEESR_EENS2_23IndividualTileSchedulerENS2_41Sm100FmhaCtxKernelWarpspecializedScheduleEEEEEvNT_6ParamsE --------------------------
	.section	.nv.shared._ZN7cutlass13device_kernelINS_4fmha6kernel36Sm100FmhaFwdKernelTmaWarpspecializedIN4cute5tupleIJiiiNS5_IJNS5_IJiiEEEiEEEEEENS1_10collective38Sm100FmhaFwdMainloopTmaWarpspecializedINS_10bfloat16_tEffNS5_IJNS4_1CILi256EEENSC_ILi64EEENSC_ILi32EEEEEENS5_IJiNSC_ILi1EEES7_EEENS5_IJiSH_NS5_IJNS5_IJNSC_ILi0EEEiEEEiEEEEEESM_NS9_10CausalMaskILb1EEENS5_IJNSC_ILi2EEESH_SH_EEENSC_ILb0EEEEENS9_38Sm100FmhaFwdEpilogueTmaWarpspecializedINS_6half_tEfNS5_IJNSC_ILi128EEESF_SE_EEESI_NS5_IJSH_S7_EEESR_EENS2_23IndividualTileSchedulerENS2_41Sm100FmhaCtxKernelWarpspecializedScheduleEEEEEvNT_6ParamsE,"aw",@nobits
	.sectionflags	@""
	.align	16
	.zero		1024


//--------------------- .nv.shared.reserved.0     --------------------------
	.section	.nv.shared.reserved.0,"aw",@nobits
	.weak		__nv_reservedSMEM_offset_0_alias
	.size		__nv_reservedSMEM_offset_0_alias, 0, 64
	.other		__nv_reservedSMEM_offset_0_alias,@"STO_CUDA_RESERVED_SHARED STV_DEFAULT"
__nv_reservedSMEM_offset_0_alias:
	.zero		0
.nv.shared.reserved.0:
	.zero		64
	.weak		__nv_reservedSMEM_tcgen05_partition
	.type		__nv_reservedSMEM_tcgen05_partition,@object
	.size		__nv_reservedSMEM_tcgen05_partition,(.L_0 - __nv_reservedSMEM_tcgen05_partition)
__nv_reservedSMEM_tcgen05_partition:
	.zero		32
.L_0:


//--------------------- .nv.global                --------------------------
	.section	.nv.global,"aw",@nobits
.nv.global:
	.type		_ZN39_INTERNAL_53fcc6c9_4_k_cu_a54a7358_27944cute1_E,@object
	.size		_ZN39_INTERNAL_53fcc6c9_4_k_cu_a54a7358_27944cute1_E,(_ZN39_INTERNAL_53fcc6c9_4_k_cu_a54a7358_27944cuda3std3__45__cpo6cbeginE - _ZN39_INTERNAL_53fcc6c9_4_k_cu_a54a7358_27944cute1_E)
_ZN39_INTERNAL_53fcc6c9_4_k_cu_a54a7358_27944cute1_E:
	.zero		1
	.type		_ZN39_INTERNAL_53fcc6c9_4_k_cu_a54a7358_27944cuda3std3__45__cpo6cbeginE,@object
	.size		_ZN39_INTERNAL_53fcc6c9_4_k_cu_a54a7358_27944cuda3std3__45__cpo6cbeginE,(_ZN39_INTERNAL_53fcc6c9_4_k_cu_a54a7358_27944cuda3std3__48in_placeE - _ZN39_INTERNAL_53fcc6c9_4_k_cu_a54a7358_27944cuda3std3__45__cpo6cbeginE)
_ZN39_INTERNAL_53fcc6c9_4_k_cu_a54a7358_27944cuda3std3__45__cpo6cbeginE:
	.zero		1
	.type		_ZN39_INTERNAL_53fcc6c9_4_k_cu_a54a7358_27944cuda3std3__48in_placeE,@object
	.size		_ZN39_INTERNAL_53fcc6c9_4_k_cu_a54a7358_27944cuda3std3__48in_placeE,(_ZN39_INTERNAL_53fcc6c9_4_k_cu_a54a7358_27944cuda3std6ranges3__45__cpo9iter_moveE - _ZN39_INTERNAL_53fcc6c9_4_k_cu_a54a7358_27944cuda3std3__48in_placeE)
_ZN39_INTERNAL_53fcc6c9_4_k_cu_a54a7358_27944cuda3std3__48in_placeE:
	.zero		1
	.type		_ZN39_INTERNAL_53fcc6c9_4_k_cu_a54a7358_27944cuda3std6ranges3__45__cpo9iter_moveE,@object
	.size		_ZN39_INTERNAL_53fcc6c9_4_k_cu_a54a7358_27944cuda3std6ranges3__45__cpo9iter_moveE,(_ZN39_INTERNAL_53fcc6c9_4_k_cu_a54a7358_27944cuda3std3__45__cpo5beginE - _ZN39_INTERNAL_53fcc6c9_4_k_cu_a54a7358_27944cuda3std6ranges3__45__cpo9iter_moveE)
_ZN39_INTERNAL_53fcc6c9_4_k_cu_a54a7358_27944cuda3std6ranges3__45__cpo9iter_moveE:
	.zero		1
	.type		_ZN39_INTERNAL_53fcc6c9_4_k_cu_a54a7358_27944cuda3std3__45__cpo5beginE,@object
	.size		_ZN39_INTERNAL_53fcc6c9_4_k_cu_a54a7358_27944cuda3std3__45__cpo5beginE,(_ZN39_INTERNAL_53fcc6c9_4_k_cu_a54a7358_27944cuda3std3__441_GLOBAL__N__53fcc6c9_4_k_cu_a54a7358_27946ignoreE - _ZN39_INTERNAL_53fcc6c9_4_k_cu_a54a7358_27944cuda3std3__45__cpo5beginE)
_ZN39_INTERNAL_53fcc6c9_4_k_cu_a54a7358_27944cuda3std3__45__cpo5beginE:
	.zero		1
	.type		_ZN39_INTERNAL_53fcc6c9_4_k_cu_a54a7358_27944cuda3std3__441_GLOBAL__N__53fcc6c9_4_k_cu_a54a7358_27946ignoreE,@object
	.size		_ZN39_INTERNAL_53fcc6c9_4_k_cu_a54a7358_27944cuda3std3__441_GLOBAL__N__53fcc6c9_4_k_cu_a54a7358_27946ignoreE,(_ZN39_INTERNAL_53fcc6c9_4_k_cu_a54a7358_27944cute7productE - _ZN39_INTERNAL_53fcc6c9_4_k_cu_a54a7358_27944cuda3std3__441_GLOBAL__N__53fcc6c9_4_k_cu_a54a7358_27946ignoreE)
_ZN39_INTERNAL_53fcc6c9_4_k_cu_a54a7358_27944cuda3std3__441_GLOBAL__N__53fcc6c9_4_k_cu_a54a7358_27946ignoreE:
	.zero		1
	.type		_ZN39_INTERNAL_53fcc6c9_4_k_cu_a54a7358_27944cute7productE,@object
	.size		_ZN39_INTERNAL_53fcc6c9_4_k_cu_a54a7358_27944cute7productE,(_ZN39_INTERNAL_53fcc6c9_4_k_cu_a54a7358_27944cuda3std3__45__cpo3endE - _ZN39_INTERNAL_53fcc6c9_4_k_cu_a54a7358_27944cute7productE)
_ZN39_INTERNAL_53fcc6c9_4_k_cu_a54a7358_27944cute7productE:
	.zero		1
	.type		_ZN39_INTERNAL_53fcc6c9_4_k_cu_a54a7358_27944cuda3std3__45__cpo3endE,@object
	.size		_ZN39_INTERNAL_53fcc6c9_4_k_cu_a54a7358_27944cuda3std3__45__cpo3endE,(_ZN39_INTERNAL_53fcc6c9_4_k_cu_a54a7358_27944cuda3std3__419piecewise_constructE - _ZN39_INTERNAL_53fcc6c9_4_k_cu_a54a7358_27944cuda3std3__45__cpo3endE)
_ZN39_INTERNAL_53fcc6c9_4_k_cu_a54a7358_27944cuda3std3__45__cpo3endE:
	.zero		1
	.type		_ZN39_INTERNAL_53fcc6c9_4_k_cu_a54a7358_27944cuda3std3__419piecewise_constructE,@object
	.size		_ZN39_INTERNAL_53fcc6c9_4_k_cu_a54a7358_27944cuda3std3__419piecewise_constructE,(_ZN39_INTERNAL_53fcc6c9_4_k_cu_a54a7358_27944cuda3std3__45__cpo4cendE - _ZN39_INTERNAL_53fcc6c9_4_k_cu_a54a7358_27944cuda3std3__419piecewise_constructE)
_ZN39_INTERNAL_53fcc6c9_4_k_cu_a54a7358_27944cuda3std3__419piecewise_constructE:
	.zero		1
	.type		_ZN39_INTERNAL_53fcc6c9_4_k_cu_a54a7358_27944cuda3std3__45__cpo4cendE,@object
	.size		_ZN39_INTERNAL_53fcc6c9_4_k_cu_a54a7358_27944cuda3std3__45__cpo4cendE,(_ZN39_INTERNAL_53fcc6c9_4_k_cu_a54a7358_27944cuda3std6ranges3__45__cpo4swapE - _ZN39_INTERNAL_53fcc6c9_4_k_cu_a54a7358_27944cuda3std3__45__cpo4cendE)
_ZN39_INTERNAL_53fcc6c9_4_k_cu_a54a7358_27944cuda3std3__45__cpo4cendE:
	.zero		1
	.type		_ZN39_INTERNAL_53fcc6c9_4_k_cu_a54a7358_27944cuda3std6ranges3__45__cpo4swapE,@object
	.size		_ZN39_INTERNAL_53fcc6c9_4_k_cu_a54a7358_27944cuda3std6ranges3__45__cpo4swapE,(.L_15 - _ZN39_INTERNAL_53fcc6c9_4_k_cu_a54a7358_27944cuda3std6ranges3__45__cpo4swapE)
_ZN39_INTERNAL_53fcc6c9_4_k_cu_a54a7358_27944cuda3std6ranges3__45__cpo4swapE:
	.zero		1
.L_15:


//--------------------- .nv.constant0._ZN7cutlass13device_kernelINS_4fmha6kernel36Sm100FmhaFwdKernelTmaWarpspecializedIN4cute5tupleIJiiiNS5_IJNS5_IJiiEEEiEEEEEENS1_10collective38Sm100FmhaFwdMainloopTmaWarpspecializedINS_10bfloat16_tEffNS5_IJNS4_1CILi256EEENSC_ILi64EEENSC_ILi32EEEEEENS5_IJiNSC_ILi1EEES7_EEENS5_IJiSH_NS5_IJNS5_IJNSC_ILi0EEEiEEEiEEEEEESM_NS9_10CausalMaskILb1EEENS5_IJNSC_ILi2EEESH_SH_EEENSC_ILb0EEEEENS9_38Sm100FmhaFwdEpilogueTmaWarpspecializedINS_6half_tEfNS5_IJNSC_ILi128EEESF_SE_EEESI_NS5_IJSH_S7_EEESR_EENS2_23IndividualTileSchedulerENS2_41Sm100FmhaCtxKernelWarpspecializedScheduleEEEEEvNT_6ParamsE --------------------------
	.section	.nv.constant0._ZN7cutlass13device_kernelINS_4fmha6kernel36Sm100FmhaFwdKernelTmaWarpspecializedIN4cute5tupleIJiiiNS5_IJNS5_IJiiEEEiEEEEEENS1_10collective38Sm100FmhaFwdMainloopTmaWarpspecializedINS_10bfloat16_tEffNS5_IJNS4_1CILi256EEENSC_ILi64EEENSC_ILi32EEEEEENS5_IJiNSC_ILi1EEES7_EEENS5_IJiSH_NS5_IJNS5_IJNSC_ILi0EEEiEEEiEEEEEESM_NS9_10CausalMaskILb1EEENS5_IJNSC_ILi2EEESH_SH_EEENSC_ILb0EEEEENS9_38Sm100FmhaFwdEpilogueTmaWarpspecializedINS_6half_tEfNS5_IJNSC_ILi128EEESF_SE_EEESI_NS5_IJSH_S7_EEESR_EENS2_23IndividualTileSchedulerENS2_41Sm100FmhaCtxKernelWarpspecializedScheduleEEEEEvNT_6ParamsE,"a",@progbits
	.sectionflags	@""
	.align	4
.nv.constant0._ZN7cutlass13device_kernelINS_4fmha6kernel36Sm100FmhaFwdKernelTmaWarpspecializedIN4cute5tupleIJiiiNS5_IJNS5_IJiiEEEiEEEEEENS1_10collective38Sm100FmhaFwdMainloopTmaWarpspecializedINS_10bfloat16_tEffNS5_IJNS4_1CILi256EEENSC_ILi64EEENSC_ILi32EEEEEENS5_IJiNSC_ILi1EEES7_EEENS5_IJiSH_NS5_IJNS5_IJNSC_ILi0EEEiEEEiEEEEEESM_NS9_10CausalMaskILb1EEENS5_IJNSC_ILi2EEESH_SH_EEENSC_ILb0EEEEENS9_38Sm100FmhaFwdEpilogueTmaWarpspecializedINS_6half_tEfNS5_IJNSC_ILi128EEESF_SE_EEESI_NS5_IJSH_S7_EEESR_EENS2_23IndividualTileSchedulerENS2_41Sm100FmhaCtxKernelWarpspecializedScheduleEEEEEvNT_6ParamsE:
	.zero		2432


//--------------------- SYMBOLS --------------------------

	.type		.nv.reservedSmem.offset0,@object
	.size		.nv.reservedSmem.offset0,0x4
	.type		.nv.reservedSmem.cap,@object
	.size		.nv.reservedSmem.cap,0x4
	.type		vprintf,@function
	.type		__assertfail,@function
